// auto-generated by cutlass_sweep.fmha — config: {"arch": "sm_90", "direction": "fwd", "dtype": "fp16", "head_dim": 256, "mask": "none", "schedule": "tma", "tile_kv": 256, "tile_q": 64}
#include "cutlass/cutlass.h"
#include "cute/tensor.hpp"
#include "cutlass/device_kernel.h"
#include "cutlass/kernel_hardware_info.h"
#include "88_hopper_fmha/collective/fmha_fusion.hpp"
#include "88_hopper_fmha/kernel/fmha_kernel_builder.hpp"

using namespace cute;
using Element = cutlass::half_t;
using TileShape = Shape<_64, _256, _256>;
using StrideQ = cute::tuple<int, _1, cute::tuple<int, int>>;
using StrideK = cute::tuple<int, _1, cute::tuple<int, int>>;
using StrideV = cute::tuple<int, cute::_1, cute::tuple<int, int>>;

using Kernel = typename cutlass::fmha::kernel::FmhaBuilder<
    Element, float, float,
    TileShape, StrideQ, StrideK, StrideV,
    cutlass::fmha::collective::DefaultFusion,
    cutlass::gemm::KernelTma
  >::Kernel;

auto* _anchor = &cutlass::device_kernel<Kernel>;


// ===== COMPILED SASS (sm_90a) =====

	.target	sm_90a

	.elftype	@"ET_EXEC"


//--------------------- .note.nv.tkinfo           --------------------------
	.section	.note.nv.tkinfo,"",@"SHT_NOTE"
	.sectionflags	@"SHF_NOTE_NV_TKINFO"
	.tkinfo
        /*0018*/ 	.word	0x00000002
        /*0030*/ 	.string	""
        /*0030*/ 	.string	"ptxas"
        /*0030*/ 	.string	"Cuda compilation tools, release 13.0, V13.0.88"
        /*0030*/ 	.string	"Build cuda_13.0.r13.0/compiler.36424714_0"
        /*0030*/ 	.string	"-arch sm_90a -m 64 "



//--------------------- .note.nv.cuinfo           --------------------------
	.section	.note.nv.cuinfo,"",@"SHT_NOTE"
	.sectionflags	@"SHF_NOTE_NV_CUINFO"
        /*0018*/ 	.short	0x0002
        /*001a*/ 	.short	0x005a
        /*001c*/ 	.short	0x0082
	.zero		2


//--------------------- .nv.info                  --------------------------
	.section	.nv.info,"",@"SHT_CUDA_INFO"
	.align	4


	//----- nvinfo : EIATTR_REGCOUNT
	.align		4
        /*0000*/ 	.byte	0x04, 0x2f
        /*0002*/ 	.short	(.L_16 - .L_15)
	.align		4
.L_15:
        /*0004*/ 	.word	index@(_ZN7cutlass13device_kernelINS_4fmha6kernel13FmhaKernelTmaINS1_10collective15FmhaMainloopTmaINS_6half_tEfN4cute5tupleIJNS7_1CILi64EEENS9_ILi256EEESB_EEENS4_13DefaultFusionEJEEENS4_15FmhaFwdEpilogueIS6_fSC_EEJEEEEEvNT_6ParamsE)
        /*0008*/ 	.word	0x000000ff


	//----- nvinfo : EIATTR_FRAME_SIZE
	.align		4
.L_16:
        /*000c*/ 	.byte	0x04, 0x11
        /*000e*/ 	.short	(.L_18 - .L_17)
	.align		4
.L_17:
        /*0010*/ 	.word	index@($__internal_0_$__cuda_sm20_rcp_rn_f32_slowpath)
        /*0014*/ 	.word	0x00000a20


	//----- nvinfo : EIATTR_FRAME_SIZE
	.align		4
.L_18:
        /*0018*/ 	.byte	0x04, 0x11
        /*001a*/ 	.short	(.L_20 - .L_19)
	.align		4
.L_19:
        /*001c*/ 	.word	index@(_ZN7cutlass13device_kernelINS_4fmha6kernel13FmhaKernelTmaINS1_10collective15FmhaMainloopTmaINS_6half_tEfN4cute5tupleIJNS7_1CILi64EEENS9_ILi256EEESB_EEENS4_13DefaultFusionEJEEENS4_15FmhaFwdEpilogueIS6_fSC_EEJEEEEEvNT_6ParamsE)
        /*0020*/ 	.word	0x00000a20


	//----- nvinfo : EIATTR_MIN_STACK_SIZE
	.align		4
.L_20:
        /*0024*/ 	.byte	0x04, 0x12
        /*0026*/ 	.short	(.L_22 - .L_21)
	.align		4
.L_21:
        /*0028*/ 	.word	index@(_ZN7cutlass13device_kernelINS_4fmha6kernel13FmhaKernelTmaINS1_10collective15FmhaMainloopTmaINS_6half_tEfN4cute5tupleIJNS7_1CILi64EEENS9_ILi256EEESB_EEENS4_13DefaultFusionEJEEENS4_15FmhaFwdEpilogueIS6_fSC_EEJEEEEEvNT_6ParamsE)
        /*002c*/ 	.word	0x00000a20
.L_22:


//--------------------- .nv.compat                --------------------------
	.section	.nv.compat,"",@"SHT_CUDA_COMPAT_INFO"
	.align	4
        /*0000*/ 	.byte	0x02, 0x09, 0x01, 0x00, 0x02, 0x02, 0x04, 0x00, 0x02, 0x05, 0x05, 0x00, 0x03, 0x07, 0x01, 0x01
        /*0010*/ 	.byte	0x02, 0x03, 0x01, 0x00, 0x02, 0x06, 0x01, 0x00, 0x04, 0x0b, 0x08, 0x00, 0x00, 0x00, 0x00, 0x00
        /*0020*/ 	.byte	0x00, 0x00, 0x00, 0x00


//--------------------- .nv.info._ZN7cutlass13device_kernelINS_4fmha6kernel13FmhaKernelTmaINS1_10collective15FmhaMainloopTmaINS_6half_tEfN4cute5tupleIJNS7_1CILi64EEENS9_ILi256EEESB_EEENS4_13DefaultFusionEJEEENS4_15FmhaFwdEpilogueIS6_fSC_EEJEEEEEvNT_6ParamsE --------------------------
	.section	.nv.info._ZN7cutlass13device_kernelINS_4fmha6kernel13FmhaKernelTmaINS1_10collective15FmhaMainloopTmaINS_6half_tEfN4cute5tupleIJNS7_1CILi64EEENS9_ILi256EEESB_EEENS4_13DefaultFusionEJEEENS4_15FmhaFwdEpilogueIS6_fSC_EEJEEEEEvNT_6ParamsE,"",@"SHT_CUDA_INFO"
	.sectionflags	@""
	.align	4


	//----- nvinfo : EIATTR_CUDA_API_VERSION
	.align		4
        /*0000*/ 	.byte	0x04, 0x37
        /*0002*/ 	.short	(.L_24 - .L_23)
.L_23:
        /*0004*/ 	.word	0x00000082


	//----- nvinfo : EIATTR_KPARAM_INFO
	.align		4
.L_24:
        /*0008*/ 	.byte	0x04, 0x17
        /*000a*/ 	.short	(.L_26 - .L_25)
.L_25:
        /*000c*/ 	.word	0x00000000
        /*0010*/ 	.short	0x0000
        /*0012*/ 	.short	0x0070
        /*0014*/ 	.byte	0x00, 0xf0, 0x01, 0x20


	//----- nvinfo : EIATTR_SPARSE_MMA_MASK
	.align		4
.L_26:
        /*0018*/ 	.byte	0x03, 0x50
        /*001a*/ 	.short	0x0000


	//----- nvinfo : EIATTR_MAXREG_COUNT
	.align		4
        /*001c*/ 	.byte	0x03, 0x1b
        /*001e*/ 	.short	0x00ff


	//----- nvinfo : EIATTR_NUM_BARRIERS
	.align		4
        /*0020*/ 	.byte	0x02, 0x4c
        /*0022*/ 	.byte	0x02
	.zero		1


	//----- nvinfo : EIATTR_EXTERNS
	.align		4
        /*0024*/ 	.byte	0x04, 0x0f
        /*0026*/ 	.short	(.L_28 - .L_27)


	//   ....[0]....
	.align		4
.L_27:
        /*0028*/ 	.word	index@(__assertfail)


	//----- nvinfo : EIATTR_ANNOTATIONS
	.align		4
.L_28:
        /*002c*/ 	.byte	0x04, 0x55
        /*002e*/ 	.short	(.L_30 - .L_29)


	//   ....[0]....
.L_29:
        /*0030*/ 	.word	0x00000001
        /*0034*/ 	.byte	0x60, 0x4b, 0x00, 0x00, 0x01, 0x00, 0x00, 0x00, 0xa0, 0x4b, 0x00, 0x00, 0x01, 0x00, 0x00, 0x00
        /* <DEDUP_REMOVED lines=1750> */
        /*6da4*/ 	.byte	0xa0, 0xe4, 0x01, 0x00, 0x01, 0x00, 0x00, 0x00, 0xb0, 0xe4, 0x01, 0x00


	//----- nvinfo : EIATTR_MERCURY_ISA_VERSION
	.align		4
.L_30:
        /*6db0*/ 	.byte	0x03, 0x5f
        /*6db2*/ 	.short	0x0101


	//----- nvinfo : EIATTR_COOP_GROUP_MASK_REGIDS
	.align		4
        /*6db4*/ 	.byte	0x04, 0x29
        /*6db6*/ 	.short	(.L_32 - .L_31)


	//   ....[0]....
.L_31:
        /*6db8*/ 	.word	0xffffffff


	//   ....[1]....
        /*6dbc*/ 	.word	0xffffffff


	//   ....[2]....
        /*6dc0*/ 	.word	0xffffffff


	//   ....[3]....
        /*6dc4*/ 	.word	0xffffffff


	//   ....[4]....
        /*6dc8*/ 	.word	0xffffffff


	//   ....[5]....
        /*6dcc*/ 	.word	0xffffffff


	//   ....[6]....
        /*6dd0*/ 	.word	0xffffffff


	//   ....[7]....
        /*6dd4*/ 	.word	0xffffffff


	//   ....[8]....
        /*6dd8*/ 	.word	0xffffffff


	//   ....[9]....
        /*6ddc*/ 	.word	0xffffffff


	//   ....[10]....
        /*6de0*/ 	.word	0xffffffff


	//   ....[11]....
        /*6de4*/ 	.word	0xffffffff


	//   ....[12]....
        /*6de8*/ 	.word	0xffffffff


	//   ....[13]....
        /*6dec*/ 	.word	0xffffffff


	//   ....[14]....
        /*6df0*/ 	.word	0xffffffff


	//   ....[15]....
        /*6df4*/ 	.word	0xffffffff


	//   ....[16]....
        /*6df8*/ 	.word	0xffffffff


	//----- nvinfo : EIATTR_COOP_GROUP_INSTR_OFFSETS
	.align		4
.L_32:
        /*6dfc*/ 	.byte	0x04, 0x28
        /*6dfe*/ 	.short	(.L_34 - .L_33)


	//   ....[0]....
.L_33:
        /*6e00*/ 	.word	0x00000060


	//   ....[1]....
        /*6e04*/ 	.word	0x00000150


	//   ....[2]....
        /*6e08*/ 	.word	0x00000280


	//   ....[3]....
        /*6e0c*/ 	.word	0x00000420


	//   ....[4]....
        /*6e10*/ 	.word	0x000005c0


	//   ....[5]....
        /*6e14*/ 	.word	0x00002d00


	//   ....[6]....
        /*6e18*/ 	.word	0x00002d10


	//   ....[7]....
        /*6e1c*/ 	.word	0x00002d40


	//   ....[8]....
        /*6e20*/ 	.word	0x00002d50


	//   ....[9]....
        /*6e24*/ 	.word	0x0000e8b0


	//   ....[10]....
        /*6e28*/ 	.word	0x0000e920


	//   ....[11]....
        /*6e2c*/ 	.word	0x0000e940


	//   ....[12]....
        /*6e30*/ 	.word	0x0000e960


	//   ....[13]....
        /*6e34*/ 	.word	0x0001d2b0


	//   ....[14]....
        /*6e38*/ 	.word	0x0001d2f0


	//   ....[15]....
        /*6e3c*/ 	.word	0x0001d330


	//   ....[16]....
        /*6e40*/ 	.word	0x0001d340


	//----- nvinfo : EIATTR_SYSCALL_OFFSETS
	.align		4
.L_34:
        /*6e44*/ 	.byte	0x04, 0x46
        /*6e46*/ 	.short	(.L_36 - .L_35)


	//   ....[0]....
.L_35:
        /*6e48*/ 	.word	0x0001ea90


	//   ....[1]....
        /*6e4c*/ 	.word	0x0001ebb0


	//----- nvinfo : EIATTR_MBARRIER_INSTR_OFFSETS
	.align		4
.L_36:
        /*6e50*/ 	.byte	0x04, 0x39
        /*6e52*/ 	.short	(.L_38 - .L_37)


	//   ....[0]....
.L_37:
        /*6e54*/ 	.word	0x00000250
        /*6e58*/ 	.word	0x000000ff
        /*6e5c*/ 	.word	0x00088040
        /*6e60*/ 	.short	0x0100
        /*6e62*/ 	.byte	0x08
	.zero		1


	//   ....[1]....
        /*6e64*/ 	.word	0x00000260
        /*6e68*/ 	.word	0x000000ff
        /*6e6c*/ 	.word	0x00088048
        /*6e70*/ 	.short	0x0100
        /*6e72*/ 	.byte	0x08
	.zero		1


	//   ....[2]....
        /*6e74*/ 	.word	0x00000390
        /*6e78*/ 	.word	0x000000ff
        /*6e7c*/ 	.word	0x00088000
        /*6e80*/ 	.short	0x0100
        /*6e82*/ 	.byte	0x08
	.zero		1


	//   ....[3]....
        /*6e84*/ 	.word	0x000003a0
        /*6e88*/ 	.word	0x000000ff
        /*6e8c*/ 	.word	0x00088020
        /*6e90*/ 	.short	0x0100
        /*6e92*/ 	.byte	0x08
	.zero		1


	//   ....[4]....
        /*6e94*/ 	.word	0x000003b0
        /*6e98*/ 	.word	0x000000ff
        /*6e9c*/ 	.word	0x00088008
        /*6ea0*/ 	.short	0x0100
        /*6ea2*/ 	.byte	0x08
	.zero		1


	//   ....[5]....
        /*6ea4*/ 	.word	0x000003c0
        /*6ea8*/ 	.word	0x000000ff
        /*6eac*/ 	.word	0x00088028
        /*6eb0*/ 	.short	0x0100
        /*6eb2*/ 	.byte	0x08
	.zero		1


	//   ....[6]....
        /*6eb4*/ 	.word	0x000003d0
        /*6eb8*/ 	.word	0x000000ff
        /*6ebc*/ 	.word	0x00088010
        /*6ec0*/ 	.short	0x0100
        /*6ec2*/ 	.byte	0x08
	.zero		1


	//   ....[7]....
        /*6ec4*/ 	.word	0x000003e0
        /*6ec8*/ 	.word	0x000000ff
        /*6ecc*/ 	.word	0x00088030
        /*6ed0*/ 	.short	0x0100
        /*6ed2*/ 	.byte	0x08
	.zero		1


	//   ....[8]....
        /*6ed4*/ 	.word	0x000003f0
        /*6ed8*/ 	.word	0x000000ff
        /*6edc*/ 	.word	0x00088018
        /*6ee0*/ 	.short	0x0100
        /*6ee2*/ 	.byte	0x08
	.zero		1


	//   ....[9]....
        /*6ee4*/ 	.word	0x00000400
        /*6ee8*/ 	.word	0x000000ff
        /*6eec*/ 	.word	0x00088038
        /*6ef0*/ 	.short	0x0100
        /*6ef2*/ 	.byte	0x08
	.zero		1


	//   ....[10]....
        /*6ef4*/ 	.word	0x00000530
        /*6ef8*/ 	.word	0x000000ff
        /*6efc*/ 	.word	0x00088050
        /*6f00*/ 	.short	0x0100
        /*6f02*/ 	.byte	0x08
	.zero		1


	//   ....[11]....
        /*6f04*/ 	.word	0x00000540
        /*6f08*/ 	.word	0x000000ff
        /*6f0c*/ 	.word	0x00088070
        /*6f10*/ 	.short	0x0100
        /*6f12*/ 	.byte	0x08
	.zero		1


	//   ....[12]....
        /*6f14*/ 	.word	0x00000550
        /*6f18*/ 	.word	0x000000ff
        /*6f1c*/ 	.word	0x00088058
        /*6f20*/ 	.short	0x0100
        /*6f22*/ 	.byte	0x08
	.zero		1


	//   ....[13]....
        /*6f24*/ 	.word	0x00000560
        /*6f28*/ 	.word	0x000000ff
        /*6f2c*/ 	.word	0x00088078
        /*6f30*/ 	.short	0x0100
        /*6f32*/ 	.byte	0x08
	.zero		1


	//   ....[14]....
        /*6f34*/ 	.word	0x00000570
        /*6f38*/ 	.word	0x000000ff
        /*6f3c*/ 	.word	0x00088060
        /*6f40*/ 	.short	0x0100
        /*6f42*/ 	.byte	0x08
	.zero		1


	//   ....[15]....
        /*6f44*/ 	.word	0x00000580
        /*6f48*/ 	.word	0x000000ff
        /*6f4c*/ 	.word	0x00088080
        /*6f50*/ 	.short	0x0100
        /*6f52*/ 	.byte	0x08
	.zero		1


	//   ....[16]....
        /*6f54*/ 	.word	0x00000590
        /*6f58*/ 	.word	0x000000ff
        /*6f5c*/ 	.word	0x00088068
        /*6f60*/ 	.short	0x0100
        /*6f62*/ 	.byte	0x08
	.zero		1


	//   ....[17]....
        /*6f64*/ 	.word	0x000005a0
        /*6f68*/ 	.word	0x000000ff
        /*6f6c*/ 	.word	0x00088088
        /*6f70*/ 	.short	0x0100
        /*6f72*/ 	.byte	0x08
	.zero		1


	//   ....[18]....
        /*6f74*/ 	.word	0x000006e0
        /*6f78*/ 	.word	0x00000003
        /*6f7c*/ 	.word	0x00088048
        /*6f80*/ 	.short	0x010a
        /*6f82*/ 	.byte	0x3f
	.zero		1


	//   ....[19]....
        /*6f84*/ 	.word	0x00000ad0
        /*6f88*/ 	.word	0x00000003
        /*6f8c*/ 	.word	0x00088020
        /*6f90*/ 	.short	0x010a
        /*6f92*/ 	.byte	0x3f
	.zero		1


	//   ....[20]....
        /*6f94*/ 	.word	0x00000dd0
        /*6f98*/ 	.word	0x00000000
        /*6f9c*/ 	.word	0x00088020
        /*6fa0*/ 	.short	0x010a
        /*6fa2*/ 	.byte	0x3f
	.zero		1


	//   ....[21]....
        /*6fa4*/ 	.word	0x00001140
        /*6fa8*/ 	.word	0x00000000
        /*6fac*/ 	.word	0x00088020
        /*6fb0*/ 	.short	0x010a
        /*6fb2*/ 	.byte	0x3f
	.zero		1


	//   ....[22]....
        /*6fb4*/ 	.word	0x00001460
        /*6fb8*/ 	.word	0x00000003
        /*6fbc*/ 	.word	0x00088020
        /*6fc0*/ 	.short	0x010a
        /*6fc2*/ 	.byte	0x3f
	.zero		1


	//   ....[23]....
        /*6fc4*/ 	.word	0x000017e0
        /*6fc8*/ 	.word	0x000000d6
        /*6fcc*/ 	.word	0x00088040
        /*6fd0*/ 	.short	0x010a
        /*6fd2*/ 	.byte	0x3f
	.zero		1


	//   ....[24]....
        /*6fd4*/ 	.word	0x00001800
        /*6fd8*/ 	.word	0x000000d6
        /*6fdc*/ 	.word	0x00088000
        /*6fe0*/ 	.short	0x010a
        /*6fe2*/ 	.byte	0x3f
	.zero		1


	//   ....[25]....
        /*6fe4*/ 	.word	0x000048a0
        /*6fe8*/ 	.word	0x000000d6
        /*6fec*/ 	.word	0x00088008
        /*6ff0*/ 	.short	0x010a
        /*6ff2*/ 	.byte	0x3f
	.zero		1


	//   ....[26]....
        /*6ff4*/ 	.word	0x0000cf70
        /*6ff8*/ 	.word	0x000000ff
        /*6ffc*/ 	.word	0x00000000
        /*7000*/ 	.short	0x0101
        /*7002*/ 	.byte	0x06
	.zero		1


	//   ....[27]....
        /*7004*/ 	.word	0x0000d1f0
        /*7008*/ 	.word	0x00000005
        /*700c*/ 	.word	0x00088000
        /*7010*/ 	.short	0x010a
        /*7012*/ 	.byte	0x3f
	.zero		1


	//   ....[28]....
        /*7014*/ 	.word	0x0000dd80
        /*7018*/ 	.word	0x00000002
        /*701c*/ 	.word	0x00088020
        /*7020*/ 	.short	0x010a
        /*7022*/ 	.byte	0x3f
	.zero		1


	//   ....[29]....
        /*7024*/ 	.word	0x0000e9b0
        /*7028*/ 	.word	0x00000000
        /*702c*/ 	.word	0x00000000
        /*7030*/ 	.short	0x0101
        /*7032*/ 	.byte	0x3f
	.zero		1


	//   ....[30]....
        /*7034*/ 	.word	0x0000e9d0
        /*7038*/ 	.word	0x00000000
        /*703c*/ 	.word	0x00088000
        /*7040*/ 	.short	0x010a
        /*7042*/ 	.byte	0x3f
	.zero		1


	//   ....[31]....
        /*7044*/ 	.word	0x0001c9d0
        /*7048*/ 	.word	0x00000000
        /*704c*/ 	.word	0x00000000
        /*7050*/ 	.short	0x0101
        /*7052*/ 	.byte	0x3f
	.zero		1


	//   ....[32]....
        /*7054*/ 	.word	0x0001cea0
        /*7058*/ 	.word	0x00000000
        /*705c*/ 	.word	0x00088020
        /*7060*/ 	.short	0x010a
        /*7062*/ 	.byte	0x3f
	.zero		1


	//   ....[33]....
        /*7064*/ 	.word	0x00020630
        /*7068*/ 	.word	0x00000003
        /*706c*/ 	.word	0x00088048
        /*7070*/ 	.short	0x010a
        /*7072*/ 	.byte	0x3f
	.zero		1


	//   ....[34]....
        /*7074*/ 	.word	0x00020680
        /*7078*/ 	.word	0x00000003
        /*707c*/ 	.word	0x00088020
        /*7080*/ 	.short	0x010a
        /*7082*/ 	.byte	0x3f
	.zero		1


	//   ....[35]....
        /*7084*/ 	.word	0x000206d0
        /*7088*/ 	.word	0x00000000
        /*708c*/ 	.word	0x00088020
        /*7090*/ 	.short	0x010a
        /*7092*/ 	.byte	0x3f
	.zero		1


	//   ....[36]....
        /*7094*/ 	.word	0x00020720
        /*7098*/ 	.word	0x00000000
        /*709c*/ 	.word	0x00088020
        /*70a0*/ 	.short	0x010a
        /*70a2*/ 	.byte	0x3f
	.zero		1


	//   ....[37]....
        /*70a4*/ 	.word	0x00020770
        /*70a8*/ 	.word	0x00000003
        /*70ac*/ 	.word	0x00088020
        /*70b0*/ 	.short	0x010a
        /*70b2*/ 	.byte	0x3f
	.zero		1


	//   ....[38]....
        /*70b4*/ 	.word	0x000207c0
        /*70b8*/ 	.word	0x000000d6
        /*70bc*/ 	.word	0x00088040
        /*70c0*/ 	.short	0x010a
        /*70c2*/ 	.byte	0x3f
	.zero		1


	//   ....[39]....
        /*70c4*/ 	.word	0x00020810
        /*70c8*/ 	.word	0x000000d6
        /*70cc*/ 	.word	0x00088000
        /*70d0*/ 	.short	0x010a
        /*70d2*/ 	.byte	0x3f
	.zero		1


	//   ....[40]....
        /*70d4*/ 	.word	0x00020860
        /*70d8*/ 	.word	0x000000d6
        /*70dc*/ 	.word	0x00088008
        /*70e0*/ 	.short	0x010a
        /*70e2*/ 	.byte	0x3f
	.zero		1


	//   ....[41]....
        /*70e4*/ 	.word	0x000208b0
        /*70e8*/ 	.word	0x00000005
        /*70ec*/ 	.word	0x00088000
        /*70f0*/ 	.short	0x010a
        /*70f2*/ 	.byte	0x3f
	.zero		1


	//   ....[42]....
        /*70f4*/ 	.word	0x00020900
        /*70f8*/ 	.word	0x00000002
        /*70fc*/ 	.word	0x00088020
        /*7100*/ 	.short	0x010a
        /*7102*/ 	.byte	0x3f
	.zero		1


	//   ....[43]....
        /*7104*/ 	.word	0x00020950
        /*7108*/ 	.word	0x00000000
        /*710c*/ 	.word	0x00088000
        /*7110*/ 	.short	0x010a
        /*7112*/ 	.byte	0x3f
	.zero		1


	//   ....[44]....
        /*7114*/ 	.word	0x000209a0
        /*7118*/ 	.word	0x00000000
        /*711c*/ 	.word	0x00088020
        /*7120*/ 	.short	0x010a
        /*7122*/ 	.byte	0x3f
	.zero		1


	//----- nvinfo : EIATTR_NUM_MBARRIERS
	.align		4
.L_38:
        /*7124*/ 	.byte	0x03, 0x38
        /*7126*/ 	.short	0x0012


	//----- nvinfo : EIATTR_EXIT_INSTR_OFFSETS
	.align		4
        /*7128*/ 	.byte	0x04, 0x1c
        /*712a*/ 	.short	(.L_40 - .L_39)


	//   ....[0]....
.L_39:
        /*712c*/ 	.word	0x00020620


	//----- nvinfo : EIATTR_MAX_THREADS
	.align		4
.L_40:
        /*7130*/ 	.byte	0x04, 0x05
        /*7132*/ 	.short	(.L_42 - .L_41)
.L_41:
        /*7134*/ 	.word	0x00000080
        /*7138*/ 	.word	0x00000001
        /*713c*/ 	.word	0x00000001


	//----- nvinfo : EIATTR_CRS_STACK_SIZE
	.align		4
.L_42:
        /*7140*/ 	.byte	0x04, 0x1e
        /*7142*/ 	.short	(.L_44 - .L_43)
.L_43:
        /*7144*/ 	.word	0x00000000


	//----- nvinfo : EIATTR_CBANK_PARAM_SIZE
	.align		4
.L_44:
        /*7148*/ 	.byte	0x03, 0x19
        /*714a*/ 	.short	0x0870


	//----- nvinfo : EIATTR_PARAM_CBANK
	.align		4
        /*714c*/ 	.byte	0x04, 0x0a
        /*714e*/ 	.short	(.L_46 - .L_45)
	.align		4
.L_45:
        /*7150*/ 	.word	index@(.nv.constant0._ZN7cutlass13device_kernelINS_4fmha6kernel13FmhaKernelTmaINS1_10collective15FmhaMainloopTmaINS_6half_tEfN4cute5tupleIJNS7_1CILi64EEENS9_ILi256EEESB_EEENS4_13DefaultFusionEJEEENS4_15FmhaFwdEpilogueIS6_fSC_EEJEEEEEvNT_6ParamsE)
        /*7154*/ 	.short	0x0210
        /*7156*/ 	.short	0x0870


	//----- nvinfo : EIATTR_SW_WAR
	.align		4
.L_46:
        /*7158*/ 	.byte	0x04, 0x36
        /*715a*/ 	.short	(.L_48 - .L_47)
.L_47:
        /*715c*/ 	.word	0x00000008
.L_48:


//--------------------- .nv.callgraph             --------------------------
	.section	.nv.callgraph,"",@"SHT_CUDA_CALLGRAPH"
	.align	4
	.sectionentsize	8
	.align		4
        /*0000*/ 	.word	0x00000000
	.align		4
        /*0004*/ 	.word	0xffffffff
	.align		4
        /*0008*/ 	.word	index@(_ZN7cutlass13device_kernelINS_4fmha6kernel13FmhaKernelTmaINS1_10collective15FmhaMainloopTmaINS_6half_tEfN4cute5tupleIJNS7_1CILi64EEENS9_ILi256EEESB_EEENS4_13DefaultFusionEJEEENS4_15FmhaFwdEpilogueIS6_fSC_EEJEEEEEvNT_6ParamsE)
	.align		4
        /*000c*/ 	.word	index@(__assertfail)
	.align		4
        /*0010*/ 	.word	0x00000000
	.align		4
        /*0014*/ 	.word	0xfffffffe
	.align		4
        /*0018*/ 	.word	0x00000000
	.align		4
        /*001c*/ 	.word	0xfffffffd
	.align		4
        /*0020*/ 	.word	0x00000000
	.align		4
        /*0024*/ 	.word	0xfffffffc


//--------------------- .nv.constant4             --------------------------
	.section	.nv.constant4,"a",@progbits
	.align	8
	.align		8
.nv.constant4:
        /*0000*/ 	.dword	__assertfail
	.align		8
        /*0008*/ 	.dword	__unnamed_1
	.align		8
        /*0010*/ 	.dword	__unnamed_2
	.align		8
        /*0018*/ 	.dword	_ZN39_INTERNAL_7677ab4e_4_k_cu_474bbc9e_27864cuda3std3__45__cpo5beginE
	.align		8
        /*0020*/ 	.dword	_ZN39_INTERNAL_7677ab4e_4_k_cu_474bbc9e_27864cuda3std3__45__cpo3endE
	.align		8
        /*0028*/ 	.dword	_ZN39_INTERNAL_7677ab4e_4_k_cu_474bbc9e_27864cuda3std3__45__cpo6cbeginE
	.align		8
        /*0030*/ 	.dword	_ZN39_INTERNAL_7677ab4e_4_k_cu_474bbc9e_27864cuda3std3__45__cpo4cendE
	.align		8
        /*0038*/ 	.dword	_ZN39_INTERNAL_7677ab4e_4_k_cu_474bbc9e_27864cuda3std3__441_GLOBAL__N__7677ab4e_4_k_cu_474bbc9e_27866ignoreE
	.align		8
        /*0040*/ 	.dword	_ZN39_INTERNAL_7677ab4e_4_k_cu_474bbc9e_27864cuda3std3__419piecewise_constructE
	.align		8
        /*0048*/ 	.dword	_ZN39_INTERNAL_7677ab4e_4_k_cu_474bbc9e_27864cuda3std3__48in_placeE
	.align		8
        /*0050*/ 	.dword	_ZN39_INTERNAL_7677ab4e_4_k_cu_474bbc9e_27864cuda3std6ranges3__45__cpo4swapE
	.align		8
        /*0058*/ 	.dword	_ZN39_INTERNAL_7677ab4e_4_k_cu_474bbc9e_27864cuda3std6ranges3__45__cpo9iter_moveE
	.align		8
        /*0060*/ 	.dword	_ZN39_INTERNAL_7677ab4e_4_k_cu_474bbc9e_27864cute7productE
	.align		8
        /*0068*/ 	.dword	_ZN39_INTERNAL_7677ab4e_4_k_cu_474bbc9e_27864cute1_E
	.align		8
        /*0070*/ 	.dword	$str$23
	.align		8
        /*0078*/ 	.dword	$str$24


//--------------------- .text._ZN7cutlass13device_kernelINS_4fmha6kernel13FmhaKernelTmaINS1_10collective15FmhaMainloopTmaINS_6half_tEfN4cute5tupleIJNS7_1CILi64EEENS9_ILi256EEESB_EEENS4_13DefaultFusionEJEEENS4_15FmhaFwdEpilogueIS6_fSC_EEJEEEEEvNT_6ParamsE --------------------------
	.section	.text._ZN7cutlass13device_kernelINS_4fmha6kernel13FmhaKernelTmaINS1_10collective15FmhaMainloopTmaINS_6half_tEfN4cute5tupleIJNS7_1CILi64EEENS9_ILi256EEESB_EEENS4_13DefaultFusionEJEEENS4_15FmhaFwdEpilogueIS6_fSC_EEJEEEEEvNT_6ParamsE,"ax",@progbits
	.align	128
.text._ZN7cutlass13device_kernelINS_4fmha6kernel13FmhaKernelTmaINS1_10collective15FmhaMainloopTmaINS_6half_tEfN4cute5tupleIJNS7_1CILi64EEENS9_ILi256EEESB_EEENS4_13DefaultFusionEJEEENS4_15FmhaFwdEpilogueIS6_fSC_EEJEEEEEvNT_6ParamsE:
        .type           _ZN7cutlass13device_kernelINS_4fmha6kernel13FmhaKernelTmaINS1_10collective15FmhaMainloopTmaINS_6half_tEfN4cute5tupleIJNS7_1CILi64EEENS9_ILi256EEESB_EEENS4_13DefaultFusionEJEEENS4_15FmhaFwdEpilogueIS6_fSC_EEJEEEEEvNT_6ParamsE,@function
        .size           _ZN7cutlass13device_kernelINS_4fmha6kernel13FmhaKernelTmaINS1_10collective15FmhaMainloopTmaINS_6half_tEfN4cute5tupleIJNS7_1CILi64EEENS9_ILi256EEESB_EEENS4_13DefaultFusionEJEEENS4_15FmhaFwdEpilogueIS6_fSC_EEJEEEEEvNT_6ParamsE,(.L_x_88 - _ZN7cutlass13device_kernelINS_4fmha6kernel13FmhaKernelTmaINS1_10collective15FmhaMainloopTmaINS_6half_tEfN4cute5tupleIJNS7_1CILi64EEENS9_ILi256EEESB_EEENS4_13DefaultFusionEJEEENS4_15FmhaFwdEpilogueIS6_fSC_EEJEEEEEvNT_6ParamsE)
        .other          _ZN7cutlass13device_kernelINS_4fmha6kernel13FmhaKernelTmaINS1_10collective15FmhaMainloopTmaINS_6half_tEfN4cute5tupleIJNS7_1CILi64EEENS9_ILi256EEESB_EEENS4_13DefaultFusionEJEEENS4_15FmhaFwdEpilogueIS6_fSC_EEJEEEEEvNT_6ParamsE,@"STO_CUDA_ENTRY STV_DEFAULT"
_ZN7cutlass13device_kernelINS_4fmha6kernel13FmhaKernelTmaINS1_10collective15FmhaMainloopTmaINS_6half_tEfN4cute5tupleIJNS7_1CILi64EEENS9_ILi256EEESB_EEENS4_13DefaultFusionEJEEENS4_15FmhaFwdEpilogueIS6_fSC_EEJEEEEEvNT_6ParamsE:
[----:B------:R-:W1:Y:S01]  /*0000*/  LDC R1, c[0x0][0x28] ;  /* 0x00000a00ff017b82 */ /* 0x000e620000000800 */
[----:B------:R-:W2:Y:S01]  /*0010*/  S2R R216, SR_TID.X ;  /* 0x0000000000d87919 */ /* 0x000ea20000002100 */
[----:B------:R-:W-:Y:S01]  /*0020*/  ELECT P0, URZ, PT ;  /* 0x00000000003f782f */ /* 0x000fe20003800000 */
[----:B------:R-:W-:Y:S01]  /*0030*/  BSSY B0, `(.L_x_0) ;  /* 0x0000011000007945 */ /* 0x000fe20003800000 */
[----:B-1----:R-:W-:Y:S02]  /*0040*/  IADD3 R1, R1, -0xa20, RZ ;  /* 0xfffff5e001017810 */ /* 0x002fe40007ffe0ff */
[----:B--2---:R-:W-:-:S05]  /*0050*/  SHF.R.U32.HI R0, RZ, 0x5, R216 ;  /* 0x00000005ff007819 */ /* 0x004fca00000116d8 */
[----:B------:R-:W1:Y:S02]  /*0060*/  SHFL.IDX PT, R2, R0, RZ, 0x1f ;  /* 0x00001fff00027589 */ /* 0x000e6400000e0000 */
[----:B-1----:R-:W-:-:S13]  /*0070*/  ISETP.NE.OR P0, PT, R2, RZ, !P0 ;  /* 0x000000ff0200720c */ /* 0x002fda0004705670 */
[----:B------:R-:W-:Y:S05]  /*0080*/  @P0 BRA `(.L_x_1) ;  /* 0x00000000002c0947 */ /* 0x000fea0003800000 */
[----:B------:R-:W-:Y:S02]  /*0090*/  ULDC.64 UR4, c[0x0][0x198] ;  /* 0x0000660000047ab9 */ /* 0x000fe40000000a00 */
[----:B------:R-:W-:Y:S02]  /*00a0*/  UIADD3 UR6, UP0, UR4, 0xf0, URZ ;  /* 0x000000f004067890 */ /* 0x000fe4000ff1e03f */
[----:B------:R-:W-:Y:S02]  /*00b0*/  UIADD3 UR8, UP1, UR4, 0x1f0, URZ ;  /* 0x000001f004087890 */ /* 0x000fe4000ff3e03f */
[----:B------:R-:W-:Y:S02]  /*00c0*/  UIADD3 UR4, UP2, UR4, 0x2f0, URZ ;  /* 0x000002f004047890 */ /* 0x000fe4000ff5e03f */
[----:B------:R-:W-:Y:S02]  /*00d0*/  UIADD3.X UR7, URZ, UR5, URZ, UP0, !UPT ;  /* 0x000000053f077290 */ /* 0x000fe400087fe43f */
[----:B------:R-:W-:-:S02]  /*00e0*/  UIADD3.X UR9, URZ, UR5, URZ, UP1, !UPT ;  /* 0x000000053f097290 */ /* 0x000fc40008ffe43f */
[----:B------:R-:W-:-:S05]  /*00f0*/  UIADD3.X UR5, URZ, UR5, URZ, UP2, !UPT ;  /* 0x000000053f057290 */ /* 0x000fca00097fe43f */
[----:B------:R1:W-:Y:S02]  /*0100*/  UTMACCTL.PF [UR6] ;  /* 0x00000000060079b9 */ /* 0x0003e40008040000 */
[----:B------:R1:W-:Y:S02]  /*0110*/  UTMACCTL.PF [UR8] ;  /* 0x00000000080079b9 */ /* 0x0003e40008040000 */
[----:B------:R1:W-:Y:S02]  /*0120*/  UTMACCTL.PF [UR4] ;  /* 0x00000000040079b9 */ /* 0x0003e40008040000 */
[----:B-1----:R-:W-:Y:S01]  /*0130*/  NOP ;  /* 0x0000000000007918 */ /* 0x002fe20000000000 */
.L_x_1:
[----:B------:R-:W-:Y:S05]  /*0140*/  BSYNC B0 ;  /* 0x0000000000007941 */ /* 0x000fea0003800000 */
.L_x_0:
[----:B------:R-:W1:Y:S02]  /*0150*/  SHFL.IDX PT, R2, R0, RZ, 0x1f ;  /* 0x00001fff00027589 */ /* 0x000e6400000e0000 */
[----:B-1----:R-:W-:-:S13]  /*0160*/  ISETP.NE.AND P0, PT, R2, RZ, PT ;  /* 0x000000ff0200720c */ /* 0x002fda0003f05270 */
[----:B------:R-:W-:Y:S05]  /*0170*/  @P0 BRA `(.L_x_2) ;  /* 0x0000000000400947 */ /* 0x000fea0003800000 */
[----:B------:R-:W1:Y:S01]  /*0180*/  S2UR UR8, SR_CgaCtaId ;  /* 0x00000000000879c3 */ /* 0x000e620000008800 */
[----:B------:R-:W-:Y:S01]  /*0190*/  UMOV UR4, 0x400 ;  /* 0x0000040000047882 */ /* 0x000fe20000000000 */
[----:B------:R-:W-:Y:S01]  /*01a0*/  UMOV UR5, 0x1 ;  /* 0x0000000100057882 */ /* 0x000fe20000000000 */
[----:B------:R-:W-:Y:S01]  /*01b0*/  UMOV UR6, 0x80 ;  /* 0x0000008000067882 */ /* 0x000fe20000000000 */
[----:B------:R-:W-:Y:S01]  /*01c0*/  ELECT P0, URZ, PT ;  /* 0x00000000003f782f */ /* 0x000fe20003800000 */
[----:B------:R-:W-:-:S04]  /*01d0*/  UIADD3 UR6, -UR6, 0x100000, URZ ;  /* 0x0010000006067890 */ /* 0x000fc8000fffe13f */
[----:B------:R-:W-:Y:S02]  /*01e0*/  USHF.L.U32 UR7, UR6, 0xb, URZ ;  /* 0x0000000b06077899 */ /* 0x000fe4000800063f */
[----:B------:R-:W-:Y:S02]  /*01f0*/  USHF.L.U32 UR6, UR6, 0x1, URZ ;  /* 0x0000000106067899 */ /* 0x000fe4000800063f */
[----:B-1----:R-:W-:Y:S02]  /*0200*/  ULEA UR8, UR8, UR4, 0x18 ;  /* 0x0000000408087291 */ /* 0x002fe4000f8ec03f */
[----:B------:R-:W-:-:S04]  /*0210*/  UIADD3 UR4, -UR5, 0x100000, URZ ;  /* 0x0010000005047890 */ /* 0x000fc8000fffe13f */
[----:B------:R-:W-:Y:S02]  /*0220*/  USHF.L.U32 UR5, UR4, 0xb, URZ ;  /* 0x0000000b04057899 */ /* 0x000fe4000800063f */
[----:B------:R-:W-:Y:S01]  /*0230*/  USHF.L.U32 UR4, UR4, 0x1, URZ ;  /* 0x0000000104047899 */ /* 0x000fe2000800063f */
[----:B------:R-:W1:Y:S11]  /*0240*/  FENCE.VIEW.ASYNC.S ;  /* 0x00000000000073c6 */ /* 0x000e760000000000 */
[----:B-1----:R1:W2:Y:S01]  /*0250*/  SYNCS.EXCH.64 URZ, [UR8+0x88040], UR4 ;  /* 0x08804004083f75b2 */ /* 0x0022a20008000100 */
[----:B------:R1:W3:Y:S01]  /*0260*/  SYNCS.EXCH.64 URZ, [UR8+0x88048], UR6 ;  /* 0x08804806083f75b2 */ /* 0x0002e20008000100 */
[----:B------:R-:W-:Y:S01]  /*0270*/  NOP ;  /* 0x0000000000007918 */ /* 0x000fe20000000000 */
.L_x_2:
[----:B------:R-:W4:Y:S01]  /*0280*/  SHFL.IDX PT, R2, R0, RZ, 0x1f ;  /* 0x00001fff00027589 */ /* 0x000f2200000e0000 */
[----:B------:R-:W-:Y:S01]  /*0290*/  NOP ;  /* 0x0000000000007918 */ /* 0x000fe20000000000 */
[----:B----4-:R-:W-:-:S13]  /*02a0*/  ISETP.NE.AND P0, PT, R2, RZ, PT ;  /* 0x000000ff0200720c */ /* 0x010fda0003f05270 */
[----:B------:R-:W-:Y:S05]  /*02b0*/  @P0 BRA `(.L_x_3) ;  /* 0x0000000000580947 */ /* 0x000fea0003800000 */
[----:B-1----:R-:W1:Y:S01]  /*02c0*/  S2UR UR5, SR_CgaCtaId ;  /* 0x00000000000579c3 */ /* 0x002e620000008800 */
[----:B------:R-:W-:Y:S01]  /*02d0*/  UMOV UR4, 0x400 ;  /* 0x0000040000047882 */ /* 0x000fe20000000000 */
[----:B------:R-:W-:Y:S01]  /*02e0*/  UMOV UR6, 0x1 ;  /* 0x0000000100067882 */ /* 0x000fe20000000000 */
[----:B------:R-:W-:Y:S01]  /*02f0*/  UMOV UR7, 0x80 ;  /* 0x0000008000077882 */ /* 0x000fe20000000000 */
[----:B------:R-:W-:Y:S01]  /*0300*/  ELECT P0, URZ, PT ;  /* 0x00000000003f782f */ /* 0x000fe20003800000 */
[----:B-1----:R-:W-:Y:S02]  /*0310*/  ULEA UR8, UR5, UR4, 0x18 ;  /* 0x0000000405087291 */ /* 0x002fe4000f8ec03f */
[----:B------:R-:W-:-:S04]  /*0320*/  UIADD3 UR4, -UR6, 0x100000, URZ ;  /* 0x0010000006047890 */ /* 0x000fc8000fffe13f */
[----:B------:R-:W-:Y:S02]  /*0330*/  USHF.L.U32 UR5, UR4, 0xb, URZ ;  /* 0x0000000b04057899 */ /* 0x000fe4000800063f */
[----:B------:R-:W-:Y:S02]  /*0340*/  USHF.L.U32 UR4, UR4, 0x1, URZ ;  /* 0x0000000104047899 */ /* 0x000fe4000800063f */
[----:B------:R-:W-:-:S04]  /*0350*/  UIADD3 UR6, -UR7, 0x100000, URZ ;  /* 0x0010000007067890 */ /* 0x000fc8000fffe13f */
[----:B------:R-:W-:Y:S02]  /*0360*/  USHF.L.U32 UR7, UR6, 0xb, URZ ;  /* 0x0000000b06077899 */ /* 0x000fe4000800063f */
[----:B------:R-:W-:Y:S01]  /*0370*/  USHF.L.U32 UR6, UR6, 0x1, URZ ;  /* 0x0000000106067899 */ /* 0x000fe2000800063f */
[----:B------:R-:W1:Y:S03]  /*0380*/  FENCE.VIEW.ASYNC.S ;  /* 0x00000000000073c6 */ /* 0x000e660000000000 */
[----:B-1----:R4:W1:Y:S08]  /*0390*/  SYNCS.EXCH.64 URZ, [UR8+0x88000], UR4 ;  /* 0x08800004083f75b2 */ /* 0x0028700008000100 */
[----:B------:R4:W1:Y:S01]  /*03a0*/  SYNCS.EXCH.64 URZ, [UR8+0x88020], UR6 ;  /* 0x08802006083f75b2 */ /* 0x0008620008000100 */
[----:B------:R4:W1:Y:S01]  /*03b0*/  SYNCS.EXCH.64 URZ, [UR8+0x88008], UR4 ;  /* 0x08800804083f75b2 */ /* 0x0008620008000100 */
[----:B------:R4:W1:Y:S01]  /*03c0*/  SYNCS.EXCH.64 URZ, [UR8+0x88028], UR6 ;  /* 0x08802806083f75b2 */ /* 0x0008620008000100 */
[----:B------:R4:W1:Y:S01]  /*03d0*/  SYNCS.EXCH.64 URZ, [UR8+0x88010], UR4 ;  /* 0x08801004083f75b2 */ /* 0x0008620008000100 */
[----:B------:R4:W1:Y:S01]  /*03e0*/  SYNCS.EXCH.64 URZ, [UR8+0x88030], UR6 ;  /* 0x08803006083f75b2 */ /* 0x0008620008000100 */
[----:B------:R4:W1:Y:S01]  /*03f0*/  SYNCS.EXCH.64 URZ, [UR8+0x88018], UR4 ;  /* 0x08801804083f75b2 */ /* 0x0008620008000100 */
[----:B------:R4:W1:Y:S02]  /*0400*/  SYNCS.EXCH.64 URZ, [UR8+0x88038], UR6 ;  /* 0x08803806083f75b2 */ /* 0x0008640008000100 */
[----:B----4-:R-:W-:Y:S01]  /*0410*/  NOP ;  /* 0x0000000000007918 */ /* 0x010fe20000000000 */
.L_x_3:
        /* <DEDUP_REMOVED lines=26> */
.L_x_4:
[----:B------:R-:W4:Y:S01]  /*05c0*/  SHFL.IDX PT, R0, R0, RZ, 0x1f ;  /* 0x00001fff00007589 */ /* 0x000f2200000e0000 */
[----:B------:R-:W-:Y:S01]  /*05d0*/  ELECT P0, URZ, PT ;  /* 0x00000000003f782f */ /* 0x000fe20003800000 */
[----:B------:R-:W-:Y:S01]  /*05e0*/  NOP ;  /* 0x0000000000007918 */ /* 0x000fe20000000000 */
[----:B------:R-:W1:Y:S01]  /*05f0*/  S2UR UR36, SR_CTAID.Y ;  /* 0x00000000002479c3 */ /* 0x000e620000002600 */
[----:B------:R-:W-:Y:S01]  /*0600*/  BSSY B0, `(.L_x_5) ;  /* 0x0000037000007945 */ /* 0x000fe20003800000 */
[----:B------:R-:W-:Y:S02]  /*0610*/  MOV R188, RZ ;  /* 0x000000ff00bc7202 */ /* 0x000fe40000000f00 */
[----:B------:R-:W-:-:S04]  /*0620*/  LOP3.LUT R215, R216, 0x7f, RZ, 0xc0, !PT ;  /* 0x0000007fd8d77812 */ /* 0x000fc800078ec0ff */
[----:B------:R-:W1:Y:S01]  /*0630*/  S2UR UR37, SR_CTAID.Z ;  /* 0x00000000002579c3 */ /* 0x000e620000002700 */
[----:B----4-:R-:W-:-:S07]  /*0640*/  R2UR UR60, R0 ;  /* 0x00000000003c72ca */ /* 0x010fce00000e0000 */
[----:B-123--:R-:W-:Y:S06]  /*0650*/  BAR.SYNC.DEFER_BLOCKING 0x0 ;  /* 0x0000000000007b1d */ /* 0x00efec0000010000 */
[----:B------:R-:W-:-:S13]  /*0660*/  ISETP.EQ.AND P1, PT, RZ, UR60, P0 ;  /* 0x0000003cff007c0c */ /* 0x000fda0008722270 */
[----:B------:R-:W-:Y:S05]  /*0670*/  @!P1 BRA `(.L_x_6) ;  /* 0x0000000000bc9947 */ /* 0x000fea0003800000 */
[----:B------:R-:W1:Y:S01]  /*0680*/  S2R R3, SR_CgaCtaId ;  /* 0x0000000000037919 */ /* 0x000e620000008800 */
[----:B------:R-:W-:Y:S01]  /*0690*/  MOV R0, 0x400 ;  /* 0x0000040000007802 */ /* 0x000fe20000000f00 */
[----:B------:R-:W-:Y:S01]  /*06a0*/  IMAD.MOV.U32 R2, RZ, RZ, 0x1 ;  /* 0x00000001ff027424 */ /* 0x000fe200078e00ff */
[----:B------:R-:W-:Y:S02]  /*06b0*/  ISETP.NE.AND P3, PT, R215, RZ, PT ;  /* 0x000000ffd700720c */ /* 0x000fe40003f65270 */
[----:B-1----:R-:W-:Y:S02]  /*06c0*/  LEA R3, R3, R0, 0x18 ;  /* 0x0000000003037211 */ /* 0x002fe400078ec0ff */
[----:B------:R-:W-:-:S04]  /*06d0*/  SHF.L.U32 R0, R2, 0x1f, RZ ;  /* 0x0000001f02007819 */ /* 0x000fc800000006ff */
[----:B------:R-:W1:Y:S02]  /*06e0*/  SYNCS.PHASECHK.TRANS64.TRYWAIT P2, [R3+URZ+0x88048], R0 ;  /* 0x08804800030075a7 */ /* 0x000e64000804017f */
[----:B-1----:R-:W-:Y:S05]  /*06f0*/  @!P2 BRA `(.L_x_7) ;  /* 0x000001fc00cca947 */ /* 0x002fea0003800000 */
.L_x_71:
[----:B------:R-:W-:Y:S05]  /*0700*/  @P3 BRA `(.L_x_8) ;  /* 0x0000000000143947 */ /* 0x000fea0003800000 */
[----:B------:R-:W-:Y:S02]  /*0710*/  LOP3.LUT P2, RZ, R216, 0x1f, RZ, 0xc0, !PT ;  /* 0x0000001fd8ff7812 */ /* 0x000fe4000784c0ff */
[----:B-1----:R-:W-:-:S04]  /*0720*/  MOV R0, 0x8000 ;  /* 0x0000800000007802 */ /* 0x002fc80000000f00 */
[----:B------:R2:W-:Y:S07]  /*0730*/  SYNCS.ARRIVE.TRANS64 RZ, [R3+URZ+0x88040], R0 ;  /* 0x0880400003ff79a7 */ /* 0x0005ee000800003f */
[----:B------:R-:W-:Y:S05]  /*0740*/  @!P2 BRA `(.L_x_8) ;  /* 0x000000000004a947 */ /* 0x000fea0003800000 */
[----:B------:R-:W-:Y:S01]  /*0750*/  BPT.TRAP 0x1 ;  /* 0x000000040000795c */ /* 0x000fe20000300000 */
.L_x_8:
[----:B------:R-:W3:Y:S01]  /*0760*/  S2UR UR11, SR_CTAID.X ;  /* 0x00000000000b79c3 */ /* 0x000ee20000002500 */
[----:B------:R-:W-:Y:S01]  /*0770*/  R2UR UR8, R3 ;  /* 0x00000000030872ca */ /* 0x000fe200000e0000 */
[----:B------:R-:W-:Y:S01]  /*0780*/  ULDC.64 UR4, c[0x0][0x198] ;  /* 0x0000660000047ab9 */ /* 0x000fe20000000a00 */
[----:B------:R-:W-:Y:S01]  /*0790*/  UMOV UR6, 0x0 ;  /* 0x0000000000067882 */ /* 0x000fe20000000000 */
[----:B------:R-:W-:Y:S01]  /*07a0*/  UIADD3 UR4, UP0, UR4, 0xf0, URZ ;  /* 0x000000f004047890 */ /* 0x000fe2000ff1e03f */
[----:B------:R-:W-:Y:S01]  /*07b0*/  UMOV UR7, 0x10000000 ;  /* 0x1000000000077882 */ /* 0x000fe20000000000 */
[----:B------:R-:W-:Y:S02]  /*07c0*/  UMOV UR10, URZ ;  /* 0x0000003f000a7c82 */ /* 0x000fe40008000000 */
[----:B------:R-:W-:Y:S01]  /*07d0*/  UIADD3.X UR5, URZ, UR5, URZ, UP0, !UPT ;  /* 0x000000053f057290 */ /* 0x000fe200087fe43f */
[----:B------:R-:W-:Y:S01]  /*07e0*/  UMOV UR12, UR36 ;  /* 0x00000024000c7c82 */ /* 0x000fe20008000000 */
[----:B------:R-:W-:Y:S01]  /*07f0*/  UMOV UR13, UR37 ;  /* 0x00000025000d7c82 */ /* 0x000fe20008000000 */
[----:B------:R-:W-:Y:S01]  /*0800*/  UMOV UR26, 0x40 ;  /* 0x00000040001a7882 */ /* 0x000fe20000000000 */
[----:B------:R-:W-:-:S02]  /*0810*/  UMOV UR28, UR36 ;  /* 0x00000024001c7c82 */ /* 0x000fc40008000000 */
[----:B------:R-:W-:Y:S02]  /*0820*/  UIADD3 UR9, UR8, 0x88040, URZ ;  /* 0x0008804008097890 */ /* 0x000fe4000fffe03f */
[----:B------:R-:W-:Y:S02]  /*0830*/  UIADD3 UR24, UR8, 0x2000, URZ ;  /* 0x0000200008187890 */ /* 0x000fe4000fffe03f */
[----:B------:R-:W-:Y:S02]  /*0840*/  UIADD3 UR16, UR8, 0x4000, URZ ;  /* 0x0000400008107890 */ /* 0x000fe4000fffe03f */
[----:B------:R-:W-:Y:S01]  /*0850*/  UIADD3 UR32, UR8, 0x6000, URZ ;  /* 0x0000600008207890 */ /* 0x000fe2000fffe03f */
[----:B------:R-:W-:Y:S01]  /*0860*/  UMOV UR29, UR37 ;  /* 0x00000025001d7c82 */ /* 0x000fe20008000000 */
[----:B------:R-:W-:Y:S01]  /*0870*/  UMOV UR25, UR9 ;  /* 0x0000000900197c82 */ /* 0x000fe20008000000 */
[----:B---3--:R-:W-:Y:S01]  /*0880*/  USHF.L.U32 UR11, UR11, 0x6, URZ ;  /* 0x000000060b0b7899 */ /* 0x008fe2000800063f */
[----:B------:R-:W-:Y:S01]  /*0890*/  UMOV UR18, 0x80 ;  /* 0x0000008000127882 */ /* 0x000fe20000000000 */
[----:B------:R-:W-:Y:S01]  /*08a0*/  UMOV UR20, UR36 ;  /* 0x0000002400147c82 */ /* 0x000fe20008000000 */
[----:B------:R-:W-:Y:S01]  /*08b0*/  UMOV UR21, UR37 ;  /* 0x0000002500157c82 */ /* 0x000fe20008000000 */
[----:B------:R-:W-:Y:S01]  /*08c0*/  UMOV UR17, UR9 ;  /* 0x0000000900117c82 */ /* 0x000fe20008000000 */
[----:B------:R-:W-:-:S02]  /*08d0*/  UMOV UR34, 0xc0 ;  /* 0x000000c000227882 */ /* 0x000fc40000000000 */
[----:B------:R-:W-:Y:S01]  /*08e0*/  UMOV UR27, UR11 ;  /* 0x0000000b001b7c82 */ /* 0x000fe20008000000 */
[----:B------:R-:W-:Y:S01]  /*08f0*/  UMOV UR19, UR11 ;  /* 0x0000000b00137c82 */ /* 0x000fe20008000000 */
[----:B------:R3:W-:Y:S01]  /*0900*/  UTMALDG.4D [UR8], [UR4], desc[UR6] ;  /* 0x00000608040075b4 */ /* 0x0007e20008019000 */
[----:B------:R-:W-:Y:S01]  /*0910*/  UMOV UR33, UR9 ;  /* 0x0000000900217c82 */ /* 0x000fe20008000000 */
[----:B------:R-:W-:Y:S01]  /*0920*/  UMOV UR35, UR11 ;  /* 0x0000000b00237c82 */ /* 0x000fe20008000000 */
[----:B------:R3:W-:Y:S01]  /*0930*/  UTMALDG.4D [UR24], [UR4], desc[UR6] ;  /* 0x00000618040075b4 */ /* 0x0007e20008019000 */
[----:B------:R3:W-:Y:S01]  /*0940*/  UTMALDG.4D [UR16], [UR4], desc[UR6] ;  /* 0x00000610040075b4 */ /* 0x0007e20008019000 */
[----:B------:R3:W-:Y:S02]  /*0950*/  UTMALDG.4D [UR32], [UR4], desc[UR6] ;  /* 0x00000620040075b4 */ /* 0x0007e40008019000 */
[----:B---3--:R-:W-:Y:S01]  /*0960*/  NOP ;  /* 0x0000000000007918 */ /* 0x008fe20000000000 */
.L_x_6:
[----:B------:R-:W-:Y:S05]  /*0970*/  BSYNC B0 ;  /* 0x0000000000007941 */ /* 0x000fea0003800000 */
.L_x_5:
[----:B------:R-:W1:Y:S01]  /*0980*/  LDC R9, c[0x0][0x28c] ;  /* 0x0000a300ff097b82 */ /* 0x000e620000000800 */
[----:B------:R-:W-:Y:S01]  /*0990*/  BSSY B0, `(.L_x_9) ;  /* 0x00000e0000007945 */ /* 0x000fe20003800000 */
[----:B------:R-:W-:Y:S01]  /*09a0*/  IMAD.MOV.U32 R183, RZ, RZ, 0x1 ;  /* 0x00000001ffb77424 */ /* 0x000fe200078e00ff */
[----:B------:R-:W-:Y:S02]  /*09b0*/  MOV R6, RZ ;  /* 0x000000ff00067202 */ /* 0x000fe40000000f00 */
[----:B-12---:R-:W-:-:S04]  /*09c0*/  IADD3 R0, R9, 0xff, RZ ;  /* 0x000000ff09007810 */ /* 0x006fc80007ffe0ff */
[----:B------:R-:W-:-:S04]  /*09d0*/  SHF.R.S32.HI R3, RZ, 0x1f, R0 ;  /* 0x0000001fff037819 */ /* 0x000fc80000011400 */
[----:B------:R-:W-:-:S04]  /*09e0*/  LEA.HI R3, R3, R0, RZ, 0x8 ;  /* 0x0000000003037211 */ /* 0x000fc800078f40ff */
[----:B------:R-:W-:-:S04]  /*09f0*/  SHF.R.S32.HI R191, RZ, 0x8, R3 ;  /* 0x00000008ffbf7819 */ /* 0x000fc80000011403 */
[----:B------:R-:W-:Y:S01]  /*0a00*/  SHF.L.U32 R184, R191, 0x1, RZ ;  /* 0x00000001bfb87819 */ /* 0x000fe200000006ff */
[----:B------:R-:W-:Y:S06]  /*0a10*/  @!P1 BRA `(.L_x_10) ;  /* 0x0000000c005c9947 */ /* 0x000fec0003800000 */
[----:B------:R-:W-:Y:S01]  /*0a20*/  ISETP.GE.AND P1, PT, R9, 0x1, PT ;  /* 0x000000010900780c */ /* 0x000fe20003f26270 */
[----:B------:R-:W-:Y:S01]  /*0a30*/  IMAD.MOV.U32 R188, RZ, RZ, RZ ;  /* 0x000000ffffbc7224 */ /* 0x000fe200078e00ff */
[----:B------:R-:W-:Y:S02]  /*0a40*/  LOP3.LUT R4, R216, 0x1f, RZ, 0xc0, !PT ;  /* 0x0000001fd8047812 */ /* 0x000fe400078ec0ff */
[----:B------:R-:W-:-:S09]  /*0a50*/  MOV R6, RZ ;  /* 0x000000ff00067202 */ /* 0x000fd20000000f00 */
[----:B------:R-:W-:Y:S05]  /*0a60*/  @!P1 BRA `(.L_x_11) ;  /* 0x00000004008c9947 */ /* 0x000fea0003800000 */
[----:B------:R-:W1:Y:S01]  /*0a70*/  S2R R3, SR_CgaCtaId ;  /* 0x0000000000037919 */ /* 0x000e620000008800 */
[----:B------:R-:W-:Y:S02]  /*0a80*/  MOV R0, 0x400 ;  /* 0x0000040000007802 */ /* 0x000fe40000000f00 */
[----:B------:R-:W-:Y:S02]  /*0a90*/  MOV R2, 0x1 ;  /* 0x0000000100027802 */ /* 0x000fe40000000f00 */
[----:B------:R-:W-:Y:S02]  /*0aa0*/  ISETP.NE.AND P2, PT, R215, RZ, PT ;  /* 0x000000ffd700720c */ /* 0x000fe40003f45270 */
[----:B-1----:R-:W-:Y:S02]  /*0ab0*/  LEA R3, R3, R0, 0x18 ;  /* 0x0000000003037211 */ /* 0x002fe400078ec0ff */
[----:B------:R-:W-:-:S04]  /*0ac0*/  SHF.L.U32 R0, R2, 0x1f, RZ ;  /* 0x0000001f02007819 */ /* 0x000fc800000006ff */
[----:B------:R-:W1:Y:S02]  /*0ad0*/  SYNCS.PHASECHK.TRANS64.TRYWAIT P1, [R3+URZ+0x88020], R0 ;  /* 0x08802000030075a7 */ /* 0x000e64000802017f */
[----:B-1----:R-:W-:Y:S05]  /*0ae0*/  @!P1 BRA `(.L_x_12) ;  /* 0x000001f800e49947 */ /* 0x002fea0003800000 */
.L_x_72:
[----:B------:R-:W-:Y:S01]  /*0af0*/  IMAD.MOV.U32 R6, RZ, RZ, 0x1 ;  /* 0x00000001ff067424 */ /* 0x000fe200078e00ff */
[----:B------:R-:W-:Y:S06]  /*0b00*/  @P2 BRA `(.L_x_13) ;  /* 0x0000000000142947 */ /* 0x000fec0003800000 */
[----:B------:R-:W-:Y:S02]  /*0b10*/  ISETP.NE.AND P1, PT, R4, RZ, PT ;  /* 0x000000ff0400720c */ /* 0x000fe40003f25270 */
[----:B-1----:R-:W-:-:S04]  /*0b20*/  MOV R0, 0x20000 ;  /* 0x0002000000007802 */ /* 0x002fc80000000f00 */
[----:B------:R2:W-:Y:S07]  /*0b30*/  SYNCS.ARRIVE.TRANS64 RZ, [R3+URZ+0x88000], R0 ;  /* 0x0880000003ff79a7 */ /* 0x0005ee000800003f */
[----:B------:R-:W-:Y:S05]  /*0b40*/  @!P1 BRA `(.L_x_13) ;  /* 0x0000000000049947 */ /* 0x000fea0003800000 */
[----:B------:R-:W-:Y:S01]  /*0b50*/  BPT.TRAP 0x1 ;  /* 0x000000040000795c */ /* 0x000fe20000300000 */
.L_x_13:
[----:B------:R-:W3:Y:S01]  /*0b60*/  S2R R5, SR_CgaCtaId ;  /* 0x0000000000057919 */ /* 0x000ee20000008800 */
[----:B------:R-:W-:Y:S01]  /*0b70*/  R2UR UR8, R3 ;  /* 0x00000000030872ca */ /* 0x000fe200000e0000 */
[----:B------:R-:W-:Y:S01]  /*0b80*/  ULDC.64 UR4, c[0x0][0x198] ;  /* 0x0000660000047ab9 */ /* 0x000fe20000000a00 */
[----:B-12---:R-:W-:Y:S01]  /*0b90*/  MOV R0, 0x400 ;  /* 0x0000040000007802 */ /* 0x006fe20000000f00 */
[----:B------:R-:W-:Y:S01]  /*0ba0*/  UIADD3 UR4, UP0, UR4, 0x1f0, URZ ;  /* 0x000001f004047890 */ /* 0x000fe2000ff1e03f */
[----:B------:R-:W-:Y:S01]  /*0bb0*/  MOV R3, 0x1 ;  /* 0x0000000100037802 */ /* 0x000fe20000000f00 */
[----:B------:R-:W-:Y:S01]  /*0bc0*/  UMOV UR35, URZ ;  /* 0x0000003f00237c82 */ /* 0x000fe20008000000 */
[----:B------:R-:W-:Y:S01]  /*0bd0*/  UMOV UR6, 0x0 ;  /* 0x0000000000067882 */ /* 0x000fe20000000000 */
[----:B------:R-:W-:Y:S01]  /*0be0*/  UIADD3.X UR5, URZ, UR5, URZ, UP0, !UPT ;  /* 0x000000053f057290 */ /* 0x000fe200087fe43f */
[----:B------:R-:W-:Y:S01]  /*0bf0*/  SHF.L.U32 R3, R3, 0x1f, RZ ;  /* 0x0000001f03037819 */ /* 0x000fe200000006ff */
[----:B------:R-:W-:Y:S01]  /*0c00*/  UMOV UR7, 0x10000000 ;  /* 0x1000000000077882 */ /* 0x000fe20000000000 */
[----:B------:R-:W-:Y:S01]  /*0c10*/  UMOV UR34, URZ ;  /* 0x0000003f00227c82 */ /* 0x000fe20008000000 */
[----:B------:R-:W-:Y:S01]  /*0c20*/  UMOV UR26, 0x40 ;  /* 0x00000040001a7882 */ /* 0x000fe20000000000 */
[----:B------:R-:W-:Y:S01]  /*0c30*/  UMOV UR28, UR36 ;  /* 0x00000024001c7c82 */ /* 0x000fe20008000000 */
[----:B------:R-:W-:Y:S01]  /*0c40*/  UIADD3 UR32, UR8, 0x8000, URZ ;  /* 0x0000800008207890 */ /* 0x000fe2000fffe03f */
[----:B------:R-:W-:Y:S01]  /*0c50*/  ISETP.NE.AND P2, PT, R215, RZ, PT ;  /* 0x000000ffd700720c */ /* 0x000fe20003f45270 */
[----:B------:R-:W-:-:S02]  /*0c60*/  UIADD3 UR33, UR8, 0x88000, URZ ;  /* 0x0008800008217890 */ /* 0x000fc4000fffe03f */
[----:B------:R-:W-:Y:S02]  /*0c70*/  UIADD3 UR24, UR8, 0x10000, URZ ;  /* 0x0001000008187890 */ /* 0x000fe4000fffe03f */
[----:B------:R-:W-:Y:S02]  /*0c80*/  UIADD3 UR16, UR8, 0x18000, URZ ;  /* 0x0001800008107890 */ /* 0x000fe4000fffe03f */
[----:B------:R-:W-:Y:S01]  /*0c90*/  UIADD3 UR8, UR8, 0x20000, URZ ;  /* 0x0002000008087890 */ /* 0x000fe2000fffe03f */
[----:B------:R-:W-:Y:S01]  /*0ca0*/  UMOV UR29, UR37 ;  /* 0x00000025001d7c82 */ /* 0x000fe20008000000 */
[----:B------:R-:W-:Y:S01]  /*0cb0*/  UMOV UR27, UR35 ;  /* 0x00000023001b7c82 */ /* 0x000fe20008000000 */
[----:B------:R-:W-:Y:S01]  /*0cc0*/  UMOV UR25, UR33 ;  /* 0x0000002100197c82 */ /* 0x000fe20008000000 */
[----:B------:R-:W-:Y:S01]  /*0cd0*/  UMOV UR18, 0x80 ;  /* 0x0000008000127882 */ /* 0x000fe20000000000 */
[----:B------:R-:W-:Y:S01]  /*0ce0*/  UMOV UR20, UR36 ;  /* 0x0000002400147c82 */ /* 0x000fe20008000000 */
[----:B------:R-:W-:Y:S01]  /*0cf0*/  UMOV UR21, UR37 ;  /* 0x0000002500157c82 */ /* 0x000fe20008000000 */
[----:B------:R1:W-:Y:S01]  /*0d00*/  UTMALDG.4D [UR32], [UR4], desc[UR6] ;  /* 0x00000620040075b4 */ /* 0x0003e20008019000 */
[----:B------:R-:W-:Y:S01]  /*0d10*/  UMOV UR19, UR35 ;  /* 0x0000002300137c82 */ /* 0x000fe20008000000 */
[----:B---3--:R-:W-:Y:S01]  /*0d20*/  LEA R5, R5, R0, 0x18 ;  /* 0x0000000005057211 */ /* 0x008fe200078ec0ff */
[----:B------:R-:W-:Y:S01]  /*0d30*/  UMOV UR17, UR33 ;  /* 0x0000002100117c82 */ /* 0x000fe20008000000 */
[----:B------:R-:W-:Y:S01]  /*0d40*/  UMOV UR10, 0xc0 ;  /* 0x000000c0000a7882 */ /* 0x000fe20000000000 */
[----:B------:R-:W-:Y:S01]  /*0d50*/  UMOV UR12, UR36 ;  /* 0x00000024000c7c82 */ /* 0x000fe20008000000 */
[----:B------:R-:W-:Y:S01]  /*0d60*/  UMOV UR13, UR37 ;  /* 0x00000025000d7c82 */ /* 0x000fe20008000000 */
[----:B------:R-:W-:Y:S01]  /*0d70*/  IMAD R0, R6, 0x8, R5 ;  /* 0x0000000806007824 */ /* 0x000fe200078e0205 */
[----:B------:R1:W-:Y:S01]  /*0d80*/  UTMALDG.4D [UR24], [UR4], desc[UR6] ;  /* 0x00000618040075b4 */ /* 0x0003e20008019000 */
[----:B------:R-:W-:Y:S01]  /*0d90*/  UMOV UR11, UR35 ;  /* 0x00000023000b7c82 */ /* 0x000fe20008000000 */
[----:B------:R-:W-:Y:S01]  /*0da0*/  UMOV UR9, UR33 ;  /* 0x0000002100097c82 */ /* 0x000fe20008000000 */
[----:B------:R1:W-:Y:S01]  /*0db0*/  UTMALDG.4D [UR16], [UR4], desc[UR6] ;  /* 0x00000610040075b4 */ /* 0x0003e20008019000 */
[----:B------:R1:W-:Y:S01]  /*0dc0*/  UTMALDG.4D [UR8], [UR4], desc[UR6] ;  /* 0x00000608040075b4 */ /* 0x0003e20008019000 */
[----:B------:R-:W2:Y:S02]  /*0dd0*/  SYNCS.PHASECHK.TRANS64.TRYWAIT P1, [R0+URZ+0x88020], R3 ;  /* 0x08802003000075a7 */ /* 0x000ea4000802017f */
[----:B-12---:R-:W-:Y:S05]  /*0de0*/  @!P1 BRA `(.L_x_14) ;  /* 0x000001f800389947 */ /* 0x006fea0003800000 */
.L_x_73:
[----:B------:R-:W-:Y:S01]  /*0df0*/  MOV R188, 0x1 ;  /* 0x0000000100bc7802 */ /* 0x000fe20000000f00 */
[----:B------:R-:W-:Y:S06]  /*0e00*/  @P2 BRA `(.L_x_15) ;  /* 0x0000000000142947 */ /* 0x000fec0003800000 */
[----:B------:R-:W-:Y:S02]  /*0e10*/  ISETP.NE.AND P1, PT, R4, RZ, PT ;  /* 0x000000ff0400720c */ /* 0x000fe40003f25270 */
[----:B-1----:R-:W-:-:S04]  /*0e20*/  MOV R3, 0x20000 ;  /* 0x0002000000037802 */ /* 0x002fc80000000f00 */
[----:B------:R2:W-:Y:S07]  /*0e30*/  SYNCS.ARRIVE.TRANS64 RZ, [R0+URZ+0x88000], R3 ;  /* 0x0880000300ff79a7 */ /* 0x0005ee000800003f */
[----:B------:R-:W-:Y:S05]  /*0e40*/  @!P1 BRA `(.L_x_15) ;  /* 0x0000000000049947 */ /* 0x000fea0003800000 */
[----:B------:R-:W-:Y:S01]  /*0e50*/  BPT.TRAP 0x1 ;  /* 0x000000040000795c */ /* 0x000fe20000300000 */
.L_x_15:
[----:B------:R-:W-:Y:S01]  /*0e60*/  IMAD R5, R6, 0x20000, R5 ;  /* 0x0002000006057824 */ /* 0x000fe200078e0205 */
[----:B------:R-:W-:Y:S01]  /*0e70*/  R2UR UR25, R0 ;  /* 0x00000000001972ca */ /* 0x000fe200000e0000 */
[----:B------:R-:W-:Y:S01]  /*0e80*/  ULDC.64 UR4, c[0x0][0x198] ;  /* 0x0000660000047ab9 */ /* 0x000fe20000000a00 */
[----:B------:R-:W-:Y:S01]  /*0e90*/  UMOV UR27, URZ ;  /* 0x0000003f001b7c82 */ /* 0x000fe20008000000 */
[----:B------:R-:W-:Y:S01]  /*0ea0*/  UIADD3 UR4, UP0, UR4, 0x2f0, URZ ;  /* 0x000002f004047890 */ /* 0x000fe2000ff1e03f */
[----:B------:R-:W-:Y:S01]  /*0eb0*/  R2UR UR8, R5 ;  /* 0x00000000050872ca */ /* 0x000fe200000e0000 */
[----:B------:R-:W-:Y:S01]  /*0ec0*/  UMOV UR6, 0x0 ;  /* 0x0000000000067882 */ /* 0x000fe20000000000 */
[----:B------:R-:W-:Y:S01]  /*0ed0*/  UMOV UR7, 0x10000000 ;  /* 0x1000000000077882 */ /* 0x000fe20000000000 */
[----:B------:R-:W-:Y:S01]  /*0ee0*/  UIADD3.X UR5, URZ, UR5, URZ, UP0, !UPT ;  /* 0x000000053f057290 */ /* 0x000fe200087fe43f */
[----:B------:R-:W-:Y:S01]  /*0ef0*/  IADD3 R6, R6, 0x1, RZ ;  /* 0x0000000106067810 */ /* 0x000fe20007ffe0ff */
[----:B------:R-:W-:Y:S01]  /*0f00*/  UMOV UR26, URZ ;  /* 0x0000003f001a7c82 */ /* 0x000fe20008000000 */
[----:B------:R-:W-:Y:S01]  /*0f10*/  UMOV UR28, UR36 ;  /* 0x00000024001c7c82 */ /* 0x000fe20008000000 */
[----:B------:R-:W-:Y:S01]  /*0f20*/  UMOV UR29, UR37 ;  /* 0x00000025001d7c82 */ /* 0x000fe20008000000 */
[----:B------:R-:W-:Y:S01]  /*0f30*/  UMOV UR34, 0x40 ;  /* 0x0000004000227882 */ /* 0x000fe20000000000 */
[----:B------:R-:W-:Y:S01]  /*0f40*/  UIADD3 UR25, UR25, 0x88000, URZ ;  /* 0x0008800019197890 */ /* 0x000fe2000fffe03f */
[----:B------:R-:W-:Y:S01]  /*0f50*/  UMOV UR35, UR27 ;  /* 0x0000001b00237c82 */ /* 0x000fe20008000000 */
[----:B------:R-:W-:-:S02]  /*0f60*/  UMOV UR18, 0x80 ;  /* 0x0000008000127882 */ /* 0x000fc40000000000 */
[----:B------:R-:W-:Y:S02]  /*0f70*/  UIADD3 UR24, UR8, 0x8000, URZ ;  /* 0x0000800008187890 */ /* 0x000fe4000fffe03f */
[----:B------:R-:W-:Y:S02]  /*0f80*/  UIADD3 UR32, UR8, 0x10000, URZ ;  /* 0x0001000008207890 */ /* 0x000fe4000fffe03f */
[----:B------:R-:W-:Y:S02]  /*0f90*/  UIADD3 UR16, UR8, 0x18000, URZ ;  /* 0x0001800008107890 */ /* 0x000fe4000fffe03f */
[----:B------:R-:W-:Y:S01]  /*0fa0*/  UIADD3 UR8, UR8, 0x20000, URZ ;  /* 0x0002000008087890 */ /* 0x000fe2000fffe03f */
[----:B------:R-:W-:Y:S01]  /*0fb0*/  UMOV UR33, UR25 ;  /* 0x0000001900217c82 */ /* 0x000fe20008000000 */
[----:B------:R-:W-:Y:S01]  /*0fc0*/  UMOV UR20, UR36 ;  /* 0x0000002400147c82 */ /* 0x000fe20008000000 */
[----:B------:R-:W-:Y:S01]  /*0fd0*/  UMOV UR21, UR37 ;  /* 0x0000002500157c82 */ /* 0x000fe20008000000 */
[----:B------:R3:W-:Y:S01]  /*0fe0*/  UTMALDG.4D [UR24], [UR4], desc[UR6] ;  /* 0x00000618040075b4 */ /* 0x0007e20008019000 */
[----:B------:R-:W-:Y:S01]  /*0ff0*/  UMOV UR19, UR27 ;  /* 0x0000001b00137c82 */ /* 0x000fe20008000000 */
[----:B------:R-:W-:Y:S01]  /*1000*/  UMOV UR17, UR25 ;  /* 0x0000001900117c82 */ /* 0x000fe20008000000 */
[----:B------:R-:W-:Y:S01]  /*1010*/  UMOV UR10, 0xc0 ;  /* 0x000000c0000a7882 */ /* 0x000fe20000000000 */
[----:B------:R-:W-:Y:S01]  /*1020*/  UMOV UR12, UR36 ;  /* 0x00000024000c7c82 */ /* 0x000fe20008000000 */
[----:B------:R-:W-:Y:S01]  /*1030*/  UMOV UR13, UR37 ;  /* 0x00000025000d7c82 */ /* 0x000fe20008000000 */
[----:B------:R-:W-:Y:S01]  /*1040*/  UMOV UR11, UR27 ;  /* 0x0000001b000b7c82 */ /* 0x000fe20008000000 */
[----:B------:R-:W-:Y:S01]  /*1050*/  UMOV UR9, UR25 ;  /* 0x0000001900097c82 */ /* 0x000fe20008000000 */
[----:B------:R3:W-:Y:S01]  /*1060*/  UTMALDG.4D [UR32], [UR4], desc[UR6] ;  /* 0x00000620040075b4 */ /* 0x0007e20008019000 */
[----:B------:R3:W-:Y:S01]  /*1070*/  UTMALDG.4D [UR16], [UR4], desc[UR6] ;  /* 0x00000610040075b4 */ /* 0x0007e20008019000 */
[----:B------:R3:W-:Y:S02]  /*1080*/  UTMALDG.4D [UR8], [UR4], desc[UR6] ;  /* 0x00000608040075b4 */ /* 0x0007e40008019000 */
[----:B---3--:R-:W-:Y:S01]  /*1090*/  NOP ;  /* 0x0000000000007918 */ /* 0x008fe20000000000 */
.L_x_11:
[----:B------:R-:W-:Y:S02]  /*10a0*/  ISETP.GE.AND P1, PT, R9, 0x101, PT ;  /* 0x000001010900780c */ /* 0x000fe40003f26270 */
[----:B------:R-:W-:-:S11]  /*10b0*/  MOV R183, 0x1 ;  /* 0x0000000100b77802 */ /* 0x000fd60000000f00 */
[----:B------:R-:W-:Y:S05]  /*10c0*/  @!P1 BRA `(.L_x_16) ;  /* 0x0000000400ac9947 */ /* 0x000fea0003800000 */
[----:B-12---:R-:W1:Y:S01]  /*10d0*/  S2R R3, SR_CgaCtaId ;  /* 0x0000000000037919 */ /* 0x006e620000008800 */
[----:B------:R-:W-:Y:S01]  /*10e0*/  MOV R0, 0x400 ;  /* 0x0000040000007802 */ /* 0x000fe20000000f00 */
[----:B------:R-:W-:Y:S01]  /*10f0*/  IMAD.MOV.U32 R5, RZ, RZ, 0x1 ;  /* 0x00000001ff057424 */ /* 0x000fe200078e00ff */
[----:B------:R-:W-:-:S04]  /*1100*/  ISETP.NE.AND P2, PT, R215, RZ, PT ;  /* 0x000000ffd700720c */ /* 0x000fc80003f45270 */
[----:B------:R-:W-:Y:S02]  /*1110*/  SHF.L.U32 R5, R5, 0x1f, RZ ;  /* 0x0000001f05057819 */ /* 0x000fe400000006ff */
[----:B-1----:R-:W-:-:S04]  /*1120*/  LEA R3, R3, R0, 0x18 ;  /* 0x0000000003037211 */ /* 0x002fc800078ec0ff */
[----:B------:R-:W-:-:S04]  /*1130*/  LEA R0, R6, R3, 0x3 ;  /* 0x0000000306007211 */ /* 0x000fc800078e18ff */
[----:B------:R-:W1:Y:S02]  /*1140*/  SYNCS.PHASECHK.TRANS64.TRYWAIT P1, [R0+URZ+0x88020], R5 ;  /* 0x08802005000075a7 */ /* 0x000e64000802017f */
[----:B-1----:R-:W-:Y:S05]  /*1150*/  @!P1 BRA `(.L_x_17) ;  /* 0x000001f400709947 */ /* 0x002fea0003800000 */
.L_x_74:
[----:B------:R-:W-:Y:S05]  /*1160*/  @P2 BRA `(.L_x_18) ;  /* 0x0000000000142947 */ /* 0x000fea0003800000 */
[----:B------:R-:W-:Y:S02]  /*1170*/  ISETP.NE.AND P1, PT, R4, RZ, PT ;  /* 0x000000ff0400720c */ /* 0x000fe40003f25270 */
[----:B-1----:R-:W-:-:S04]  /*1180*/  MOV R5, 0x20000 ;  /* 0x0002000000057802 */ /* 0x002fc80000000f00 */
[----:B------:R2:W-:Y:S07]  /*1190*/  SYNCS.ARRIVE.TRANS64 RZ, [R0+URZ+0x88000], R5 ;  /* 0x0880000500ff79a7 */ /* 0x0005ee000800003f */
[----:B------:R-:W-:Y:S05]  /*11a0*/  @!P1 BRA `(.L_x_18) ;  /* 0x0000000000049947 */ /* 0x000fea0003800000 */
[----:B------:R-:W-:Y:S01]  /*11b0*/  BPT.TRAP 0x1 ;  /* 0x000000040000795c */ /* 0x000fe20000300000 */
.L_x_18:
[----:B-12---:R-:W1:Y:S01]  /*11c0*/  S2R R5, SR_CgaCtaId ;  /* 0x0000000000057919 */ /* 0x006e620000008800 */
[----:B------:R-:W-:Y:S01]  /*11d0*/  IMAD R3, R6, 0x20000, R3 ;  /* 0x0002000006037824 */ /* 0x000fe200078e0203 */
[----:B------:R-:W-:Y:S01]  /*11e0*/  R2UR UR35, R188 ;  /* 0x00000000bc2372ca */ /* 0x000fe200000e0000 */
[----:B------:R-:W-:Y:S01]  /*11f0*/  ULDC.64 UR4, c[0x0][0x198] ;  /* 0x0000660000047ab9 */ /* 0x000fe20000000a00 */
[----:B------:R-:W-:Y:S01]  /*1200*/  R2UR UR33, R0 ;  /* 0x00000000002172ca */ /* 0x000fe200000e0000 */
[----:B------:R-:W-:Y:S01]  /*1210*/  UIADD3 UR4, UP0, UR4, 0x1f0, URZ ;  /* 0x000001f004047890 */ /* 0x000fe2000ff1e03f */
[----:B------:R-:W-:Y:S01]  /*1220*/  R2UR UR14, R3 ;  /* 0x00000000030e72ca */ /* 0x000fe200000e0000 */
[----:B------:R-:W-:Y:S01]  /*1230*/  UMOV UR6, 0x0 ;  /* 0x0000000000067882 */ /* 0x000fe20000000000 */
[----:B------:R-:W-:Y:S01]  /*1240*/  IADD3 R6, R6, 0x1, RZ ;  /* 0x0000000106067810 */ /* 0x000fe20007ffe0ff */
[----:B------:R-:W-:Y:S01]  /*1250*/  UIADD3.X UR5, URZ, UR5, URZ, UP0, !UPT ;  /* 0x000000053f057290 */ /* 0x000fe200087fe43f */
[----:B------:R-:W-:Y:S01]  /*1260*/  MOV R0, 0x400 ;  /* 0x0000040000007802 */ /* 0x000fe20000000f00 */
[----:B------:R-:W-:Y:S01]  /*1270*/  UMOV UR7, 0x10000000 ;  /* 0x1000000000077882 */ /* 0x000fe20000000000 */
[----:B------:R-:W-:Y:S01]  /*1280*/  UMOV UR34, URZ ;  /* 0x0000003f00227c82 */ /* 0x000fe20008000000 */
[----:B------:R-:W-:Y:S01]  /*1290*/  UMOV UR10, 0x40 ;  /* 0x00000040000a7882 */ /* 0x000fe20000000000 */
[----:B------:R-:W-:Y:S01]  /*12a0*/  UMOV UR12, UR36 ;  /* 0x00000024000c7c82 */ /* 0x000fe20008000000 */
[----:B------:R-:W-:Y:S01]  /*12b0*/  USHF.L.U32 UR35, UR35, 0x8, URZ ;  /* 0x0000000823237899 */ /* 0x000fe2000800063f */
[C---:B------:R-:W-:Y:S01]  /*12c0*/  ISETP.NE.AND P2, PT, R6.reuse, 0x4, PT ;  /* 0x000000040600780c */ /* 0x040fe20003f45270 */
[----:B------:R-:W-:Y:S01]  /*12d0*/  UIADD3 UR33, UR33, 0x88000, URZ ;  /* 0x0008800021217890 */ /* 0x000fe2000fffe03f */
[C---:B------:R-:W-:Y:S01]  /*12e0*/  ISETP.NE.AND P1, PT, R6.reuse, 0x4, PT ;  /* 0x000000040600780c */ /* 0x040fe20003f25270 */
[----:B------:R-:W-:Y:S01]  /*12f0*/  UIADD3 UR32, UR14, 0x8000, URZ ;  /* 0x000080000e207890 */ /* 0x000fe2000fffe03f */
[----:B------:R-:W-:Y:S01]  /*1300*/  SEL R6, R6, RZ, P2 ;  /* 0x000000ff06067207 */ /* 0x000fe20001000000 */
[----:B------:R-:W-:Y:S01]  /*1310*/  UIADD3 UR8, UR14, 0x10000, URZ ;  /* 0x000100000e087890 */ /* 0x000fe2000fffe03f */
[----:B------:R-:W-:Y:S01]  /*1320*/  SEL R183, RZ, 0x1, !P1 ;  /* 0x00000001ffb77807 */ /* 0x000fe20004800000 */
[----:B------:R-:W-:Y:S01]  /*1330*/  UMOV UR13, UR37 ;  /* 0x00000025000d7c82 */ /* 0x000fe20008000000 */
[----:B------:R-:W-:Y:S01]  /*1340*/  UMOV UR9, UR33 ;  /* 0x0000002100097c82 */ /* 0x000fe20008000000 */
[----:B------:R-:W-:Y:S01]  /*1350*/  UMOV UR11, UR35 ;  /* 0x00000023000b7c82 */ /* 0x000fe20008000000 */
[----:B------:R-:W-:Y:S01]  /*1360*/  UIADD3 UR16, UR14, 0x18000, URZ ;  /* 0x000180000e107890 */ /* 0x000fe2000fffe03f */
[----:B------:R-:W-:Y:S01]  /*1370*/  ISETP.NE.AND P2, PT, R215, RZ, PT ;  /* 0x000000ffd700720c */ /* 0x000fe20003f45270 */
[----:B------:R-:W-:Y:S01]  /*1380*/  UTMALDG.4D [UR32], [UR4], desc[UR6] ;  /* 0x00000620040075b4 */ /* 0x000fe20008019000 */
[----:B------:R-:W-:Y:S01]  /*1390*/  UMOV UR18, 0x80 ;  /* 0x0000008000127882 */ /* 0x000fe20000000000 */
[----:B------:R-:W-:Y:S01]  /*13a0*/  UMOV UR20, UR36 ;  /* 0x0000002400147c82 */ /* 0x000fe20008000000 */
[----:B------:R-:W-:Y:S01]  /*13b0*/  UMOV UR21, UR37 ;  /* 0x0000002500157c82 */ /* 0x000fe20008000000 */
[----:B-1----:R-:W-:Y:S01]  /*13c0*/  LEA R5, R5, R0, 0x18 ;  /* 0x0000000005057211 */ /* 0x002fe200078ec0ff */
[----:B------:R-:W-:Y:S01]  /*13d0*/  UMOV UR17, UR33 ;  /* 0x0000002100117c82 */ /* 0x000fe20008000000 */
[----:B------:R-:W-:Y:S01]  /*13e0*/  UMOV UR19, UR35 ;  /* 0x0000002300137c82 */ /* 0x000fe20008000000 */
[----:B------:R-:W-:Y:S01]  /*13f0*/  SHF.L.U32 R0, R183, 0x1f, RZ ;  /* 0x0000001fb7007819 */ /* 0x000fe200000006ff */
[----:B------:R1:W-:Y:S01]  /*1400*/  UTMALDG.4D [UR8], [UR4], desc[UR6] ;  /* 0x00000608040075b4 */ /* 0x0003e20008019000 */
[----:B------:R-:W-:Y:S01]  /*1410*/  LEA R3, R6, R5, 0x3 ;  /* 0x0000000506037211 */ /* 0x000fe200078e18ff */
[----:B------:R2:W-:Y:S01]  /*1420*/  UTMALDG.4D [UR16], [UR4], desc[UR6] ;  /* 0x00000610040075b4 */ /* 0x0005e20008019000 */
[----:B-1----:R-:W-:Y:S01]  /*1430*/  UIADD3 UR8, UR14, 0x20000, URZ ;  /* 0x000200000e087890 */ /* 0x002fe2000fffe03f */
[----:B------:R-:W-:-:S08]  /*1440*/  UMOV UR10, 0xc0 ;  /* 0x000000c0000a7882 */ /* 0x000fd00000000000 */
[----:B------:R2:W-:Y:S01]  /*1450*/  UTMALDG.4D [UR8], [UR4], desc[UR6] ;  /* 0x00000608040075b4 */ /* 0x0005e20008019000 */
[----:B------:R-:W1:Y:S02]  /*1460*/  SYNCS.PHASECHK.TRANS64.TRYWAIT P1, [R3+URZ+0x88020], R0 ;  /* 0x08802000030075a7 */ /* 0x000e64000802017f */
[----:B-12---:R-:W-:Y:S05]  /*1470*/  @!P1 BRA `(.L_x_19) ;  /* 0x000001f000bc9947 */ /* 0x006fea0003800000 */
.L_x_75:
[----:B------:R-:W-:Y:S05]  /*1480*/  @P2 BRA `(.L_x_20) ;  /* 0x0000000000142947 */ /* 0x000fea0003800000 */
[----:B------:R-:W-:Y:S01]  /*1490*/  ISETP.NE.AND P1, PT, R4, RZ, PT ;  /* 0x000000ff0400720c */ /* 0x000fe20003f25270 */
[----:B-1----:R-:W-:-:S04]  /*14a0*/  IMAD.MOV.U32 R0, RZ, RZ, 0x20000 ;  /* 0x00020000ff007424 */ /* 0x002fc800078e00ff */
[----:B------:R2:W-:Y:S08]  /*14b0*/  SYNCS.ARRIVE.TRANS64 RZ, [R3+URZ+0x88000], R0 ;  /* 0x0880000003ff79a7 */ /* 0x0005f0000800003f */
[----:B------:R-:W-:Y:S05]  /*14c0*/  @!P1 BRA `(.L_x_20) ;  /* 0x0000000000049947 */ /* 0x000fea0003800000 */
[----:B------:R-:W-:Y:S01]  /*14d0*/  BPT.TRAP 0x1 ;  /* 0x000000040000795c */ /* 0x000fe20000300000 */
.L_x_20:
[----:B------:R-:W-:Y:S01]  /*14e0*/  LEA R5, R6, R5, 0x11 ;  /* 0x0000000506057211 */ /* 0x000fe200078e88ff */
[----:B------:R-:W-:Y:S01]  /*14f0*/  ULDC.64 UR4, c[0x0][0x198] ;  /* 0x0000660000047ab9 */ /* 0x000fe20000000a00 */
[----:B------:R-:W-:Y:S01]  /*1500*/  R2UR UR27, R188 ;  /* 0x00000000bc1b72ca */ /* 0x000fe200000e0000 */
[----:B------:R-:W-:Y:S01]  /*1510*/  UIADD3 UR4, UP0, UR4, 0x2f0, URZ ;  /* 0x000002f004047890 */ /* 0x000fe2000ff1e03f */
[----:B------:R-:W-:Y:S01]  /*1520*/  R2UR UR25, R3 ;  /* 0x00000000031972ca */ /* 0x000fe200000e0000 */
[----:B------:R-:W-:Y:S01]  /*1530*/  UMOV UR6, 0x0 ;  /* 0x0000000000067882 */ /* 0x000fe20000000000 */
[----:B------:R-:W-:Y:S01]  /*1540*/  R2UR UR8, R5 ;  /* 0x00000000050872ca */ /* 0x000fe200000e0000 */
[----:B------:R-:W-:Y:S01]  /*1550*/  UIADD3.X UR5, URZ, UR5, URZ, UP0, !UPT ;  /* 0x000000053f057290 */ /* 0x000fe200087fe43f */
[----:B------:R-:W-:Y:S01]  /*1560*/  IADD3 R6, R6, 0x1, RZ ;  /* 0x0000000106067810 */ /* 0x000fe20007ffe0ff */
[----:B------:R-:W-:Y:S01]  /*1570*/  UMOV UR7, 0x10000000 ;  /* 0x1000000000077882 */ /* 0x000fe20000000000 */
[----:B------:R-:W-:Y:S01]  /*1580*/  UMOV UR26, URZ ;  /* 0x0000003f001a7c82 */ /* 0x000fe20008000000 */
[----:B------:R-:W-:Y:S01]  /*1590*/  UMOV UR28, UR36 ;  /* 0x00000024001c7c82 */ /* 0x000fe20008000000 */
[----:B------:R-:W-:Y:S01]  /*15a0*/  UMOV UR29, UR37 ;  /* 0x00000025001d7c82 */ /* 0x000fe20008000000 */
[----:B------:R-:W-:Y:S01]  /*15b0*/  UMOV UR34, 0x40 ;  /* 0x0000004000227882 */ /* 0x000fe20000000000 */
[----:B------:R-:W-:Y:S01]  /*15c0*/  UMOV UR18, 0x80 ;  /* 0x0000008000127882 */ /* 0x000fe20000000000 */
[----:B------:R-:W-:Y:S01]  /*15d0*/  USHF.L.U32 UR27, UR27, 0x8, URZ ;  /* 0x000000081b1b7899 */ /* 0x000fe2000800063f */
[----:B------:R-:W-:Y:S01]  /*15e0*/  ISETP.NE.AND P1, PT, R6, 0x4, PT ;  /* 0x000000040600780c */ /* 0x000fe20003f25270 */
[----:B------:R-:W-:Y:S01]  /*15f0*/  UIADD3 UR25, UR25, 0x88000, URZ ;  /* 0x0008800019197890 */ /* 0x000fe2000fffe03f */
[----:B------:R-:W-:Y:S01]  /*1600*/  VIADD R188, R188, 0x1 ;  /* 0x00000001bcbc7836 */ /* 0x000fe20000000000 */
[----:B------:R-:W-:Y:S01]  /*1610*/  UIADD3 UR24, UR8, 0x8000, URZ ;  /* 0x0000800008187890 */ /* 0x000fe2000fffe03f */
[----:B-12---:R-:W-:Y:S01]  /*1620*/  SEL R0, RZ, 0x1, P1 ;  /* 0x00000001ff007807 */ /* 0x006fe20000800000 */
[----:B------:R-:W-:Y:S01]  /*1630*/  UIADD3 UR32, UR8, 0x10000, URZ ;  /* 0x0001000008207890 */ /* 0x000fe2000fffe03f */
[----:B------:R-:W-:Y:S01]  /*1640*/  SEL R6, R6, RZ, P1 ;  /* 0x000000ff06067207 */ /* 0x000fe20000800000 */
[----:B------:R-:W-:Y:S01]  /*1650*/  UIADD3 UR16, UR8, 0x18000, URZ ;  /* 0x0001800008107890 */ /* 0x000fe2000fffe03f */
[----:B------:R-:W-:Y:S01]  /*1660*/  LOP3.LUT R183, R183, R0, RZ, 0x3c, !PT ;  /* 0x00000000b7b77212 */ /* 0x000fe200078e3cff */
[----:B------:R-:W-:Y:S01]  /*1670*/  UIADD3 UR8, UR8, 0x20000, URZ ;  /* 0x0002000008087890 */ /* 0x000fe2000fffe03f */
[----:B------:R-:W-:Y:S01]  /*1680*/  UMOV UR33, UR25 ;  /* 0x0000001900217c82 */ /* 0x000fe20008000000 */
        /* <DEDUP_REMOVED lines=15> */
.L_x_16:
[----:B------:R-:W-:-:S07]  /*1780*/  IADD3 R184, R184, -0x4, RZ ;  /* 0xfffffffcb8b87810 */ /* 0x000fce0007ffe0ff */
.L_x_10:
[----:B------:R-:W-:Y:S05]  /*1790*/  BSYNC B0 ;  /* 0x0000000000007941 */ /* 0x000fea0003800000 */
.L_x_9:
[----:B-12---:R-:W1:Y:S01]  /*17a0*/  S2R R3, SR_CgaCtaId ;  /* 0x0000000000037919 */ /* 0x006e620000008800 */
[----:B------:R-:W-:Y:S02]  /*17b0*/  MOV R214, 0x400 ;  /* 0x0000040000d67802 */ /* 0x000fe40000000f00 */
[----:B------:R-:W-:Y:S02]  /*17c0*/  SHF.L.U32 R153, RZ, 0x1f, RZ ;  /* 0x0000001fff997819 */ /* 0x000fe400000006ff */
[----:B-1----:R-:W-:-:S04]  /*17d0*/  LEA R214, R3, R214, 0x18 ;  /* 0x000000d603d67211 */ /* 0x002fc800078ec0ff */
[----:B------:R-:W1:Y:S02]  /*17e0*/  SYNCS.PHASECHK.TRANS64.TRYWAIT P1, [R214+URZ+0x88040], R153 ;  /* 0x08804099d60075a7 */ /* 0x000e64000802017f */
[----:B-1----:R-:W-:Y:S05]  /*17f0*/  @!P1 BRA `(.L_x_21) ;  /* 0x000001ec00f09947 */ /* 0x002fea0003800000 */
.L_x_76:
[----:B------:R-:W2:Y:S01]  /*1800*/  SYNCS.PHASECHK.TRANS64.TRYWAIT P1, [R214+URZ+0x88000], R153 ;  /* 0x08800099d60075a7 */ /* 0x000ea2000802017f */
[----:B------:R-:W-:Y:S01]  /*1810*/  MOV R21, RZ ;  /* 0x000000ff00157202 */ /* 0x000fe20000000f00 */
[----:B--2---:R-:W-:Y:S06]  /*1820*/  @!P1 BRA `(.L_x_22) ;  /* 0x000001ec00f89947 */ /* 0x004fec0003800000 */
.L_x_77:
[----:B------:R-:W-:Y:S05]  /*1830*/  WARPSYNC.ALL ;  /* 0x0000000000007948 */ /* 0x000fea0003800000 */
[C---:B------:R-:W-:Y:S01]  /*1840*/  R2UR UR31, R214.reuse ;  /* 0x00000000d61f72ca */ /* 0x040fe200000e0000 */
[----:B------:R-:W-:Y:S01]  /*1850*/  WARPGROUP.ARRIVE ;  /* 0x00000000000079c5 */ /* 0x000fe20000000000 */
[----:B------:R-:W-:Y:S01]  /*1860*/  R2UR UR4, R214 ;  /* 0x00000000d60472ca */ /* 0x000fe200000e0000 */
[----:B------:R-:W-:Y:S01]  /*1870*/  UMOV UR7, 0x40000040 ;  /* 0x4000004000077882 */ /* 0x000fe20000000000 */
[----:B------:R-:W-:Y:S01]  /*1880*/  UMOV UR11, 0x40000040 ;  /* 0x40000040000b7882 */ /* 0x000fe20000000000 */
[----:B------:R-:W-:Y:S01]  /*1890*/  UMOV UR5, UR7 ;  /* 0x0000000700057c82 */ /* 0x000fe20008000000 */
[----:B------:R-:W-:Y:S01]  /*18a0*/  MOV R213, UR7 ;  /* 0x0000000700d57c02 */ /* 0x000fe20008000f00 */
[----:B------:R-:W-:Y:S01]  /*18b0*/  IMAD.U32 R211, RZ, RZ, UR11 ;  /* 0x0000000bffd37e24 */ /* 0x000fe2000f8e00ff */
[----:B------:R-:W-:Y:S01]  /*18c0*/  UMOV UR57, 0x40000040 ;  /* 0x4000004000397882 */ /* 0x000fe20000000000 */
[----:B------:R-:W-:Y:S01]  /*18d0*/  UMOV UR53, 0x40000040 ;  /* 0x4000004000357882 */ /* 0x000fe20000000000 */
[----:B------:R-:W-:Y:S01]  /*18e0*/  UMOV UR49, 0x40000040 ;  /* 0x4000004000317882 */ /* 0x000fe20000000000 */
[----:B------:R-:W-:Y:S01]  /*18f0*/  UMOV UR45, 0x40000040 ;  /* 0x40000040002d7882 */ /* 0x000fe20000000000 */
[----:B------:R-:W-:Y:S01]  /*1900*/  UMOV UR41, 0x40000040 ;  /* 0x4000004000297882 */ /* 0x000fe20000000000 */
[----:B------:R-:W-:-:S02]  /*1910*/  UIADD3 UR31, UR31, 0x8000, URZ ;  /* 0x000080001f1f7890 */ /* 0x000fc4000fffe03f */
[----:B------:R-:W-:Y:S02]  /*1920*/  USHF.R.U32.HI UR4, URZ, 0x4, UR4 ;  /* 0x000000043f047899 */ /* 0x000fe40008011604 */
[----:B------:R-:W-:Y:S02]  /*1930*/  USHF.R.U32.HI UR31, URZ, 0x4, UR31 ;  /* 0x000000043f1f7899 */ /* 0x000fe4000801161f */
[----:B------:R-:W-:Y:S02]  /*1940*/  ULOP3.LUT UR4, UR4, 0x3fff, URZ, 0xc0, !UPT ;  /* 0x00003fff04047892 */ /* 0x000fe4000f8ec03f */
[----:B------:R-:W-:Y:S02]  /*1950*/  ULOP3.LUT UR31, UR31, 0x3fff, URZ, 0xc0, !UPT ;  /* 0x00003fff1f1f7892 */ /* 0x000fe4000f8ec03f */
[----:B------:R-:W-:Y:S02]  /*1960*/  ULOP3.LUT UR8, UR4, 0x10000, URZ, 0xfc, !UPT ;  /* 0x0001000004087892 */ /* 0x000fe4000f8efc3f */
[----:B------:R-:W-:-:S02]  /*1970*/  ULOP3.LUT UR30, UR31, 0x10000, URZ, 0xfc, !UPT ;  /* 0x000100001f1e7892 */ /* 0x000fc4000f8efc3f */
[----:B------:R-:W-:Y:S02]  /*1980*/  UIADD3 UR56, UR8, 0x404, URZ ;  /* 0x0000040408387890 */ /* 0x000fe4000fffe03f */
[----:B------:R-:W-:Y:S02]  /*1990*/  UIADD3 UR52, UR8, 0x406, URZ ;  /* 0x0000040608347890 */ /* 0x000fe4000fffe03f */
[----:B------:R-:W-:Y:S01]  /*19a0*/  UMOV UR6, UR8 ;  /* 0x0000000800067c82 */ /* 0x000fe20008000000 */
[----:B------:R-:W-:Y:S01]  /*19b0*/  UIADD3 UR48, UR8, 0x600, URZ ;  /* 0x0000060008307890 */ /* 0x000fe2000fffe03f */
[----:B------:R-:W-:Y:S01]  /*19c0*/  IMAD.U32 R212, RZ, RZ, UR6 ;  /* 0x00000006ffd47e24 */ /* 0x000fe2000f8e00ff */
[----:B------:R-:W-:Y:S01]  /*19d0*/  UMOV UR4, UR6 ;  /* 0x0000000600047c82 */ /* 0x000fe20008000000 */
[----:B------:R-:W-:Y:S01]  /*19e0*/  UMOV UR6, UR30 ;  /* 0x0000001e00067c82 */ /* 0x000fe20008000000 */
[----:B------:R-:W-:Y:S01]  /*19f0*/  UIADD3 UR44, UR8, 0x602, URZ ;  /* 0x00000602082c7890 */ /* 0x000fe2000fffe03f */
[----:B------:R-:W-:Y:S01]  /*1a00*/  HGMMA.64x256x16.F32 R24, gdesc[UR4], RZ, !UPT, gsb0 ;  /* 0x03e00000041879f0 */ /* 0x000fe2000c0008ff */
[----:B------:R-:W-:-:S02]  /*1a10*/  UIADD3 UR4, UR8, 0x2, URZ ;  /* 0x0000000208047890 */ /* 0x000fc4000fffe03f */
[----:B------:R-:W-:Y:S01]  /*1a20*/  UIADD3 UR6, UR30, 0x2, URZ ;  /* 0x000000021e067890 */ /* 0x000fe2000fffe03f */
[----:B------:R-:W-:Y:S01]  /*1a30*/  UMOV UR5, UR11 ;  /* 0x0000000b00057c82 */ /* 0x000fe20008000000 */
[----:B------:R-:W-:Y:S01]  /*1a40*/  UMOV UR7, 0x40000040 ;  /* 0x4000004000077882 */ /* 0x000fe20000000000 */
[----:B------:R-:W-:Y:S02]  /*1a50*/  UMOV UR11, 0x40000040 ;  /* 0x40000040000b7882 */ /* 0x000fe40000000000 */
[----:B------:R-:W-:Y:S01]  /*1a60*/  UMOV UR10, UR4 ;  /* 0x00000004000a7c82 */ /* 0x000fe20008000000 */
[----:B------:R-:W-:Y:S01]  /*1a70*/  MOV R209, UR11 ;  /* 0x0000000b00d17c02 */ /* 0x000fe20008000f00 */
[----:B------:R-:W-:Y:S01]  /*1a80*/  UMOV UR4, UR10 ;  /* 0x0000000a00047c82 */ /* 0x000fe20008000000 */
[----:B------:R-:W-:Y:S01]  /*1a90*/  MOV R210, UR10 ;  /* 0x0000000a00d27c02 */ /* 0x000fe20008000f00 */
[----:B------:R-:W-:Y:S01]  /*1aa0*/  UIADD3 UR40, UR8, 0x604, URZ ;  /* 0x0000060408287890 */ /* 0x000fe2000fffe03f */
[----:B------:R-:W-:Y:S01]  /*1ab0*/  ULDC UR14, c[0x0][0x604] ;  /* 0x00018100000e7ab9 */ /* 0x000fe20000000800 */
        /* <DEDUP_REMOVED lines=15> */
[----:B------:R-:W-:-:S02]  /*1bb0*/  WARPGROUP.DEPBAR.LE gsb0, 0x0 ;  /* 0x00008000000079c5 */ /* 0x000fc40000010000 */
[----:B------:R-:W-:-:S06]  /*1bc0*/  WARPGROUP.ARRIVE ;  /* 0x00000000000079c5 */ /* 0x000fcc0000000000 */
[----:B------:R-:W-:Y:S01]  /*1bd0*/  HGMMA.64x256x16.F32 R24, gdesc[UR4], R24, gsb0 ;  /* 0x03e00000041879f0 */ /* 0x000fe20008000818 */
[----:B------:R-:W-:Y:S02]  /*1be0*/  UIADD3 UR4, UR8, 0x4, URZ ;  /* 0x0000000408047890 */ /* 0x000fe4000fffe03f */
        /* <DEDUP_REMOVED lines=8> */
[----:B------:R-:W-:-:S02]  /*1c70*/  WARPGROUP.DEPBAR.LE gsb0, 0x0 ;  /* 0x00008000000079c5 */ /* 0x000fc40000010000 */
[----:B------:R-:W-:-:S14]  /*1c80*/  WARPGROUP.ARRIVE ;  /* 0x00000000000079c5 */ /* 0x000fdc0000000000 */
[----:B------:R-:W-:Y:S01]  /*1c90*/  HGMMA.64x256x16.F32 R24, gdesc[UR4], R24, gsb0 ;  /* 0x03e00000041879f0 */ /* 0x000fe20008000818 */
[----:B------:R-:W-:Y:S02]  /*1ca0*/  UIADD3 UR4, UR8, 0x6, URZ ;  /* 0x0000000608047890 */ /* 0x000fe4000fffe03f */
[----:B------:R-:W-:Y:S01]  /*1cb0*/  UIADD3 UR6, UR30, 0x6, URZ ;  /* 0x000000061e067890 */ /* 0x000fe2000fffe03f */
[----:B------:R-:W-:Y:S01]  /*1cc0*/  UMOV UR5, UR11 ;  /* 0x0000000b00057c82 */ /* 0x000fe20008000000 */
[----:B------:R-:W-:Y:S01]  /*1cd0*/  UMOV UR7, 0x40000040 ;  /* 0x4000004000077882 */ /* 0x000fe20000000000 */
[----:B------:R-:W-:Y:S02]  /*1ce0*/  UMOV UR11, 0x40000040 ;  /* 0x40000040000b7882 */ /* 0x000fe40000000000 */
[----:B------:R-:W-:Y:S01]  /*1cf0*/  UMOV UR10, UR4 ;  /* 0x00000004000a7c82 */ /* 0x000fe20008000000 */
[----:B------:R-:W-:Y:S01]  /*1d00*/  IMAD.U32 R205, RZ, RZ, UR11 ;  /* 0x0000000bffcd7e24 */ /* 0x000fe2000f8e00ff */
[----:B------:R-:W-:Y:S01]  /*1d10*/  UMOV UR4, UR10 ;  /* 0x0000000a00047c82 */ /* 0x000fe20008000000 */
[----:B------:R-:W-:Y:S01]  /*1d20*/  IMAD.U32 R206, RZ, RZ, UR10 ;  /* 0x0000000affce7e24 */ /* 0x000fe2000f8e00ff */
        /* <DEDUP_REMOVED lines=67> */
[----:B------:R-:W-:Y:S02]  /*2160*/  ULDC UR11, c[0x0][0x604] ;  /* 0x00018100000b7ab9 */ /* 0x000fe40000000800 */
[----:B------:R-:W-:Y:S02]  /*2170*/  UMOV UR10, UR4 ;  /* 0x00000004000a7c82 */ /* 0x000fe40008000000 */
[----:B------:R-:W-:Y:S01]  /*2180*/  UMOV UR4, UR10 ;  /* 0x0000000a00047c82 */ /* 0x000fe20008000000 */
[----:B------:R-:W-:Y:S01]  /*2190*/  IMAD.U32 R194, RZ, RZ, UR10 ;  /* 0x0000000affc27e24 */ /* 0x000fe2000f8e00ff */
[----:B------:R-:W-:Y:S01]  /*21a0*/  ULDC UR10, c[0x0][0x604] ;  /* 0x00018100000a7ab9 */ /* 0x000fe20000000800 */
[----:B------:R-:W-:-:S02]  /*21b0*/  WARPGROUP.DEPBAR.LE gsb0, 0x0 ;  /* 0x00008000000079c5 */ /* 0x000fc40000010000 */
[----:B------:R-:W-:-:S13]  /*21c0*/  WARPGROUP.ARRIVE ;  /* 0x00000000000079c5 */ /* 0x000fda0000000000 */
[----:B------:R-:W-:Y:S01]  /*21d0*/  HGMMA.64x256x16.F32 R24, gdesc[UR4], R24, gsb0 ;  /* 0x03e00000041879f0 */ /* 0x000fe20008000818 */
[----:B------:R-:W-:Y:S01]  /*21e0*/  UIADD3 UR6, UR30, 0x1004, URZ ;  /* 0x000010041e067890 */ /* 0x000fe2000fffe03f */
[----:B------:R-:W-:Y:S01]  /*21f0*/  UMOV UR4, UR56 ;  /* 0x0000003800047c82 */ /* 0x000fe20008000000 */
[----:B------:R-:W-:Y:S01]  /*2200*/  UMOV UR5, UR57 ;  /* 0x0000003900057c82 */ /* 0x000fe20008000000 */
[----:B------:R-:W-:Y:S01]  /*2210*/  UMOV UR7, 0x40000040 ;  /* 0x4000004000077882 */ /* 0x000fe20000000000 */
[----:B------:R-:W-:Y:S02]  /*2220*/  WARPGROUP.DEPBAR.LE gsb0, 0x0 ;  /* 0x00008000000079c5 */ /* 0x000fe40000010000 */
[----:B------:R-:W-:-:S15]  /*2230*/  WARPGROUP.ARRIVE ;  /* 0x00000000000079c5 */ /* 0x000fde0000000000 */
[----:B------:R-:W-:-:S06]  /*2240*/  NOP ;  /* 0x0000000000007918 */ /* 0x000fcc0000000000 */
        /* <DEDUP_REMOVED lines=33> */
[----:B------:R-:W-:Y:S02]  /*2460*/  UIADD3 UR4, UR8, 0x606, URZ ;  /* 0x0000060608047890 */ /* 0x000fe4000fffe03f */
[----:B------:R-:W-:Y:S01]  /*2470*/  UIADD3 UR6, UR30, 0x1806, URZ ;  /* 0x000018061e067890 */ /* 0x000fe2000fffe03f */
[----:B------:R-:W-:Y:S01]  /*2480*/  UMOV UR5, 0x40000040 ;  /* 0x4000004000057882 */ /* 0x000fe20000000000 */
[----:B------:R-:W-:Y:S01]  /*2490*/  UMOV UR7, 0x40000040 ;  /* 0x4000004000077882 */ /* 0x000fe20000000000 */
[----:B------:R-:W-:Y:S01]  /*24a0*/  ULDC UR8, c[0x0][0x604] ;  /* 0x0001810000087ab9 */ /* 0x000fe20000000800 */
[----:B------:R-:W-:Y:S02]  /*24b0*/  WARPGROUP.DEPBAR.LE gsb0, 0x0 ;  /* 0x00008000000079c5 */ /* 0x000fe40000010000 */
[----:B------:R-:W-:-:S15]  /*24c0*/  WARPGROUP.ARRIVE ;  /* 0x00000000000079c5 */ /* 0x000fde0000000000 */
[----:B------:R-:W-:-:S04]  /*24d0*/  NOP ;  /* 0x0000000000007918 */ /* 0x000fc80000000000 */
[----:B------:R-:W-:Y:S01]  /*24e0*/  HGMMA.64x256x16.F32 R24, gdesc[UR4], R24, gsb0 ;  /* 0x03e00000041879f0 */ /* 0x000fe20008000818 */
[----:B------:R-:W-:Y:S01]  /*24f0*/  ULDC UR7, c[0x0][0x604] ;  /* 0x0001810000077ab9 */ /* 0x000fe20000000800 */
[----:B------:R-:W-:Y:S01]  /*2500*/  ULDC UR6, c[0x0][0x604] ;  /* 0x0001810000067ab9 */ /* 0x000fe20000000800 */
[----:B------:R-:W-:Y:S02]  /*2510*/  WARPGROUP.DEPBAR.LE gsb0, 0x0 ;  /* 0x00008000000079c5 */ /* 0x000fe40000010000 */
[----:B------:R-:W-:Y:S02]  /*2520*/  FMNMX R3, R24, R25, !PT ;  /* 0x0000001918037209 */ /* 0x000fe40007800000 */
[----:B------:R-:W-:Y:S02]  /*2530*/  FMNMX R5, R26, R27, !PT ;  /* 0x0000001b1a057209 */ /* 0x000fe40007800000 */
[----:B------:R-:W-:Y:S02]  /*2540*/  FMNMX R0, R28, R3, !PT ;  /* 0x000000031c007209 */ /* 0x000fe40007800000 */
[----:B------:R-:W-:-:S02]  /*2550*/  FMNMX R2, R30, R5, !PT ;  /* 0x000000051e027209 */ /* 0x000fc40007800000 */
[----:B------:R-:W-:Y:S02]  /*2560*/  FMNMX R3, R29, R0, !PT ;  /* 0x000000001d037209 */ /* 0x000fe40007800000 */
[----:B------:R-:W-:Y:S02]  /*2570*/  FMNMX R5, R31, R2, !PT ;  /* 0x000000021f057209 */ /* 0x000fe40007800000 */
        /* <DEDUP_REMOVED lines=119> */
[----:B------:R-:W-:-:S03]  /*2cf0*/  FMNMX R2, R151, R2, !PT ;  /* 0x0000000297027209 */ /* 0x000fc60007800000 */
[----:B------:R-:W3:Y:S04]  /*2d00*/  SHFL.BFLY PT, R3, R0, 0x1, 0x1f ;  /* 0x0c201f0000037f89 */ /* 0x000ee800000e0000 */
[----:B------:R-:W4:Y:S01]  /*2d10*/  SHFL.BFLY PT, R5, R2, 0x1, 0x1f ;  /* 0x0c201f0002057f89 */ /* 0x000f2200000e0000 */
[----:B---3--:R-:W-:Y:S02]  /*2d20*/  FMNMX R3, R0, R3, !PT ;  /* 0x0000000300037209 */ /* 0x008fe40007800000 */
[----:B----4-:R-:W-:-:S03]  /*2d30*/  FMNMX R5, R2, R5, !PT ;  /* 0x0000000502057209 */ /* 0x010fc60007800000 */
[----:B------:R-:W3:Y:S04]  /*2d40*/  SHFL.BFLY PT, R186, R3, 0x2, 0x1f ;  /* 0x0c401f0003ba7f89 */ /* 0x000ee800000e0000 */
[----:B------:R-:W4:Y:S01]  /*2d50*/  SHFL.BFLY PT, R4, R5, 0x2, 0x1f ;  /* 0x0c401f0005047f89 */ /* 0x000f2200000e0000 */
[----:B---3--:R-:W-:-:S04]  /*2d60*/  FMNMX R186, R3, R186, !PT ;  /* 0x000000ba03ba7209 */ /* 0x008fc80007800000 */
[C---:B------:R-:W-:Y:S02]  /*2d70*/  FSETP.NEU.AND P1, PT, R186.reuse, -INF , PT ;  /* 0xff800000ba00780b */ /* 0x040fe40003f2d000 */
[----:B----4-:R-:W-:Y:S02]  /*2d80*/  FMNMX R185, R5, R4, !PT ;  /* 0x0000000405b97209 */ /* 0x010fe40007800000 */
[----:B------:R-:W-:Y:S02]  /*2d90*/  FSEL R0, R186, RZ, P1 ;  /* 0x000000ffba007208 */ /* 0x000fe40000800000 */
[----:B------:R-:W-:-:S03]  /*2da0*/  FSETP.NEU.AND P4, PT, R185, -INF , PT ;  /* 0xff800000b900780b */ /* 0x000fc60003f8d000 */
[----:B------:R-:W-:Y:S01]  /*2db0*/  FMUL R0, R0, UR7 ;  /* 0x0000000700007c20 */ /* 0x000fe20008400000 */
[----:B------:R-:W-:Y:S01]  /*2dc0*/  FSEL R5, R185, RZ, P4 ;  /* 0x000000ffb9057208 */ /* 0x000fe20002000000 */
[----:B------:R-:W-:Y:S02]  /*2dd0*/  ULDC UR7, c[0x0][0x604] ;  /* 0x0001810000077ab9 */ /* 0x000fe40000000800 */
[--C-:B------:R-:W-:Y:S01]  /*2de0*/  FFMA R24, R24, UR14, -R0.reuse ;  /* 0x0000000e18187c23 */ /* 0x100fe20008000800 */
[--C-:B------:R-:W-:Y:S01]  /*2df0*/  FFMA R8, R29, UR8, -R0.reuse ;  /* 0x000000081d087c23 */ /* 0x100fe20008000800 */
[--C-:B------:R-:W-:Y:S01]  /*2e00*/  FFMA R28, R28, UR6, -R0.reuse ;  /* 0x000000061c1c7c23 */ /* 0x100fe20008000800 */
[--C-:B------:R-:W-:Y:S01]  /*2e10*/  FFMA R7, R25, UR20, -R0.reuse ;  /* 0x0000001419077c23 */ /* 0x100fe20008000800 */
[--C-:B------:R-:W-:Y:S01]  /*2e20*/  FFMA R32, R32, UR9, -R0.reuse ;  /* 0x0000000920207c23 */ /* 0x100fe20008000800 */
[----:B------:R-:W-:Y:S01]  /*2e30*/  FSETP.GEU.AND P6, PT, R24, -126, PT ;  /* 0xc2fc00001800780b */ /* 0x000fe20003fce000 */
[--C-:B------:R-:W-:Y:S01]  /*2e40*/  FFMA R36, R36, UR11, -R0.reuse ;  /* 0x0000000b24247c23 */ /* 0x100fe20008000800 */
[----:B------:R-:W-:Y:S01]  /*2e50*/  FSETP.GEU.AND P2, PT, R8, -126, PT ;  /* 0xc2fc00000800780b */ /* 0x000fe20003f4e000 */
[--C-:B------:R-:W-:Y:S01]  /*2e60*/  FFMA R12, R33, UR10, -R0.reuse ;  /* 0x0000000a210c7c23 */ /* 0x100fe20008000800 */
[----:B------:R-:W-:Y:S01]  /*2e70*/  FSETP.GEU.AND P1, PT, R28, -126, PT ;  /* 0xc2fc00001c00780b */ /* 0x000fe20003f2e000 */
[----:B------:R-:W-:Y:S01]  /*2e80*/  ULDC UR14, c[0x0][0x604] ;  /* 0x00018100000e7ab9 */ /* 0x000fe20000000800 */
[----:B------:R-:W-:Y:S01]  /*2e90*/  FSETP.GEU.AND P5, PT, R7, -126, PT ;  /* 0xc2fc00000700780b */ /* 0x000fe20003fae000 */
[--C-:B------:R-:W-:Y:S01]  /*2ea0*/  FFMA R13, R41, UR14, -R0.reuse ;  /* 0x0000000e290d7c23 */ /* 0x100fe20008000800 */
[----:B------:R-:W-:Y:S01]  /*2eb0*/  FSETP.GEU.AND P3, PT, R32, -126, PT ;  /* 0xc2fc00002000780b */ /* 0x000fe20003f6e000 */
[--C-:B------:R-:W-:Y:S01]  /*2ec0*/  FFMA R14, R44, UR15, -R0.reuse ;  /* 0x0000000f2c0e7c23 */ /* 0x100fe20008000800 */
[----:B------:R-:W-:Y:S01]  /*2ed0*/  FSETP.GEU.AND P4, PT, R12, -126, PT ;  /* 0xc2fc00000c00780b */ /* 0x000fe20003f8e000 */
[--C-:B------:R-:W-:Y:S01]  /*2ee0*/  FFMA R40, R40, UR13, -R0.reuse ;  /* 0x0000000d28287c23 */ /* 0x100fe20008000800 */
[--C-:B------:R-:W-:Y:S01]  /*2ef0*/  FFMA R48, R48, UR17, -R0.reuse ;  /* 0x0000001130307c23 */ /* 0x100fe20008000800 */
[----:B------:R-:W-:Y:S01]  /*2f00*/  @!P6 FMUL R24, R24, 0.5 ;  /* 0x3f0000001818e820 */ /* 0x000fe20000400000 */
[--C-:B------:R-:W-:Y:S01]  /*2f10*/  FFMA R29, R56, UR21, -R0.reuse ;  /* 0x00000015381d7c23 */ /* 0x100fe20008000800 */
[----:B------:R-:W-:Y:S01]  /*2f20*/  @!P2 FMUL R8, R8, 0.5 ;  /* 0x3f0000000808a820 */ /* 0x000fe20000400000 */
[--C-:B------:R-:W-:Y:S01]  /*2f30*/  FFMA R16, R52, UR19, -R0.reuse ;  /* 0x0000001334107c23 */ /* 0x100fe20008000800 */
[----:B------:R3:W4:Y:S01]  /*2f40*/  MUFU.EX2 R156, R24 ;  /* 0x00000018009c7308 */ /* 0x0007220000000800 */
[----:B------:R-:W-:Y:S01]  /*2f50*/  @!P1 FMUL R28, R28, 0.5 ;  /* 0x3f0000001c1c9820 */ /* 0x000fe20000400000 */
[----:B------:R-:W-:Y:S01]  /*2f60*/  @!P5 FMUL R7, R7, 0.5 ;  /* 0x3f0000000707d820 */ /* 0x000fe20000400000 */
[--C-:B------:R-:W-:Y:S01]  /*2f70*/  FFMA R33, R60, UR23, -R0.reuse ;  /* 0x000000173c217c23 */ /* 0x100fe20008000800 */
[----:B------:R-:W-:Y:S01]  /*2f80*/  @!P3 FMUL R32, R32, 0.5 ;  /* 0x3f0000002020b820 */ /* 0x000fe20000400000 */
[--C-:B------:R-:W-:Y:S01]  /*2f90*/  FFMA R64, R64, UR25, -R0.reuse ;  /* 0x0000001940407c23 */ /* 0x100fe20008000800 */
[----:B------:R-:W-:Y:S01]  /*2fa0*/  @!P4 FMUL R12, R12, 0.5 ;  /* 0x3f0000000c0cc820 */ /* 0x000fe20000400000 */
[--C-:B------:R-:W-:Y:S01]  /*2fb0*/  FFMA R11, R37, UR12, -R0.reuse ;  /* 0x0000000c250b7c23 */ /* 0x100fe20008000800 */
[----:B------:R5:W1:Y:S01]  /*2fc0*/  MUFU.EX2 R158, R28 ;  /* 0x0000001c009e7308 */ /* 0x000a620000000800 */
[--C-:B---3--:R-:W-:Y:S01]  /*2fd0*/  FFMA R24, R45, UR16, -R0.reuse ;  /* 0x000000102d187c23 */ /* 0x108fe20008000800 */
[--C-:B------:R-:W-:Y:S01]  /*2fe0*/  FFMA R37, R61, UR24, -R0.reuse ;  /* 0x000000183d257c23 */ /* 0x100fe20008000800 */
[----:B------:R-:W-:Y:S01]  /*2ff0*/  ULDC UR6, c[0x0][0x604] ;  /* 0x0001810000067ab9 */ /* 0x000fe20000000800 */
[----:B------:R-:W-:Y:S01]  /*3000*/  ULDC UR8, c[0x0][0x604] ;  /* 0x0001810000087ab9 */ /* 0x000fe20000000800 */
[--C-:B------:R-:W-:Y:S01]  /*3010*/  FFMA R17, R68, UR6, -R0.reuse ;  /* 0x0000000644117c23 */ /* 0x100fe20008000800 */
[----:B------:R-:W-:Y:S01]  /*3020*/  ULDC UR9, c[0x0][0x604] ;  /* 0x0001810000097ab9 */ /* 0x000fe20000000800 */
[--C-:B------:R-:W-:Y:S01]  /*3030*/  FFMA R45, R65, UR26, -R0.reuse ;  /* 0x0000001a412d7c23 */ /* 0x100fe20008000800 */
[----:B------:R-:W3:Y:S01]  /*3040*/  MUFU.EX2 R8, R8 ;  /* 0x0000000800087308 */ /* 0x000ee20000000800 */
[----:B----4-:R-:W-:Y:S01]  /*3050*/  @!P6 FMUL R156, R156, R156 ;  /* 0x0000009c9c9ce220 */ /* 0x010fe20000400000 */
[----:B------:R-:W-:Y:S01]  /*3060*/  FSETP.GEU.AND P6, PT, R36, -126, PT ;  /* 0xc2fc00002400780b */ /* 0x000fe20003fce000 */
[--C-:B-----5:R-:W-:Y:S01]  /*3070*/  FFMA R28, R49, UR18, -R0.reuse ;  /* 0x00000012311c7c23 */ /* 0x120fe20008000800 */
[--C-:B------:R-:W-:Y:S01]  /*3080*/  FFMA R49, R72, UR8, -R0.reuse ;  /* 0x0000000848317c23 */ /* 0x100fe20008000800 */
[--C-:B------:R-:W-:Y:S01]  /*3090*/  FFMA R73, R73, UR9, -R0.reuse ;  /* 0x0000000949497c23 */ /* 0x100fe20008000800 */
[----:B------:R-:W-:Y:S01]  /*30a0*/  ULDC UR11, c[0x0][0x604] ;  /* 0x00018100000b7ab9 */ /* 0x000fe20000000800 */
[----:B------:R-:W-:Y:S01]  /*30b0*/  ULDC UR10, c[0x0][0x604] ;  /* 0x00018100000a7ab9 */ /* 0x000fe20000000800 */
[----:B------:R4:W5:Y:S01]  /*30c0*/  MUFU.EX2 R152, R32 ;  /* 0x0000002000987308 */ /* 0x0009620000000800 */
[----:B-1----:R-:W-:Y:S01]  /*30d0*/  @!P1 FMUL R158, R158, R158 ;  /* 0x0000009e9e9e9220 */ /* 0x002fe20000400000 */
[----:B------:R-:W-:Y:S01]  /*30e0*/  FSETP.GEU.AND P1, PT, R13, -126, PT ;  /* 0xc2fc00000d00780b */ /* 0x000fe20003f2e000 */
[--C-:B------:R-:W-:Y:S01]  /*30f0*/  FFMA R77, R77, UR11, -R0.reuse ;  /* 0x0000000b4d4d7c23 */ /* 0x100fe20008000800 */
[--C-:B------:R-:W-:Y:S01]  /*3100*/  FFMA R76, R76, UR10, -R0.reuse ;  /* 0x0000000a4c4c7c23 */ /* 0x100fe20008000800 */
[----:B------:R-:W-:Y:S01]  /*3110*/  ULDC UR13, c[0x0][0x604] ;  /* 0x00018100000d7ab9 */ /* 0x000fe20000000800 */
[----:B------:R-:W-:Y:S01]  /*3120*/  ULDC UR14, c[0x0][0x604] ;  /* 0x00018100000e7ab9 */ /* 0x000fe20000000800 */
[----:B------:R-:W-:Y:S01]  /*3130*/  @!P6 FMUL R36, R36, 0.5 ;  /* 0x3f0000002424e820 */ /* 0x000fe20000400000 */
[----:B------:R-:W1:Y:S01]  /*3140*/  MUFU.EX2 R7, R7 ;  /* 0x0000000700077308 */ /* 0x000e620000000800 */
[----:B---3--:R-:W-:Y:S01]  /*3150*/  @!P2 FMUL R8, R8, R8 ;  /* 0x000000080808a220 */ /* 0x008fe20000400000 */
[----:B------:R-:W-:Y:S01]  /*3160*/  FSETP.GEU.AND P2, PT, R14, -126, PT ;  /* 0xc2fc00000e00780b */ /* 0x000fe20003f4e000 */
[--C-:B----4-:R-:W-:Y:S01]  /*3170*/  FFMA R32, R57, UR22, -R0.reuse ;  /* 0x0000001639207c23 */ /* 0x110fe20008000800 */
[----:B------:R-:W-:Y:S01]  /*3180*/  ULDC UR16, c[0x0][0x604] ;  /* 0x0001810000107ab9 */ /* 0x000fe20000000800 */
[--C-:B------:R-:W-:Y:S01]  /*3190*/  FFMA R81, R81, UR13, -R0.reuse ;  /* 0x0000000d51517c23 */ /* 0x100fe20008000800 */
[--C-:B------:R-:W-:Y:S01]  /*31a0*/  FFMA R41, R84, UR14, -R0.reuse ;  /* 0x0000000e54297c23 */ /* 0x100fe20008000800 */
[----:B------:R-:W-:Y:S01]  /*31b0*/  @!P1 FMUL R13, R13, 0.5 ;  /* 0x3f0000000d0d9820 */ /* 0x000fe20000400000 */
[----:B------:R-:W3:Y:S01]  /*31c0*/  MUFU.EX2 R154, R36 ;  /* 0x00000024009a7308 */ /* 0x000ee20000000800 */
[----:B-----5:R-:W-:Y:S01]  /*31d0*/  @!P3 FMUL R152, R152, R152 ;  /* 0x000000989898b220 */ /* 0x020fe20000400000 */
[----:B------:R-:W-:Y:S01]  /*31e0*/  FSETP.GEU.AND P3, PT, R24, -126, PT ;  /* 0xc2fc00001800780b */ /* 0x000fe20003f6e000 */
[--C-:B------:R-:W-:Y:S01]  /*31f0*/  FFMA R2, R88, UR16, -R0.reuse ;  /* 0x0000001058027c23 */ /* 0x100fe20008000800 */
[----:B------:R-:W-:Y:S01]  /*3200*/  ULDC UR12, c[0x0][0x604] ;  /* 0x00018100000c7ab9 */ /* 0x000fe20000000800 */
[----:B------:R-:W-:Y:S01]  /*3210*/  ULDC UR17, c[0x0][0x604] ;  /* 0x0001810000117ab9 */ /* 0x000fe20000000800 */
[--C-:B------:R-:W-:Y:S01]  /*3220*/  FFMA R80, R80, UR12, -R0.reuse ;  /* 0x0000000c50507c23 */ /* 0x100fe20008000800 */
[----:B------:R-:W-:Y:S01]  /*3230*/  @!P2 FMUL R14, R14, 0.5 ;  /* 0x3f0000000e0ea820 */ /* 0x000fe20000400000 */
[----:B------:R-:W4:Y:S01]  /*3240*/  MUFU.EX2 R12, R12 ;  /* 0x0000000c000c7308 */ /* 0x000f220000000800 */
[----:B-1----:R-:W-:Y:S01]  /*3250*/  @!P5 FMUL R7, R7, R7 ;  /* 0x000000070707d220 */ /* 0x002fe20000400000 */
[----:B------:R-:W-:Y:S01]  /*3260*/  FSETP.GEU.AND P5, PT, R40, -126, PT ;  /* 0xc2fc00002800780b */ /* 0x000fe20003fae000 */
[--C-:B------:R-:W-:Y:S01]  /*3270*/  FFMA R3, R89, UR17, -R0.reuse ;  /* 0x0000001159037c23 */ /* 0x100fe20008000800 */
[----:B------:R-:W-:Y:S01]  /*3280*/  ULDC UR18, c[0x0][0x604] ;  /* 0x0001810000127ab9 */ /* 0x000fe20000000800 */
[----:B------:R-:W-:Y:S01]  /*3290*/  ULDC UR12, c[0x0][0x604] ;  /* 0x00018100000c7ab9 */ /* 0x000fe20000000800 */
[--C-:B------:R-:W-:Y:S01]  /*32a0*/  FFMA R4, R92, UR18, -R0.reuse ;  /* 0x000000125c047c23 */ /* 0x100fe20008000800 */
[----:B------:R-:W-:Y:S01]  /*32b0*/  @!P3 FMUL R24, R24, 0.5 ;  /* 0x3f0000001818b820 */ /* 0x000fe20000400000 */
[----:B------:R-:W1:Y:S01]  /*32c0*/  MUFU.EX2 R13, R13 ;  /* 0x0000000d000d7308 */ /* 0x000e620000000800 */
[----:B---3--:R-:W-:Y:S01]  /*32d0*/  @!P6 FMUL R154, R154, R154 ;  /* 0x0000009a9a9ae220 */ /* 0x008fe20000400000 */
[----:B------:R-:W-:Y:S01]  /*32e0*/  FSETP.GEU.AND P6, PT, R28, -126, PT ;  /* 0xc2fc00001c00780b */ /* 0x000fe20003fce000 */
[----:B------:R-:W-:Y:S01]  /*32f0*/  ULDC UR14, c[0x0][0x604] ;  /* 0x00018100000e7ab9 */ /* 0x000fe20000000800 */
[--C-:B------:R-:W-:Y:S01]  /*3300*/  FFMA R61, R121, UR12, -R0.reuse ;  /* 0x0000000c793d7c23 */ /* 0x100fe20008000800 */
[----:B------:R-:W-:Y:S01]  /*3310*/  ULDC UR11, c[0x0][0x604] ;  /* 0x00018100000b7ab9 */ /* 0x000fe20000000800 */
[--C-:B------:R-:W-:Y:S01]  /*3320*/  FFMA R56, R125, UR14, -R0.reuse ;  /* 0x0000000e7d387c23 */ /* 0x100fe20008000800 */
[----:B------:R-:W-:Y:S01]  /*3330*/  @!P5 FMUL R40, R40, 0.5 ;  /* 0x3f0000002828d820 */ /* 0x000fe20000400000 */
[----:B------:R-:W3:Y:S01]  /*3340*/  MUFU.EX2 R14, R14 ;  /* 0x0000000e000e7308 */ /* 0x000ee20000000800 */
[----:B----4-:R-:W-:Y:S01]  /*3350*/  @!P4 FMUL R12, R12, R12 ;  /* 0x0000000c0c0cc220 */ /* 0x010fe20000400000 */
        /* <DEDUP_REMOVED lines=9> */
[----:B------:R-:W-:Y:S01]  /*33f0*/  ULDC UR20, c[0x0][0x604] ;  /* 0x0001810000147ab9 */ /* 0x000fe20000000800 */
[----:B------:R-:W-:Y:S01]  /*3400*/  ULDC UR21, c[0x0][0x604] ;  /* 0x0001810000157ab9 */ /* 0x000fe20000000800 */
[----:B------:R-:W-:Y:S01]  /*3410*/  ULDC UR22, c[0x0][0x604] ;  /* 0x0001810000167ab9 */ /* 0x000fe20000000800 */
[--C-:B------:R-:W-:Y:S01]  /*3420*/  FFMA R84, R96, UR20, -R0.reuse ;  /* 0x0000001460547c23 */ /* 0x100fe20008000800 */
[----:B------:R-:W-:Y:S01]  /*3430*/  @!P4 FMUL R48, R48, 0.5 ;  /* 0x3f0000003030c820 */ /* 0x000fe20000400000 */
[----:B------:R-:W1:Y:S01]  /*3440*/  MUFU.EX2 R24, R24 ;  /* 0x0000001800187308 */ /* 0x000e620000000800 */
[----:B---3--:R-:W-:Y:S01]  /*3450*/  @!P2 FMUL R14, R14, R14 ;  /* 0x0000000e0e0ea220 */ /* 0x008fe20000400000 */
[----:B------:R-:W-:Y:S01]  /*3460*/  FSETP.GEU.AND P2, PT, R32, -126, PT ;  /* 0xc2fc00002000780b */ /* 0x000fe20003f4e000 */
[--C-:B------:R-:W-:Y:S01]  /*3470*/  FFMA R53, R129, UR16, -R0.reuse ;  /* 0x0000001081357c23 */ /* 0x100fe20008000800 */
[----:B------:R-:W-:Y:S01]  /*3480*/  ULDC UR19, c[0x0][0x604] ;  /* 0x0001810000137ab9 */ /* 0x000fe20000000800 */
[----:B------:R-:W-:Y:S01]  /*3490*/  ULDC UR13, c[0x0][0x604] ;  /* 0x00018100000d7ab9 */ /* 0x000fe20000000800 */
[--C-:B------:R-:W-:Y:S01]  /*34a0*/  FFMA R97, R97, UR21, -R0.reuse ;  /* 0x0000001561617c23 */ /* 0x100fe20008000800 */
[----:B------:R-:W-:Y:S01]  /*34b0*/  @!P1 FMUL R29, R29, 0.5 ;  /* 0x3f0000001d1d9820 */ /* 0x000fe20000400000 */
[----:B------:R-:W3:Y:S01]  /*34c0*/  MUFU.EX2 R28, R28 ;  /* 0x0000001c001c7308 */ /* 0x000ee20000000800 */
[----:B----4-:R-:W-:Y:S01]  /*34d0*/  @!P5 FMUL R44, R44, R44 ;  /* 0x0000002c2c2cd220 */ /* 0x010fe20000400000 */
[----:B------:R-:W-:Y:S01]  /*34e0*/  FSETP.GEU.AND P5, PT, R16, -126, PT ;  /* 0xc2fc00001000780b */ /* 0x000fe20003fae000 */
[--C-:B------:R-:W-:Y:S01]  /*34f0*/  FFMA R100, R100, UR22, -R0.reuse ;  /* 0x0000001664647c23 */ /* 0x100fe20008000800 */
[--C-:B------:R-:W-:Y:S01]  /*3500*/  FFMA R93, R93, UR19, -R0.reuse ;  /* 0x000000135d5d7c23 */ /* 0x100fe20008000800 */
[--C-:B------:R-:W-:Y:S01]  /*3510*/  FFMA R60, R124, UR13, -R0.reuse ;  /* 0x0000000d7c3c7c23 */ /* 0x100fe20008000800 */
[----:B------:R-:W-:Y:S01]  /*3520*/  ULDC UR25, c[0x0][0x604] ;  /* 0x0001810000197ab9 */ /* 0x000fe20000000800 */
        /* <DEDUP_REMOVED lines=20> */
[----:B------:R-:W-:Y:S01]  /*3670*/  FMUL R92, R5, UR25 ;  /* 0x00000019055c7c20 */ /* 0x000fe20008400000 */
[----:B------:R-:W-:Y:S01]  /*3680*/  FFMA R69, R109, UR6, -R0 ;  /* 0x000000066d457c23 */ /* 0x000fe20008000800 */
[----:B------:R-:W-:Y:S01]  /*3690*/  ULDC UR6, c[0x0][0x604] ;  /* 0x0001810000067ab9 */ /* 0x000fe20000000800 */
[----:B------:R-:W-:Y:S01]  /*36a0*/  ULDC UR7, c[0x0][0x604] ;  /* 0x0001810000077ab9 */ /* 0x000fe20000000800 */
[----:B------:R-:W-:Y:S01]  /*36b0*/  @!P6 FMUL R64, R64, 0.5 ;  /* 0x3f0000004040e820 */ /* 0x000fe20000400000 */
[----:B------:R-:W4:Y:S01]  /*36c0*/  MUFU.EX2 R16, R16 ;  /* 0x0000001000107308 */ /* 0x000f220000000800 */
[----:B-1----:R-:W-:Y:S01]  /*36d0*/  @!P1 FMUL R29, R29, R29 ;  /* 0x0000001d1d1d9220 */ /* 0x002fe20000400000 */
[----:B------:R-:W-:Y:S01]  /*36e0*/  FSETP.GEU.AND P1, PT, R17, -126, PT ;  /* 0xc2fc00001100780b */ /* 0x000fe20003f2e000 */
[----:B------:R-:W-:Y:S01]  /*36f0*/  FFMA R96, R26, UR6, -R92 ;  /* 0x000000061a607c23 */ /* 0x000fe2000800085c */
        /* <DEDUP_REMOVED lines=8> */
[--C-:B------:R-:W-:Y:S01]  /*3780*/  FFMA R108, R108, UR26, -R0.reuse ;  /* 0x0000001a6c6c7c23 */ /* 0x100fe20008000800 */
[----:B------:R-:W-:Y:S01]  /*3790*/  ULDC UR9, c[0x0][0x604] ;  /* 0x0001810000097ab9 */ /* 0x000fe20000000800 */
[----:B------:R-:W-:Y:S01]  /*37a0*/  ULDC UR15, c[0x0][0x604] ;  /* 0x00018100000f7ab9 */ /* 0x000fe20000000800 */
[----:B------:R-:W-:Y:S01]  /*37b0*/  @!P1 FMUL R17, R17, 0.5 ;  /* 0x3f00000011119820 */ /* 0x000fe20000400000 */
[----:B------:R3:W5:Y:S01]  /*37c0*/  MUFU.EX2 R40, R64 ;  /* 0x0000004000287308 */ /* 0x0007620000000800 */
        /* <DEDUP_REMOVED lines=10> */
[--C-:B---3--:R-:W-:Y:S01]  /*3870*/  FFMA R64, R116, UR9, -R0.reuse ;  /* 0x0000000974407c23 */ /* 0x108fe20008000800 */
[--C-:B------:R-:W-:Y:S01]  /*3880*/  FFMA R23, R132, UR17, -R0.reuse ;  /* 0x0000001184177c23 */ /* 0x100fe20008000800 */
[----:B------:R-:W-:Y:S01]  /*3890*/  ULDC UR19, c[0x0][0x604] ;  /* 0x0001810000137ab9 */ /* 0x000fe20000000800 */
[----:B------:R-:W-:Y:S01]  /*38a0*/  ULDC UR20, c[0x0][0x604] ;  /* 0x0001810000147ab9 */ /* 0x000fe20000000800 */
[----:B------:R-:W-:Y:S01]  /*38b0*/  @!P5 FMUL R45, R45, 0.5 ;  /* 0x3f0000002d2dd820 */ /* 0x000fe20000400000 */
[----:B------:R-:W1:Y:S01]  /*38c0*/  MUFU.EX2 R17, R17 ;  /* 0x0000001100117308 */ /* 0x000e620000000800 */
[----:B-----5:R-:W-:Y:S01]  /*38d0*/  @!P6 FMUL R40, R40, R40 ;  /* 0x000000282828e220 */ /* 0x020fe20000400000 */
[----:B------:R-:W-:Y:S01]  /*38e0*/  FSETP.GEU.AND P6, PT, R77, -126, PT ;  /* 0xc2fc00004d00780b */ /* 0x000fe20003fce000 */
[----:B------:R-:W-:Y:S01]  /*38f0*/  ULDC UR21, c[0x0][0x604] ;  /* 0x0001810000157ab9 */ /* 0x000fe20000000800 */
[----:B------:R-:W-:Y:S01]  /*3900*/  ULDC UR22, c[0x0][0x604] ;  /* 0x0001810000167ab9 */ /* 0x000fe20000000800 */
[--C-:B------:R-:W-:Y:S01]  /*3910*/  FFMA R52, R136, UR19, -R0.reuse ;  /* 0x0000001388347c23 */ /* 0x100fe20008000800 */
[--C-:B------:R-:W-:Y:S01]  /*3920*/  FFMA R22, R137, UR20, -R0.reuse ;  /* 0x0000001489167c23 */ /* 0x100fe20008000800 */
[----:B------:R-:W-:Y:S01]  /*3930*/  @!P3 FMUL R73, R73, 0.5 ;  /* 0x3f0000004949b820 */ /* 0x000fe20000400000 */
[----:B------:R-:W3:Y:S01]  /*3940*/  MUFU.EX2 R49, R49 ;  /* 0x0000003100317308 */ /* 0x000ee20000000800 */
[----:B----4-:R-:W-:Y:S01]  /*3950*/  @!P4 FMUL R37, R37, R37 ;  /* 0x000000252525c220 */ /* 0x010fe20000400000 */
[----:B------:R-:W-:Y:S01]  /*3960*/  FSETP.GEU.AND P4, PT, R76, -126, PT ;  /* 0xc2fc00004c00780b */ /* 0x000fe20003f8e000 */
[--C-:B------:R-:W-:Y:S01]  /*3970*/  FFMA R20, R140, UR21, -R0.reuse ;  /* 0x000000158c147c23 */ /* 0x100fe20008000800 */
[--C-:B------:R-:W-:Y:S01]  /*3980*/  FFMA R18, R141, UR22, -R0.reuse ;  /* 0x000000168d127c23 */ /* 0x100fe20008000800 */
[----:B------:R-:W-:Y:S01]  /*3990*/  ULDC UR24, c[0x0][0x604] ;  /* 0x0001810000187ab9 */ /* 0x000fe20000000800 */
[----:B------:R-:W-:Y:S01]  /*39a0*/  ULDC UR23, c[0x0][0x604] ;  /* 0x0001810000177ab9 */ /* 0x000fe20000000800 */
[----:B------:R-:W-:Y:S01]  /*39b0*/  @!P6 FMUL R77, R77, 0.5 ;  /* 0x3f0000004d4de820 */ /* 0x000fe20000400000 */
[----:B------:R-:W4:Y:S01]  /*39c0*/  MUFU.EX2 R48, R73 ;  /* 0x0000004900307308 */ /* 0x000f220000000800 */
        /* <DEDUP_REMOVED lines=10> */
[--C-:B------:R-:W-:Y:S01]  /*3a70*/  FFMA R19, R144, UR23, -R0.reuse ;  /* 0x0000001790137c23 */ /* 0x100fe20008000800 */
[----:B------:R-:W-:Y:S01]  /*3a80*/  FFMA R133, R133, UR18, -R0 ;  /* 0x0000001285857c23 */ /* 0x000fe20008000800 */
[----:B------:R-:W-:Y:S01]  /*3a90*/  ULDC UR18, c[0x0][0x604] ;  /* 0x0001810000127ab9 */ /* 0x000fe20000000800 */
[----:B------:R-:W-:Y:S01]  /*3aa0*/  ULDC UR7, c[0x0][0x604] ;  /* 0x0001810000077ab9 */ /* 0x000fe20000000800 */
        /* <DEDUP_REMOVED lines=12> */
[----:B------:R-:W-:Y:S01]  /*3b70*/  ULDC UR17, c[0x0][0x604] ;  /* 0x0001810000117ab9 */ /* 0x000fe20000000800 */
[----:B------:R-:W-:Y:S01]  /*3b80*/  FFMA R30, R30, UR8, -R92 ;  /* 0x000000081e1e7c23 */ /* 0x000fe2000800085c */
[----:B------:R-:W-:Y:S01]  /*3b90*/  FFMA R117, R117, UR10, -R0 ;  /* 0x0000000a75757c23 */ /* 0x000fe20008000800 */
[----:B------:R-:W-:Y:S01]  /*3ba0*/  ULDC UR10, c[0x0][0x604] ;  /* 0x00018100000a7ab9 */ /* 0x000fe20000000800 */
[----:B------:R-:W-:Y:S01]  /*3bb0*/  @!P3 FMUL R2, R2, 0.5 ;  /* 0x3f0000000202b820 */ /* 0x000fe20000400000 */
[----:B------:R-:W1:Y:S01]  /*3bc0*/  MUFU.EX2 R121, R81 ;  /* 0x0000005100797308 */ /* 0x000e620000000800 */
[----:B---3--:R-:W-:Y:S01]  /*3bd0*/  @!P6 FMUL R88, R88, R88 ;  /* 0x000000585858e220 */ /* 0x008fe20000400000 */
[----:B------:R-:W-:Y:S01]  /*3be0*/  FSETP.GEU.AND P6, PT, R4, -126, PT ;  /* 0xc2fc00000400780b */ /* 0x000fe20003fce000 */
[--C-:B------:R-:W-:Y:S01]  /*3bf0*/  FFMA R47, R47, UR17, -R92.reuse ;  /* 0x000000112f2f7c23 */ /* 0x100fe2000800085c */
[----:B------:R-:W-:Y:S01]  /*3c00*/  ULDC UR26, c[0x0][0x604] ;  /* 0x00018100001a7ab9 */ /* 0x000fe20000000800 */
[----:B------:R-:W-:Y:S01]  /*3c10*/  ULDC UR17, c[0x0][0x604] ;  /* 0x0001810000117ab9 */ /* 0x000fe20000000800 */
[----:B------:R-:W-:Y:S01]  /*3c20*/  FFMA R10, R34, UR10, -R92 ;  /* 0x0000000a220a7c23 */ /* 0x000fe2000800085c */
[----:B------:R-:W-:Y:S01]  /*3c30*/  @!P5 FMUL R80, R80, 0.5 ;  /* 0x3f0000005050d820 */ /* 0x000fe20000400000 */
[----:B------:R-:W3:Y:S01]  /*3c40*/  MUFU.EX2 R41, R41 ;  /* 0x0000002900297308 */ /* 0x000ee20000000800 */
[----:B----4-:R-:W-:Y:S01]  /*3c50*/  @!P4 FMUL R89, R89, R89 ;  /* 0x000000595959c220 */ /* 0x010fe20000400000 */
[----:B------:R-:W-:Y:S01]  /*3c60*/  FSETP.GEU.AND P4, PT, R3, -126, PT ;  /* 0xc2fc00000300780b */ /* 0x000fe20003f8e000 */
[----:B------:R-:W-:Y:S01]  /*3c70*/  FFMA R149, R149, UR26, -R0 ;  /* 0x0000001a95957c23 */ /* 0x000fe20008000800 */
[--C-:B------:R-:W-:Y:S01]  /*3c80*/  FFMA R34, R90, UR17, -R92.reuse ;  /* 0x000000115a227c23 */ /* 0x100fe2000800085c */
[----:B------:R-:W-:Y:S01]  /*3c90*/  ULDC UR9, c[0x0][0x604] ;  /* 0x0001810000097ab9 */ /* 0x000fe20000000800 */
[----:B------:R-:W-:Y:S01]  /*3ca0*/  ULDC UR11, c[0x0][0x604] ;  /* 0x00018100000b7ab9 */ /* 0x000fe20000000800 */
[----:B------:R-:W-:Y:S01]  /*3cb0*/  @!P6 FMUL R4, R4, 0.5 ;  /* 0x3f0000000404e820 */ /* 0x000fe20000400000 */
[----:B------:R-:W4:Y:S01]  /*3cc0*/  MUFU.EX2 R125, R2 ;  /* 0x00000002007d7308 */ /* 0x000f220000000800 */
[----:B-1----:R-:W-:Y:S01]  /*3cd0*/  @!P1 FMUL R121, R121, R121 ;  /* 0x0000007979799220 */ /* 0x002fe20000400000 */
[C---:B------:R-:W-:Y:S01]  /*3ce0*/  FSETP.GEU.AND P1, PT, R84.reuse, -126, PT ;  /* 0xc2fc00005400780b */ /* 0x040fe20003f2e000 */
[----:B------:R-:W-:Y:S01]  /*3cf0*/  ULDC UR12, c[0x0][0x604] ;  /* 0x00018100000c7ab9 */ /* 0x000fe20000000800 */
[----:B------:R-:W-:Y:S01]  /*3d00*/  ULDC UR13, c[0x0][0x604] ;  /* 0x00018100000d7ab9 */ /* 0x000fe20000000800 */
[----:B------:R-:W-:Y:S01]  /*3d10*/  ULDC UR14, c[0x0][0x604] ;  /* 0x00018100000e7ab9 */ /* 0x000fe20000000800 */
[----:B------:R-:W-:Y:S01]  /*3d20*/  ULDC UR15, c[0x0][0x604] ;  /* 0x00018100000f7ab9 */ /* 0x000fe20000000800 */
[----:B------:R-:W-:Y:S01]  /*3d30*/  @!P4 FMUL R3, R3, 0.5 ;  /* 0x3f0000000303c820 */ /* 0x000fe20000400000 */
[----:B------:R-:W1:Y:S01]  /*3d40*/  MUFU.EX2 R120, R80 ;  /* 0x0000005000787308 */ /* 0x000e620000000800 */
[----:B---3--:R-:W-:Y:S01]  /*3d50*/  @!P2 FMUL R41, R41, R41 ;  /* 0x000000292929a220 */ /* 0x008fe20000400000 */
[----:B------:R-:W-:Y:S01]  /*3d60*/  FSETP.GEU.AND P2, PT, R97, -126, PT ;  /* 0xc2fc00006100780b */ /* 0x000fe20003f4e000 */
[----:B------:R-:W-:Y:S01]  /*3d70*/  ULDC UR16, c[0x0][0x604] ;  /* 0x0001810000107ab9 */ /* 0x000fe20000000800 */
[----:B------:R-:W-:Y:S01]  /*3d80*/  ULDC UR19, c[0x0][0x604] ;  /* 0x0001810000137ab9 */ /* 0x000fe20000000800 */
[----:B------:R-:W-:Y:S01]  /*3d90*/  ULDC UR20, c[0x0][0x604] ;  /* 0x0001810000147ab9 */ /* 0x000fe20000000800 */
[----:B------:R-:W-:Y:S01]  /*3da0*/  ULDC UR21, c[0x0][0x604] ;  /* 0x0001810000157ab9 */ /* 0x000fe20000000800 */
[----:B------:R-:W-:Y:S01]  /*3db0*/  @!P1 FMUL R84, R84, 0.5 ;  /* 0x3f00000054549820 */ /* 0x000fe20000400000 */
[----:B------:R-:W3:Y:S01]  /*3dc0*/  MUFU.EX2 R129, R4 ;  /* 0x0000000400817308 */ /* 0x000ee20000000800 */
[----:B----4-:R-:W-:Y:S01]  /*3dd0*/  @!P3 FMUL R125, R125, R125 ;  /* 0x0000007d7d7db220 */ /* 0x010fe20000400000 */
[----:B------:R-:W-:Y:S01]  /*3de0*/  FSETP.GEU.AND P3, PT, R100, -126, PT ;  /* 0xc2fc00006400780b */ /* 0x000fe20003f6e000 */
[----:B------:R-:W-:Y:S01]  /*3df0*/  ULDC UR22, c[0x0][0x604] ;  /* 0x0001810000167ab9 */ /* 0x000fe20000000800 */
[----:B------:R-:W-:Y:S01]  /*3e00*/  ULDC UR23, c[0x0][0x604] ;  /* 0x0001810000177ab9 */ /* 0x000fe20000000800 */
[----:B------:R-:W-:Y:S01]  /*3e10*/  ULDC UR24, c[0x0][0x604] ;  /* 0x0001810000187ab9 */ /* 0x000fe20000000800 */
[----:B------:R-:W-:Y:S01]  /*3e20*/  ULDC UR25, c[0x0][0x604] ;  /* 0x0001810000197ab9 */ /* 0x000fe20000000800 */
[----:B------:R-:W-:Y:S01]  /*3e30*/  @!P2 FMUL R97, R97, 0.5 ;  /* 0x3f0000006161a820 */ /* 0x000fe20000400000 */
[----:B------:R-:W4:Y:S01]  /*3e40*/  MUFU.EX2 R124, R3 ;  /* 0x00000003007c7308 */ /* 0x000f220000000800 */
[----:B-1----:R-:W-:Y:S01]  /*3e50*/  @!P5 FMUL R120, R120, R120 ;  /* 0x000000787878d220 */ /* 0x002fe20000400000 */
[----:B------:R-:W-:Y:S01]  /*3e60*/  FSETP.GEU.AND P5, PT, R93, -126, PT ;  /* 0xc2fc00005d00780b */ /* 0x000fe20003fae000 */
[----:B------:R-:W-:Y:S01]  /*3e70*/  ULDC UR26, c[0x0][0x604] ;  /* 0x00018100001a7ab9 */ /* 0x000fe20000000800 */
[----:B------:R-:W-:Y:S01]  /*3e80*/  ULDC UR6, c[0x0][0x604] ;  /* 0x0001810000067ab9 */ /* 0x000fe20000000800 */
[--C-:B------:R-:W-:Y:S01]  /*3e90*/  FFMA R31, R31, UR9, -R92.reuse ;  /* 0x000000091f1f7c23 */ /* 0x100fe2000800085c */
[--C-:B------:R-:W-:Y:S01]  /*3ea0*/  FFMA R35, R35, UR11, -R92.reuse ;  /* 0x0000000b23237c23 */ /* 0x100fe2000800085c */
[----:B------:R-:W-:Y:S01]  /*3eb0*/  @!P3 FMUL R100, R100, 0.5 ;  /* 0x3f0000006464b820 */ /* 0x000fe20000400000 */
[----:B------:R-:W1:Y:S01]  /*3ec0*/  MUFU.EX2 R84, R84 ;  /* 0x0000005400547308 */ /* 0x000e620000000800 */
[----:B---3--:R-:W-:Y:S01]  /*3ed0*/  @!P6 FMUL R129, R129, R129 ;  /* 0x000000818181e220 */ /* 0x008fe20000400000 */
[----:B------:R-:W-:Y:S01]  /*3ee0*/  FSETP.GEU.AND P6, PT, R105, -126, PT ;  /* 0xc2fc00006900780b */ /* 0x000fe20003fce000 */
[--C-:B------:R-:W-:Y:S01]  /*3ef0*/  FFMA R38, R38, UR12, -R92.reuse ;  /* 0x0000000c26267c23 */ /* 0x100fe2000800085c */
[--C-:B------:R-:W-:Y:S01]  /*3f00*/  FFMA R39, R39, UR13, -R92.reuse ;  /* 0x0000000d27277c23 */ /* 0x100fe2000800085c */
        /* <DEDUP_REMOVED lines=9> */
[--C-:B------:R-:W-:Y:S01]  /*3fa0*/  FFMA R55, R55, UR21, -R92.reuse ;  /* 0x0000001537377c23 */ /* 0x100fe2000800085c */
[----:B------:R-:W-:Y:S01]  /*3fb0*/  @!P6 FMUL R105, R105, 0.5 ;  /* 0x3f0000006969e820 */ /* 0x000fe20000400000 */
[----:B------:R-:W4:Y:S01]  /*3fc0*/  MUFU.EX2 R77, R100 ;  /* 0x00000064004d7308 */ /* 0x000f220000000800 */
[----:B-1----:R-:W-:Y:S01]  /*3fd0*/  @!P1 FMUL R84, R84, R84 ;  /* 0x0000005454549220 */ /* 0x002fe20000400000 */
[----:B------:R-:W-:Y:S01]  /*3fe0*/  FSETP.GEU.AND P1, PT, R69, -126, PT ;  /* 0xc2fc00004500780b */ /* 0x000fe20003f2e000 */
[--C-:B------:R-:W-:Y:S01]  /*3ff0*/  FFMA R58, R58, UR22, -R92.reuse ;  /* 0x000000163a3a7c23 */ /* 0x100fe2000800085c */
[--C-:B------:R-:W-:Y:S01]  /*4000*/  FFMA R59, R59, UR23, -R92.reuse ;  /* 0x000000173b3b7c23 */ /* 0x100fe2000800085c */
        /* <DEDUP_REMOVED lines=24> */
[----:B------:R-:W-:Y:S01]  /*4190*/  ULDC UR15, c[0x0][0x604] ;  /* 0x00018100000f7ab9 */ /* 0x000fe20000000800 */
[----:B------:R-:W-:Y:S01]  /*41a0*/  ULDC UR16, c[0x0][0x604] ;  /* 0x0001810000107ab9 */ /* 0x000fe20000000800 */
[----:B------:R-:W-:Y:S01]  /*41b0*/  @!P3 FMUL R68, R68, 0.5 ;  /* 0x3f0000004444b820 */ /* 0x000fe20000400000 */
[----:B------:R-:W1:Y:S01]  /*41c0*/  MUFU.EX2 R69, R69 ;  /* 0x0000004500457308 */ /* 0x000e620000000800 */
[----:B---3--:R-:W-:Y:S01]  /*41d0*/  @!P6 FMUL R76, R76, R76 ;  /* 0x0000004c4c4ce220 */ /* 0x008fe20000400000 */
[C---:B------:R-:W-:Y:S01]  /*41e0*/  FSETP.GEU.AND P6, PT, R65.reuse, -126, PT ;  /* 0xc2fc00004100780b */ /* 0x040fe20003fce000 */
        /* <DEDUP_REMOVED lines=99> */
[----:B------:R-:W-:Y:S01]  /*4820*/  P2R R50, PR, RZ, 0x40 ;  /* 0x00000040ff327803 */ /* 0x000fe20000000000 */
[----:B------:R-:W-:Y:S01]  /*4830*/  @!P3 FMUL R18, R18, 0.5 ;  /* 0x3f0000001212b820 */ /* 0x000fe20000400000 */
[----:B------:R-:W3:Y:S01]  /*4840*/  MUFU.EX2 R22, R22 ;  /* 0x0000001600167308 */ /* 0x000ee20000000800 */
[----:B----4-:R-:W-:Y:S01]  /*4850*/  @!P4 FMUL R53, R53, R53 ;  /* 0x000000353535c220 */ /* 0x010fe20000400000 */
[----:B------:R-:W-:Y:S01]  /*4860*/  FSETP.GEU.AND P4, PT, R19, -126, PT ;  /* 0xc2fc00001300780b */ /* 0x000fe20003f8e000 */
[--C-:B------:R-:W-:Y:S01]  /*4870*/  FFMA R111, R111, UR7, -R92.reuse ;  /* 0x000000076f6f7c23 */ /* 0x100fe2000800085c */
[--C-:B------:R-:W-:Y:S01]  /*4880*/  FFMA R114, R114, UR8, -R92.reuse ;  /* 0x0000000872727c23 */ /* 0x100fe2000800085c */
[--C-:B------:R-:W-:Y:S01]  /*4890*/  FFMA R115, R115, UR9, -R92.reuse ;  /* 0x0000000973737c23 */ /* 0x100fe2000800085c */
[----:B------:R-:W4:Y:S01]  /*48a0*/  SYNCS.PHASECHK.TRANS64.TRYWAIT P6, [R214+URZ+0x88008], R153 ;  /* 0x08800899d60075a7 */ /* 0x000f2200080c017f */
[--C-:B------:R-:W-:Y:S01]  /*48b0*/  FFMA R118, R118, UR10, -R92.reuse ;  /* 0x0000000a76767c23 */ /* 0x100fe2000800085c */
[----:B------:R-:W5:Y:S01]  /*48c0*/  MUFU.EX2 R20, R20 ;  /* 0x0000001400147308 */ /* 0x000f620000000800 */
[----:B-1----:R-:W-:Y:S01]  /*48d0*/  @!P5 FMUL R52, R52, R52 ;  /* 0x000000343434d220 */ /* 0x002fe20000400000 */
[----:B------:R-:W-:Y:S01]  /*48e0*/  ISETP.NE.AND P5, PT, R50, RZ, PT ;  /* 0x000000ff3200720c */ /* 0x000fe20003fa5270 */
        /* <DEDUP_REMOVED lines=14> */
[----:B-----5:R-:W-:Y:S01]  /*49d0*/  @!P2 FMUL R20, R20, R20 ;  /* 0x000000141414a220 */ /* 0x020fe20000400000 */
[----:B------:R-:W-:Y:S01]  /*49e0*/  FSETP.GEU.AND P2, PT, R96, -126, PT ;  /* 0xc2fc00006000780b */ /* 0x000fe20003f4e000 */
[--C-:B------:R-:W-:Y:S01]  /*49f0*/  FFMA R135, R135, UR19, -R92.reuse ;  /* 0x0000001387877c23 */ /* 0x100fe2000800085c */
[--C-:B------:R-:W-:Y:S01]  /*4a00*/  FFMA R138, R138, UR20, -R92.reuse ;  /* 0x000000148a8a7c23 */ /* 0x100fe2000800085c */
[--C-:B------:R-:W-:Y:S01]  /*4a10*/  FFMA R139, R139, UR21, -R92.reuse ;  /* 0x000000158b8b7c23 */ /* 0x100fe2000800085c */
[--C-:B------:R-:W-:Y:S01]  /*4a20*/  FFMA R142, R142, UR22, -R92.reuse ;  /* 0x000000168e8e7c23 */ /* 0x100fe2000800085c */
[----:B------:R-:W-:Y:S01]  /*4a30*/  @!P1 FMUL R148, R148, 0.5 ;  /* 0x3f00000094949820 */ /* 0x000fe20000400000 */
[----:B------:R2:W2:Y:S01]  /*4a40*/  MUFU.EX2 R2, R145 ;  /* 0x0000009100027308 */ /* 0x0004a20000000800 */
[----:B-1----:R-:W-:Y:S01]  /*4a50*/  @!P3 FMUL R18, R18, R18 ;  /* 0x000000121212b220 */ /* 0x002fe20000400000 */
[----:B------:R-:W-:Y:S01]  /*4a60*/  FSETP.GEU.AND P3, PT, R27, -126, PT ;  /* 0xc2fc00001b00780b */ /* 0x000fe20003f6e000 */
[--C-:B------:R-:W-:Y:S01]  /*4a70*/  FFMA R143, R143, UR23, -R92.reuse ;  /* 0x000000178f8f7c23 */ /* 0x100fe2000800085c */
[--C-:B------:R-:W-:Y:S01]  /*4a80*/  FFMA R146, R146, UR24, -R92.reuse ;  /* 0x0000001892927c23 */ /* 0x100fe2000800085c */
[--C-:B------:R-:W-:Y:S01]  /*4a90*/  FFMA R147, R147, UR25, -R92.reuse ;  /* 0x0000001993937c23 */ /* 0x100fe2000800085c */
[--C-:B------:R-:W-:Y:S01]  /*4aa0*/  FFMA R150, R150, UR26, -R92.reuse ;  /* 0x0000001a96967c23 */ /* 0x100fe2000800085c */
[----:B------:R-:W-:Y:S01]  /*4ab0*/  @!P2 FMUL R96, R96, 0.5 ;  /* 0x3f0000006060a820 */ /* 0x000fe20000400000 */
[----:B------:R1:W1:Y:S01]  /*4ac0*/  MUFU.EX2 R0, R148 ;  /* 0x0000009400007308 */ /* 0x0002620000000800 */
[----:B---3--:R-:W-:Y:S01]  /*4ad0*/  @!P4 FMUL R19, R19, R19 ;  /* 0x000000131313c220 */ /* 0x008fe20000400000 */
[----:B------:R-:W-:Y:S01]  /*4ae0*/  FSETP.GEU.AND P4, PT, R30, -126, PT ;  /* 0xc2fc00001e00780b */ /* 0x000fe20003f8e000 */
[----:B------:R-:W-:Y:S01]  /*4af0*/  FFMA R151, R151, UR6, -R92 ;  /* 0x0000000697977c23 */ /* 0x000fe2000800085c */
[----:B------:R-:W-:-:S03]  /*4b00*/  FSETP.GEU.AND P5, PT, R31, -126, PT ;  /* 0xc2fc00001f00780b */ /* 0x000fc60003fae000 */
[----:B------:R-:W-:Y:S01]  /*4b10*/  @!P3 FMUL R27, R27, 0.5 ;  /* 0x3f0000001b1bb820 */ /* 0x000fe20000400000 */
[----:B------:R3:W1:Y:S07]  /*4b20*/  MUFU.EX2 R157, R96 ;  /* 0x00000060009d7308 */ /* 0x00066e0000000800 */
[----:B------:R-:W-:Y:S01]  /*4b30*/  @!P4 FMUL R30, R30, 0.5 ;  /* 0x3f0000001e1ec820 */ /* 0x000fe20000400000 */
[----:B------:R3:W1:Y:S01]  /*4b40*/  MUFU.EX2 R90, R27 ;  /* 0x0000001b005a7308 */ /* 0x0006620000000800 */
[----:B--2-4-:R-:W-:Y:S05]  /*4b50*/  @!P6 BRA `(.L_x_23) ;  /* 0x000001bc0040e947 */ /* 0x014fea0003800000 */
.L_x_78:
[----:B------:R-:W-:Y:S01]  /*4b60*/  STL [R1+0x744], R208 ;  /* 0x000744d001007387 */ /* 0x000fe20000100800 */
[----:B------:R-:W4:Y:S01]  /*4b70*/  MUFU.EX2 R159, R30 ;  /* 0x0000001e009f7308 */ /* 0x000f220000000800 */
[----:B------:R-:W-:Y:S01]  /*4b80*/  ISETP.NE.AND P6, PT, R50, RZ, PT ;  /* 0x000000ff3200720c */ /* 0x000fe20003fc5270 */
[----:B-1----:R-:W-:Y:S01]  /*4b90*/  @!P2 FMUL R157, R157, R157 ;  /* 0x0000009d9d9da220 */ /* 0x002fe20000400000 */
[----:B------:R-:W-:Y:S01]  /*4ba0*/  STL [R1+0x740], R209 ;  /* 0x000740d101007387 */ /* 0x000fe20000100800 */
[----:B------:R-:W-:Y:S01]  /*4bb0*/  FSETP.GEU.AND P2, PT, R91, -126, PT ;  /* 0xc2fc00005b00780b */ /* 0x000fe20003f4e000 */
[----:B------:R-:W-:Y:S01]  /*4bc0*/  @!P3 FMUL R90, R90, R90 ;  /* 0x0000005a5a5ab220 */ /* 0x000fe20000400000 */
[----:B------:R-:W-:Y:S01]  /*4bd0*/  FSETP.GEU.AND P3, PT, R94, -126, PT ;  /* 0xc2fc00005e00780b */ /* 0x000fe20003f6e000 */
[----:B------:R-:W-:Y:S01]  /*4be0*/  STL [R1+0x73c], R206 ;  /* 0x00073cce01007387 */ /* 0x000fe20000100800 */
[----:B------:R-:W-:Y:S01]  /*4bf0*/  @!P1 FMUL R0, R0, R0 ;  /* 0x0000000000009220 */ /* 0x000fe20000400000 */
[----:B------:R-:W-:Y:S01]  /*4c00*/  ISETP.GE.AND P1, PT, R9, 0x101, PT ;  /* 0x000001010900780c */ /* 0x000fe20003f26270 */
[----:B------:R-:W-:Y:S01]  /*4c10*/  FADD R100, R44, R80 ;  /* 0x000000502c647221 */ /* 0x000fe20000000000 */
[----:B------:R-:W-:Y:S01]  /*4c20*/  STL [R1+0x738], R207 ;  /* 0x000738cf01007387 */ /* 0x000fe20000100800 */
[----:B------:R-:W-:Y:S01]  /*4c30*/  FADD R9, R49, R52 ;  /* 0x0000003431097221 */ /* 0x000fe20000000000 */
[----:B---3--:R-:W-:Y:S01]  /*4c40*/  FADD R27, R29, R65 ;  /* 0x000000411d1b7221 */ /* 0x008fe20000000000 */
[----:B------:R-:W-:Y:S01]  /*4c50*/  @!P6 FMUL R2, R2, R2 ;  /* 0x000000020202e220 */ /* 0x000fe20000400000 */
[----:B------:R-:W-:Y:S01]  /*4c60*/  STL [R1+0x734], R204 ;  /* 0x000734cc01007387 */ /* 0x000fe20000100800 */
[----:B------:R-:W-:Y:S01]  /*4c70*/  FSETP.GEU.AND P6, PT, R34, -126, PT ;  /* 0xc2fc00002200780b */ /* 0x000fe20003fce000 */
[----:B----4-:R-:W-:Y:S01]  /*4c80*/  @!P4 FMUL R159, R159, R159 ;  /* 0x0000009f9f9fc220 */ /* 0x010fe20000400000 */
[----:B------:R-:W-:Y:S01]  /*4c90*/  FSETP.GEU.AND P4, PT, R46, -126, PT ;  /* 0xc2fc00002e00780b */ /* 0x000fe20003f8e000 */
[----:B------:R-:W-:Y:S01]  /*4ca0*/  STL [R1+0x730], R205 ;  /* 0x000730cd01007387 */ /* 0x000fe20000100800 */
[----:B------:R-:W-:Y:S01]  /*4cb0*/  FADD R116, R156, R125 ;  /* 0x0000007d9c747221 */ /* 0x000fe20000000000 */
[----:B------:R-:W-:Y:S01]  /*4cc0*/  FADD R100, R100, R9 ;  /* 0x0000000964647221 */ /* 0x000fe20000000000 */
[----:B------:R-:W-:Y:S01]  /*4cd0*/  @!P2 FMUL R91, R91, 0.5 ;  /* 0x3f0000005b5ba820 */ /* 0x000fe20000400000 */
[----:B------:R-:W-:Y:S01]  /*4ce0*/  STL [R1+0x72c], R202 ;  /* 0x00072cca01007387 */ /* 0x000fe20000100800 */
[----:B------:R-:W-:Y:S01]  /*4cf0*/  @!P5 FMUL R31, R31, 0.5 ;  /* 0x3f0000001f1fd820 */ /* 0x000fe20000400000 */
[----:B------:R-:W-:Y:S01]  /*4d00*/  FADD R112, R158, R129 ;  /* 0x000000819e707221 */ /* 0x000fe20000000000 */
[----:B------:R-:W-:Y:S01]  /*4d10*/  FADD R9, R33, R60 ;  /* 0x0000003c21097221 */ /* 0x000fe20000000000 */
[----:B------:R-:W-:Y:S01]  /*4d20*/  STL [R1+0x728], R203 ;  /* 0x000728cb01007387 */ /* 0x000fe20000100800 */
[----:B------:R-:W-:Y:S01]  /*4d30*/  @!P3 FMUL R94, R94, 0.5 ;  /* 0x3f0000005e5eb820 */ /* 0x000fe20000400000 */
[----:B------:R-:W-:Y:S01]  /*4d40*/  @!P6 FMUL R34, R34, 0.5 ;  /* 0x3f0000002222e820 */ /* 0x000fe20000400000 */
[----:B------:R-:W-:Y:S01]  /*4d50*/  FADD R116, R116, R27 ;  /* 0x0000001b74747221 */ /* 0x000fe20000000000 */
[----:B------:R-:W-:Y:S01]  /*4d60*/  STL [R1+0x724], R200 ;  /* 0x000724c801007387 */ /* 0x000fe20000100800 */
[----:B------:R-:W-:Y:S01]  /*4d70*/  @!P4 FMUL R46, R46, 0.5 ;  /* 0x3f0000002e2ec820 */ /* 0x000fe20000400000 */
[----:B------:R1:W3:Y:S01]  /*4d80*/  MUFU.EX2 R132, R34 ;  /* 0x0000002200847308 */ /* 0x0002e20000000800 */
[----:B------:R-:W-:Y:S01]  /*4d90*/  FADD R113, R7, R124 ;  /* 0x0000007c07717221 */ /* 0x000fe20000000000 */
[----:B------:R-:W-:Y:S01]  /*4da0*/  STL [R1+0x720], R201 ;  /* 0x000720c901007387 */ /* 0x000fe20000100800 */
[----:B------:R-:W-:Y:S01]  /*4db0*/  FADD R30, R32, R61 ;  /* 0x0000003d201e7221 */ /* 0x000fe20000000000 */
[----:B------:R-:W-:Y:S01]  /*4dc0*/  FADD R112, R112, R9 ;  /* 0x0000000970707221 */ /* 0x000fe20000000000 */
[----:B------:R-:W-:Y:S01]  /*4dd0*/  FADD R96, R14, R73 ;  /* 0x000000490e607221 */ /* 0x000fe20000000000 */
[----:B------:R-:W-:Y:S01]  /*4de0*/  STL [R1+0x71c], R198 ;  /* 0x00071cc601007387 */ /* 0x000fe20000100800 */
[----:B------:R-:W-:Y:S01]  /*4df0*/  FADD R9, R89, R20 ;  /* 0x0000001459097221 */ /* 0x000fe20000000000 */
[----:B------:R-:W4:Y:S01]  /*4e00*/  MUFU.EX2 R27, R91 ;  /* 0x0000005b001b7308 */ /* 0x000f220000000800 */
[----:B------:R-:W-:Y:S01]  /*4e10*/  FADD R95, R24, R69 ;  /* 0x00000045185f7221 */ /* 0x000fe20000000000 */
[----:B------:R-:W-:Y:S01]  /*4e20*/  STL [R1+0x718], R199 ;  /* 0x000718c701007387 */ /* 0x000fe20000100800 */
[----:B-1----:R-:W-:Y:S01]  /*4e30*/  FADD R34, R88, R18 ;  /* 0x0000001258227221 */ /* 0x002fe20000000000 */
[----:B------:R-:W-:Y:S01]  /*4e40*/  FADD R113, R113, R30 ;  /* 0x0000001e71717221 */ /* 0x000fe20000000000 */
[----:B------:R-:W-:Y:S01]  /*4e50*/  FADD R109, R8, R26 ;  /* 0x0000001a086d7221 */ /* 0x000fe20000000000 */
[----:B------:R-:W-:Y:S01]  /*4e60*/  STL [R1+0x714], R196 ;  /* 0x000714c401007387 */ /* 0x000fe20000100800 */
[----:B------:R-:W-:Y:S01]  /*4e70*/  FADD R30, R37, R56 ;  /* 0x00000038251e7221 */ /* 0x000fe20000000000 */
[----:B------:R1:W2:Y:S01]  /*4e80*/  MUFU.EX2 R128, R31 ;  /* 0x0000001f00807308 */ /* 0x0002a20000000800 */
[----:B------:R-:W-:Y:S01]  /*4e90*/  FADD R96, R96, R9 ;  /* 0x0000000960607221 */ /* 0x000fe20000000000 */
[----:B------:R-:W-:Y:S01]  /*4ea0*/  STL [R1+0x710], R197 ;  /* 0x000710c501007387 */ /* 0x000fe20000100800 */
[----:B------:R-:W-:Y:S01]  /*4eb0*/  FADD R95, R95, R34 ;  /* 0x000000225f5f7221 */ /* 0x000fe20000000000 */
[----:B------:R-:W-:Y:S01]  /*4ec0*/  FADD R9, R36, R72 ;  /* 0x0000004824097221 */ /* 0x000fe20000000000 */
[----:B------:R-:W-:Y:S01]  /*4ed0*/  FADD R34, R120, R19 ;  /* 0x0000001378227221 */ /* 0x000fe20000000000 */
[----:B------:R-:W-:Y:S01]  /*4ee0*/  STL [R1+0x70c], R194 ;  /* 0x00070cc201007387 */ /* 0x000fe20000100800 */
[----:B------:R-:W-:Y:S01]  /*4ef0*/  FADD R109, R109, R30 ;  /* 0x0000001e6d6d7221 */ /* 0x000fe20000000000 */
[----:B------:R3:W2:Y:S01]  /*4f00*/  MUFU.EX2 R136, R94 ;  /* 0x0000005e00887308 */ /* 0x0006a20000000800 */
[----:B------:R-:W-:Y:S01]  /*4f10*/  FADD R108, R152, R84 ;  /* 0x00000054986c7221 */ /* 0x000fe20000000000 */
[----:B------:R-:W-:Y:S01]  /*4f20*/  STL [R1+0x708], R195 ;  /* 0x000708c301007387 */ /* 0x000fe20000100800 */
[----:B-1----:R-:W-:Y:S01]  /*4f30*/  FADD R31, R40, R57 ;  /* 0x00000039281f7221 */ /* 0x002fe20000000000 */
[----:B------:R-:W-:Y:S01]  /*4f40*/  FADD R105, R12, R81 ;  /* 0x000000510c697221 */ /* 0x000fe20000000000 */
[----:B------:R-:W-:Y:S01]  /*4f50*/  FADD R30, R45, R53 ;  /* 0x000000352d1e7221 */ /* 0x000fe20000000000 */
[----:B------:R-:W-:Y:S01]  /*4f60*/  STL [R1+0x704], R191 ;  /* 0x000704bf01007387 */ /* 0x000fe20000100800 */
[----:B------:R-:W-:Y:S01]  /*4f70*/  FADD R104, R154, R77 ;  /* 0x0000004d9a687221 */ /* 0x000fe20000000000 */
[----:B------:R-:W1:Y:S01]  /*4f80*/  MUFU.EX2 R51, R46 ;  /* 0x0000002e00337308 */ /* 0x000e620000000800 */
[----:B---3--:R-:W-:Y:S01]  /*4f90*/  FADD R94, R9, R34 ;  /* 0x00000022095e7221 */ /* 0x008fe20000000000 */
[----:B------:R-:W-:Y:S01]  /*4fa0*/  STL [R1+0x700], R188 ;  /* 0x000700bc01007387 */ /* 0x000fe20000100800 */
[----:B------:R-:W-:Y:S01]  /*4fb0*/  FADD R9, R17, R23 ;  /* 0x0000001711097221 */ /* 0x000fe20000000000 */
[----:B------:R-:W-:Y:S01]  /*4fc0*/  FADD R97, R13, R76 ;  /* 0x0000004c0d617221 */ /* 0x000fe20000000000 */
[----:B------:R-:W-:Y:S01]  /*4fd0*/  FADD R50, R48, R22 ;  /* 0x0000001630327221 */ /* 0x000fe20000000000 */
[----:B------:R-:W-:Y:S01]  /*4fe0*/  STL [R1+0x6fc], R186 ;  /* 0x0006fcba01007387 */ /* 0x000fe20000100800 */
[----:B------:R-:W-:Y:S01]  /*4ff0*/  @!P6 FMUL R132, R132, R132 ;  /* 0x000000848484e220 */ /* 0x000fe20000400000 */
[----:B------:R-:W-:Y:S01]  /*5000*/  FADD R108, R108, R31 ;  /* 0x0000001f6c6c7221 */ /* 0x000fe20000000000 */
[----:B------:R-:W-:Y:S01]  /*5010*/  FADD R105, R105, R30 ;  /* 0x0000001e69697221 */ /* 0x000fe20000000000 */
[----:B------:R-:W-:Y:S01]  /*5020*/  STL [R1+0x6f8], R184 ;  /* 0x0006f8b801007387 */ /* 0x000fe20000100800 */
[----:B------:R-:W-:Y:S01]  /*5030*/  FADD R93, R28, R68 ;  /* 0x000000441c5d7221 */ /* 0x000fe20000000000 */
[----:B------:R-:W-:Y:S01]  /*5040*/  FADD R30, R121, R2 ;  /* 0x00000002791e7221 */ /* 0x000fe20000000000 */
[----:B------:R-:W-:Y:S01]  /*5050*/  FADD R92, R16, R64 ;  /* 0x00000040105c7221 */ /* 0x000fe20000000000 */
[----:B------:R-:W-:Y:S01]  /*5060*/  STL [R1+0x6f4], R185 ;  /* 0x0006f4b901007387 */ /* 0x000fe20000100800 */
[----:B------:R-:W-:Y:S01]  /*5070*/  FADD R31, R41, R0 ;  /* 0x00000000291f7221 */ /* 0x000fe20000000000 */
[----:B------:R-:W-:Y:S01]  /*5080*/  FADD R104, R104, R9 ;  /* 0x0000000968687221 */ /* 0x000fe20000000000 */
[----:B----4-:R-:W-:Y:S01]  /*5090*/  @!P2 FMUL R27, R27, R27 ;  /* 0x0000001b1b1ba220 */ /* 0x010fe20000400000 */
[----:B------:R-:W-:Y:S01]  /*50a0*/  STL [R1+0x6f0], R183 ;  /* 0x0006f0b701007387 */ /* 0x000fe20000100800 */
[----:B------:R-:W-:Y:S01]  /*50b0*/  FADD R97, R97, R50 ;  /* 0x0000003261617221 */ /* 0x000fe20000000000 */
[----:B--2---:R-:W-:Y:S01]  /*50c0*/  @!P5 FMUL R128, R128, R128 ;  /* 0x000000808080d220 */ /* 0x004fe20000400000 */
[----:B------:R-:W-:Y:S01]  /*50d0*/  @!P3 FMUL R136, R136, R136 ;  /* 0x000000888888b220 */ /* 0x000fe20000400000 */
[----:B------:R-:W-:Y:S01]  /*50e0*/  STL [R1+0x6ec], R150 ;  /* 0x0006ec9601007387 */ /* 0x000fe20000100800 */
[----:B-1----:R-:W-:Y:S01]  /*50f0*/  @!P4 FMUL R51, R51, R51 ;  /* 0x000000333333c220 */ /* 0x002fe20000400000 */
[----:B------:R-:W-:Y:S01]  /*5100*/  FADD R91, R157, R132 ;  /* 0x000000849d5b7221 */ /* 0x000fe20000000000 */
[----:B------:R-:W-:Y:S01]  /*5110*/  FADD R93, R93, R30 ;  /* 0x0000001e5d5d7221 */ /* 0x000fe20000000000 */
[----:B------:R-:W-:Y:S01]  /*5120*/  STL [R1+0x6e8], R151 ;  /* 0x0006e89701007387 */ /* 0x000fe20000100800 */
[----:B------:R-:W-:Y:S01]  /*5130*/  FADD R92, R92, R31 ;  /* 0x0000001f5c5c7221 */ /* 0x000fe20000000000 */
[C---:B------:R-:W-:Y:S01]  /*5140*/  F2FP.F16.F32.PACK_AB R157, R90.reuse, R157 ;  /* 0x0000009d5a9d723e */ /* 0x040fe200000000ff */
[----:B------:R-:W-:Y:S01]  /*5150*/  FADD R90, R90, R27 ;  /* 0x0000001b5a5a7221 */ /* 0x000fe20000000000 */
[----:B------:R-:W-:Y:S01]  /*5160*/  STL [R1+0x6e4], R149 ;  /* 0x0006e49501007387 */ /* 0x000fe20000100800 */
[----:B------:R-:W-:Y:S01]  /*5170*/  F2FP.F16.F32.PACK_AB R34, R88, R89 ;  /* 0x000000595822723e */ /* 0x000fe200000000ff */
[----:B------:R-:W-:Y:S01]  /*5180*/  FADD R89, R159, R136 ;  /* 0x000000889f597221 */ /* 0x000fe20000000000 */
[----:B------:R-:W-:Y:S01]  /*5190*/  FADD R88, R128, R51 ;  /* 0x0000003380587221 */ /* 0x000fe20000000000 */
[----:B------:R-:W-:Y:S01]  /*51a0*/  STL [R1+0x6e0], R146 ;  /* 0x0006e09201007387 */ /* 0x000fe20000100800 */
[----:B------:R-:W-:Y:S01]  /*51b0*/  FSETP.GEU.AND P2, PT, R35, -126, PT ;  /* 0xc2fc00002300780b */ /* 0x000fe20003f4e000 */
[----:B------:R-:W-:Y:S01]  /*51c0*/  ULOP3.LUT UR31, UR31, 0x8000000, URZ, 0xfc, !UPT ;  /* 0x080000001f1f7892 */ /* 0x000fe2000f8efc3f */
[----:B------:R-:W-:Y:S01]  /*51d0*/  FSETP.GEU.AND P3, PT, R38, -126, PT ;  /* 0xc2fc00002600780b */ /* 0x000fe20003f6e000 */
[----:B------:R-:W-:Y:S01]  /*51e0*/  STL [R1+0x6dc], R147 ;  /* 0x0006dc9301007387 */ /* 0x000fe20000100800 */
[----:B------:R-:W-:Y:S01]  /*51f0*/  FSETP.GEU.AND P4, PT, R39, -126, PT ;  /* 0xc2fc00002700780b */ /* 0x000fe20003f8e000 */
[----:B------:R-:W-:Y:S01]  /*5200*/  UIADD3 UR6, UR31, 0x2000, URZ ;  /* 0x000020001f067890 */ /* 0x000fe2000fffe03f */
[----:B------:R-:W-:Y:S01]  /*5210*/  F2FP.F16.F32.PACK_AB R36, R28, R36 ;  /* 0x000000241c24723e */ /* 0x000fe200000000ff */
[----:B------:R-:W-:Y:S01]  /*5220*/  STL [R1+0x6d8], R142 ;  /* 0x0006d88e01007387 */ /* 0x000fe20000100800 */
[----:B------:R-:W-:Y:S01]  /*5230*/  F2FP.F16.F32.PACK_AB R28, R32, R29 ;  /* 0x0000001d201c723e */ /* 0x000fe200000000ff */
[----:B------:R-:W-:Y:S01]  /*5240*/  UMOV UR7, 0x40000040 ;  /* 0x4000004000077882 */ /* 0x000fe20000000000 */
[----:B------:R-:W-:Y:S01]  /*5250*/  F2FP.F16.F32.PACK_AB R32, R48, R49 ;  /* 0x000000313020723e */ /* 0x000fe200000000ff */
[----:B------:R-:W-:Y:S01]  /*5260*/  STL [R1+0x6d4], R143 ;  /* 0x0006d48f01007387 */ /* 0x000fe20000100800 */
[----:B------:R-:W-:Y:S01]  /*5270*/  F2FP.F16.F32.PACK_AB R50, R26, R129 ;  /* 0x000000811a32723e */ /* 0x000fe200000000ff */
[----:B------:R-:W-:Y:S01]  /*5280*/  @!P2 FMUL R35, R35, 0.5 ;  /* 0x3f0000002323a820 */ /* 0x000fe20000400000 */
        /* <DEDUP_REMOVED lines=11> */
[----:B------:R-:W1:Y:S01]  /*5340*/  MUFU.EX2 R9, R35 ;  /* 0x0000002300097308 */ /* 0x000e620000000800 */
[----:B------:R-:W-:Y:S01]  /*5350*/  F2FP.F16.F32.PACK_AB R40, R121, R120 ;  /* 0x000000787928723e */ /* 0x000fe200000000ff */
[----:B------:R-:W-:Y:S01]  /*5360*/  STL [R1+0x6c4], R135 ;  /* 0x0006c48701007387 */ /* 0x000fe20000100800 */
[----:B------:R-:W-:Y:S01]  /*5370*/  F2FP.F16.F32.PACK_AB R30, R37, R33 ;  /* 0x00000021251e723e */ /* 0x000fe200000000ff */
[----:B------:R-:W-:Y:S01]  /*5380*/  UIADD3 UR8, UR31, 0x2080, URZ ;  /* 0x000020801f087890 */ /* 0x000fe2000fffe03f */
[----:B------:R-:W-:Y:S01]  /*5390*/  F2FP.F16.F32.PACK_AB R156, R7, R156 ;  /* 0x0000009c079c723e */ /* 0x000fe200000000ff */
[----:B------:R-:W-:Y:S01]  /*53a0*/  STL [R1+0x6c0], R133 ;  /* 0x0006c08501007387 */ /* 0x000fe20000100800 */
[----:B------:R-:W-:Y:S01]  /*53b0*/  F2FP.F16.F32.PACK_AB R158, R8, R158 ;  /* 0x0000009e089e723e */ /* 0x000fe200000000ff */
[----:B------:R-:W2:Y:S01]  /*53c0*/  MUFU.EX2 R7, R38 ;  /* 0x0000002600077308 */ /* 0x000ea20000000800 */
[----:B------:R-:W-:Y:S01]  /*53d0*/  F2FP.F16.F32.PACK_AB R159, R128, R159 ;  /* 0x0000009f809f723e */ /* 0x000fe200000000ff */
[----:B------:R-:W-:Y:S01]  /*53e0*/  STL [R1+0x6bc], R130 ;  /* 0x0006bc8201007387 */ /* 0x000fe20000100800 */
[----:B------:R-:W-:Y:S01]  /*53f0*/  FSETP.GEU.AND P5, PT, R11, -126, PT ;  /* 0xc2fc00000b00780b */ /* 0x000fe20003fae000 */
[----:B------:R-:W-:Y:S01]  /*5400*/  UMOV UR10, UR8 ;  /* 0x00000008000a7c82 */ /* 0x000fe20008000000 */
[----:B------:R-:W-:Y:S01]  /*5410*/  FSETP.GEU.AND P6, PT, R10, -126, PT ;  /* 0xc2fc00000a00780b */ /* 0x000fe20003fce000 */
[----:B------:R-:W-:Y:S01]  /*5420*/  STL [R1+0x6b8], R131 ;  /* 0x0006b88301007387 */ /* 0x000fe20000100800 */
[----:B------:R-:W-:Y:S01]  /*5430*/  F2FP.F16.F32.PACK_AB R152, R12, R152 ;  /* 0x000000980c98723e */ /* 0x000fe200000000ff */
[----:B------:R-:W3:Y:S01]  /*5440*/  MUFU.EX2 R8, R39 ;  /* 0x0000002700087308 */ /* 0x000ee20000000800 */
[----:B-1----:R-:W-:Y:S01]  /*5450*/  @!P2 FMUL R9, R9, R9 ;  /* 0x000000090909a220 */ /* 0x002fe20000400000 */
[----:B------:R-:W-:Y:S01]  /*5460*/  STL [R1+0x6b4], R126 ;  /* 0x0006b47e01007387 */ /* 0x000fe20000100800 */
[----:B------:R-:W-:-:S03]  /*5470*/  UMOV UR11, 0x40000040 ;  /* 0x40000040000b7882 */ /* 0x000fc60000000000 */
[----:B------:R-:W-:Y:S02]  /*5480*/  STL [R1+0x6b0], R127 ;  /* 0x0006b07f01007387 */ /* 0x000fe40000100800 */
[----:B------:R-:W-:Y:S01]  /*5490*/  @!P5 FMUL R11, R11, 0.5 ;  /* 0x3f0000000b0bd820 */ /* 0x000fe20000400000 */
[----:B--2---:R-:W-:Y:S01]  /*54a0*/  @!P3 FMUL R7, R7, R7 ;  /* 0x000000070707b220 */ /* 0x004fe20000400000 */
[----:B------:R-:W-:Y:S01]  /*54b0*/  STL [R1+0x6ac], R122 ;  /* 0x0006ac7a01007387 */ /* 0x000fe20000100800 */
[----:B------:R-:W-:-:S03]  /*54c0*/  @!P6 FMUL R10, R10, 0.5 ;  /* 0x3f0000000a0ae820 */ /* 0x000fc60000400000 */
[----:B------:R-:W-:Y:S01]  /*54d0*/  STL [R1+0x6a8], R123 ;  /* 0x0006a87b01007387 */ /* 0x000fe20000100800 */
[----:B------:R-:W1:Y:S01]  /*54e0*/  MUFU.EX2 R11, R11 ;  /* 0x0000000b000b7308 */ /* 0x000e620000000800 */
[----:B---3--:R-:W-:Y:S02]  /*54f0*/  @!P4 FMUL R8, R8, R8 ;  /* 0x000000080808c220 */ /* 0x008fe40000400000 */
[----:B------:R-:W-:Y:S04]  /*5500*/  STL [R1+0x6a4], R42 ;  /* 0x0006a42a01007387 */ /* 0x000fe80000100800 */
[----:B------:R-:W-:Y:S01]  /*5510*/  STL [R1+0x6a0], R43 ;  /* 0x0006a02b01007387 */ /* 0x000fe20000100800 */
[----:B------:R-:W2:Y:S01]  /*5520*/  MUFU.EX2 R10, R10 ;  /* 0x0000000a000a7308 */ /* 0x000ea20000000800 */
[----:B------:R-:W-:-:S02]  /*5530*/  F2FP.F16.F32.PACK_AB R155, R8, R7 ;  /* 0x00000007089b723e */ /* 0x000fc400000000ff */
[----:B------:R-:W-:Y:S04]  /*5540*/  STL [R1+0x69c], R4 ;  /* 0x00069c0401007387 */ /* 0x000fe80000100800 */
[----:B------:R-:W-:Y:S01]  /*5550*/  STL [R1+0x698], R47 ;  /* 0x0006982f01007387 */ /* 0x000fe20000100800 */
[----:B-1----:R-:W-:-:S03]  /*5560*/  @!P5 FMUL R11, R11, R11 ;  /* 0x0000000b0b0bd220 */ /* 0x002fc60000400000 */
[----:B------:R-:W-:Y:S02]  /*5570*/  STL [R1+0x694], R15 ;  /* 0x0006940f01007387 */ /* 0x000fe40000100800 */
[----:B------:R-:W-:Y:S02]  /*5580*/  F2FP.F16.F32.PACK_AB R154, R11, R154 ;  /* 0x0000009a0b9a723e */ /* 0x000fe400000000ff */
[----:B------:R-:W-:Y:S01]  /*5590*/  STL [R1+0x690], R5 ;  /* 0x0006900501007387 */ /* 0x000fe20000100800 */
[----:B--2---:R-:W-:-:S03]  /*55a0*/  @!P6 FMUL R10, R10, R10 ;  /* 0x0000000a0a0ae220 */ /* 0x004fc60000400000 */
[----:B------:R-:W-:Y:S02]  /*55b0*/  STL [R1+0x68c], R3 ;  /* 0x00068c0301007387 */ /* 0x000fe40000100800 */
[----:B------:R-:W-:Y:S02]  /*55c0*/  F2FP.F16.F32.PACK_AB R153, R9, R10 ;  /* 0x0000000a0999723e */ /* 0x000fe400000000ff */
[----:B------:R-:W-:Y:S04]  /*55d0*/  STL [R1+0x688], R54 ;  /* 0x0006883601007387 */ /* 0x000fe80000100800 */
        /* <DEDUP_REMOVED lines=36> */
[----:B------:R-:W-:Y:S04]  /*5820*/  STL.64 [R1+0x828], R112 ;  /* 0x0008287001007387 */ /* 0x000fe80000100a00 */
[----:B------:R-:W-:Y:S04]  /*5830*/  STL.64 [R1+0x820], R108 ;  /* 0x0008206c01007387 */ /* 0x000fe80000100a00 */
[----:B------:R-:W-:Y:S04]  /*5840*/  STL.64 [R1+0x818], R104 ;  /* 0x0008186801007387 */ /* 0x000fe80000100a00 */
[----:B------:R-:W-:Y:S04]  /*5850*/  STL [R1+0x810], R100 ;  /* 0x0008106401007387 */ /* 0x000fe80000100800 */
[----:B------:R-:W-:Y:S04]  /*5860*/  STL.64 [R1+0x808], R96 ;  /* 0x0008086001007387 */ /* 0x000fe80000100a00 */
[----:B------:R-:W-:Y:S04]  /*5870*/  STL.64 [R1+0x800], R94 ;  /* 0x0008005e01007387 */ /* 0x000fe80000100a00 */
        /* <DEDUP_REMOVED lines=14> */
[----:B------:R-:W-:Y:S04]  /*5960*/  STL [R1+0x78c], R46 ;  /* 0x00078c2e01007387 */ /* 0x000fe80000100800 */
[----:B------:R-:W-:Y:S04]  /*5970*/  STL [R1+0x788], R44 ;  /* 0x0007882c01007387 */ /* 0x000fe80000100800 */
[----:B------:R-:W-:Y:S04]  /*5980*/  STL.64 [R1+0x780], R40 ;  /* 0x0007802801007387 */ /* 0x000fe80000100a00 */
[----:B------:R-:W-:Y:S04]  /*5990*/  STL [R1+0x77c], R36 ;  /* 0x00077c2401007387 */ /* 0x000fe80000100800 */
[----:B------:R-:W-:Y:S04]  /*59a0*/  STL [R1+0x778], R34 ;  /* 0x0007782201007387 */ /* 0x000fe80000100800 */
[----:B------:R-:W-:Y:S04]  /*59b0*/  STL [R1+0x774], R32 ;  /* 0x0007742001007387 */ /* 0x000fe80000100800 */
[----:B------:R-:W-:Y:S04]  /*59c0*/  STL [R1+0x770], R30 ;  /* 0x0007701e01007387 */ /* 0x000fe80000100800 */
[----:B------:R-:W-:Y:S04]  /*59d0*/  STL [R1+0x76c], R28 ;  /* 0x00076c1c01007387 */ /* 0x000fe80000100800 */
[----:B------:R1:W-:Y:S04]  /*59e0*/  STL [R1+0x768], R24 ;  /* 0x0007681801007387 */ /* 0x0003e80000100800 */
[----:B------:R-:W-:Y:S04]  /*59f0*/  STL.64 [R1+0x760], R22 ;  /* 0x0007601601007387 */ /* 0x000fe80000100a00 */
[----:B------:R-:W-:Y:S01]  /*5a00*/  STL [R1+0x758], R20 ;  /* 0x0007581401007387 */ /* 0x000fe20000100800 */
[----:B-1----:R-:W-:-:S03]  /*5a10*/  WARPGROUP.ARRIVE ;  /* 0x00000000000079c5 */ /* 0x002fc60000000000 */
[----:B------:R-:W-:Y:S03]  /*5a20*/  STL.64 [R1+0x750], R18 ;  /* 0x0007501201007387 */ /* 0x000fe60000100a00 */
[----:B------:R-:W-:Y:S01]  /*5a30*/  HGMMA.64x256x16.F32 R24, R156, gdesc[UR4].tnspB, RZ, !UPT, gsb0 ;  /* 0x43e000049c187df0 */ /* 0x000fe2000c0008ff */
[----:B------:R-:W-:Y:S02]  /*5a40*/  STL.64 [R1+0x748], R16 ;  /* 0x0007481001007387 */ /* 0x000fe40000100a00 */
[----:B------:R-:W-:Y:S02]  /*5a50*/  WARPGROUP.DEPBAR.LE gsb0, 0x0 ;  /* 0x00008000000079c5 */ /* 0x000fe40000010000 */
[----:B------:R-:W-:-:S15]  /*5a60*/  WARPGROUP.ARRIVE ;  /* 0x00000000000079c5 */ /* 0x000fde0000000000 */
[----:B------:R-:W-:-:S08]  /*5a70*/  NOP ;  /* 0x0000000000007918 */ /* 0x000fd00000000000 */
[----:B------:R-:W-:Y:S03]  /*5a80*/  HGMMA.64x256x16.F32 R24, R152, gdesc[UR8].tnspB, R24, gsb0 ;  /* 0x43e0000898187df0 */ /* 0x000fe60008000818 */
[----:B------:R-:W-:Y:S02]  /*5a90*/  WARPGROUP.DEPBAR.LE gsb0, 0x0 ;  /* 0x00008000000079c5 */ /* 0x000fe40000010000 */
        /* <DEDUP_REMOVED lines=50> */
[----:B------:R1:W-:Y:S04]  /*5dc0*/  STL.64 [R1+0x190], R124 ;  /* 0x0001907c01007387 */ /* 0x0003e80000100a00 */
[----:B------:R-:W-:Y:S04]  /*5dd0*/  STL.64 [R1+0x198], R126 ;  /* 0x0001987e01007387 */ /* 0x000fe80000100a00 */
[----:B------:R2:W-:Y:S04]  /*5de0*/  STL.64 [R1+0x1a0], R128 ;  /* 0x0001a08001007387 */ /* 0x0005e80000100a00 */
[----:B------:R-:W-:Y:S01]  /*5df0*/  STL.64 [R1+0x1a8], R130 ;  /* 0x0001a88201007387 */ /* 0x000fe20000100a00 */
[----:B-1----:R-:W-:-:S03]  /*5e00*/  MOV R124, R24 ;  /* 0x00000018007c7202 */ /* 0x002fc60000000f00 */
[----:B------:R1:W-:Y:S04]  /*5e10*/  STL.64 [R1+0x1b0], R132 ;  /* 0x0001b08401007387 */ /* 0x0003e80000100a00 */
[----:B------:R-:W-:Y:S04]  /*5e20*/  STL.64 [R1+0x1b8], R134 ;  /* 0x0001b88601007387 */ /* 0x000fe80000100a00 */
[----:B------:R3:W-:Y:S04]  /*5e30*/  STL.64 [R1+0x1c0], R136 ;  /* 0x0001c08801007387 */ /* 0x0007e80000100a00 */
[----:B------:R-:W-:Y:S04]  /*5e40*/  STL.64 [R1+0x1c8], R138 ;  /* 0x0001c88a01007387 */ /* 0x000fe80000100a00 */
[----:B------:R4:W-:Y:S04]  /*5e50*/  STL.64 [R1+0x1d0], R140 ;  /* 0x0001d08c01007387 */ /* 0x0009e80000100a00 */
[----:B------:R-:W-:Y:S04]  /*5e60*/  STL.64 [R1+0x1d8], R142 ;  /* 0x0001d88e01007387 */ /* 0x000fe80000100a00 */
[----:B------:R4:W-:Y:S04]  /*5e70*/  STL.64 [R1+0x1e0], R144 ;  /* 0x0001e09001007387 */ /* 0x0009e80000100a00 */
[----:B------:R-:W-:Y:S04]  /*5e80*/  STL.64 [R1+0x1e8], R146 ;  /* 0x0001e89201007387 */ /* 0x000fe80000100a00 */
[----:B------:R4:W-:Y:S04]  /*5e90*/  STL.64 [R1+0x1f0], R148 ;  /* 0x0001f09401007387 */ /* 0x0009e80000100a00 */
[----:B------:R4:W-:Y:S04]  /*5ea0*/  STL.64 [R1+0x1f8], R150 ;  /* 0x0001f89601007387 */ /* 0x0009e80000100a00 */
[----:B------:R-:W4:Y:S04]  /*5eb0*/  LDL.LU R116, [R1+0x830] ;  /* 0x0008300001747983 */ /* 0x000f280000300800 */
[----:B------:R-:W4:Y:S04]  /*5ec0*/  LDL.LU.64 R112, [R1+0x828] ;  /* 0x0008280001707983 */ /* 0x000f280000300a00 */
[----:B------:R-:W4:Y:S04]  /*5ed0*/  LDL.LU.64 R108, [R1+0x820] ;  /* 0x00082000016c7983 */ /* 0x000f280000300a00 */
[----:B------:R-:W4:Y:S04]  /*5ee0*/  LDL.LU.64 R104, [R1+0x818] ;  /* 0x0008180001687983 */ /* 0x000f280000300a00 */
[----:B------:R-:W4:Y:S04]  /*5ef0*/  LDL.LU R100, [R1+0x810] ;  /* 0x0008100001647983 */ /* 0x000f280000300800 */
[----:B------:R-:W4:Y:S04]  /*5f00*/  LDL.LU.64 R96, [R1+0x808] ;  /* 0x0008080001607983 */ /* 0x000f280000300a00 */
[----:B------:R-:W4:Y:S04]  /*5f10*/  LDL.LU.64 R94, [R1+0x800] ;  /* 0x00080000015e7983 */ /* 0x000f280000300a00 */
        /* <DEDUP_REMOVED lines=14> */
[----:B------:R-:W4:Y:S04]  /*6000*/  LDL.LU R46, [R1+0x78c] ;  /* 0x00078c00012e7983 */ /* 0x000f280000300800 */
[----:B------:R-:W4:Y:S04]  /*6010*/  LDL.LU R44, [R1+0x788] ;  /* 0x00078800012c7983 */ /* 0x000f280000300800 */
[----:B------:R-:W4:Y:S04]  /*6020*/  LDL.LU.64 R40, [R1+0x780] ;  /* 0x0007800001287983 */ /* 0x000f280000300a00 */
[----:B------:R-:W4:Y:S04]  /*6030*/  LDL.LU R36, [R1+0x77c] ;  /* 0x00077c0001247983 */ /* 0x000f280000300800 */
[----:B------:R-:W4:Y:S04]  /*6040*/  LDL.LU R34, [R1+0x778] ;  /* 0x0007780001227983 */ /* 0x000f280000300800 */
[----:B------:R-:W4:Y:S04]  /*6050*/  LDL.LU R32, [R1+0x774] ;  /* 0x0007740001207983 */ /* 0x000f280000300800 */
[----:B------:R-:W4:Y:S04]  /*6060*/  LDL.LU R30, [R1+0x770] ;  /* 0x00077000011e7983 */ /* 0x000f280000300800 */
[----:B------:R-:W4:Y:S04]  /*6070*/  LDL.LU R28, [R1+0x76c] ;  /* 0x00076c00011c7983 */ /* 0x000f280000300800 */
[----:B------:R-:W4:Y:S04]  /*6080*/  LDL.LU R24, [R1+0x768] ;  /* 0x0007680001187983 */ /* 0x000f280000300800 */
[----:B------:R-:W4:Y:S04]  /*6090*/  LDL.LU.64 R22, [R1+0x760] ;  /* 0x0007600001167983 */ /* 0x000f280000300a00 */
[----:B------:R-:W4:Y:S04]  /*60a0*/  LDL.LU R20, [R1+0x758] ;  /* 0x0007580001147983 */ /* 0x000f280000300800 */
[----:B------:R-:W4:Y:S04]  /*60b0*/  LDL.LU.64 R18, [R1+0x750] ;  /* 0x0007500001127983 */ /* 0x000f280000300a00 */
[----:B------:R-:W4:Y:S04]  /*60c0*/  LDL.LU.64 R16, [R1+0x748] ;  /* 0x0007480001107983 */ /* 0x000f280000300a00 */
[----:B------:R-:W4:Y:S04]  /*60d0*/  LDL.LU R125, [R1+0x4] ;  /* 0x00000400017d7983 */ /* 0x000f280000300800 */
[----:B------:R-:W4:Y:S04]  /*60e0*/  LDL.LU R208, [R1+0x744] ;  /* 0x0007440001d07983 */ /* 0x000f280000300800 */
[----:B------:R-:W4:Y:S04]  /*60f0*/  LDL.LU R70, [R1+0x8] ;  /* 0x0000080001467983 */ /* 0x000f280000300800 */
[----:B------:R-:W4:Y:S04]  /*6100*/  LDL.LU R209, [R1+0x740] ;  /* 0x0007400001d17983 */ /* 0x000f280000300800 */
[----:B------:R-:W4:Y:S04]  /*6110*/  LDL.LU R71, [R1+0xc] ;  /* 0x00000c0001477983 */ /* 0x000f280000300800 */
[----:B------:R-:W4:Y:S04]  /*6120*/  LDL.LU R206, [R1+0x73c] ;  /* 0x00073c0001ce7983 */ /* 0x000f280000300800 */
[----:B--2---:R-:W2:Y:S04]  /*6130*/  LDL.LU R128, [R1+0x10] ;  /* 0x0000100001807983 */ /* 0x004ea80000300800 */
[----:B------:R-:W2:Y:S04]  /*6140*/  LDL.LU R207, [R1+0x738] ;  /* 0x0007380001cf7983 */ /* 0x000ea80000300800 */
[----:B------:R-:W2:Y:S04]  /*6150*/  LDL.LU R129, [R1+0x14] ;  /* 0x0000140001817983 */ /* 0x000ea80000300800 */
[----:B------:R-:W2:Y:S04]  /*6160*/  LDL.LU R204, [R1+0x734] ;  /* 0x0007340001cc7983 */ /* 0x000ea80000300800 */
[----:B------:R-:W2:Y:S04]  /*6170*/  LDL.LU R74, [R1+0x18] ;  /* 0x00001800014a7983 */ /* 0x000ea80000300800 */
[----:B------:R-:W2:Y:S04]  /*6180*/  LDL.LU R205, [R1+0x730] ;  /* 0x0007300001cd7983 */ /* 0x000ea80000300800 */
[----:B------:R-:W2:Y:S04]  /*6190*/  LDL.LU R75, [R1+0x1c] ;  /* 0x00001c00014b7983 */ /* 0x000ea80000300800 */
[----:B------:R-:W2:Y:S04]  /*61a0*/  LDL.LU R202, [R1+0x72c] ;  /* 0x00072c0001ca7983 */ /* 0x000ea80000300800 */
[----:B-1----:R-:W2:Y:S04]  /*61b0*/  LDL.LU R132, [R1+0x20] ;  /* 0x0000200001847983 */ /* 0x002ea80000300800 */
[----:B------:R-:W2:Y:S04]  /*61c0*/  LDL.LU R203, [R1+0x728] ;  /* 0x0007280001cb7983 */ /* 0x000ea80000300800 */
[----:B------:R-:W2:Y:S04]  /*61d0*/  LDL.LU R78, [R1+0x24] ;  /* 0x00002400014e7983 */ /* 0x000ea80000300800 */
[----:B------:R-:W2:Y:S04]  /*61e0*/  LDL.LU R200, [R1+0x724] ;  /* 0x0007240001c87983 */ /* 0x000ea80000300800 */
[----:B------:R-:W2:Y:S04]  /*61f0*/  LDL.LU R79, [R1+0x28] ;  /* 0x00002800014f7983 */ /* 0x000ea80000300800 */
[----:B------:R-:W2:Y:S04]  /*6200*/  LDL.LU R201, [R1+0x720] ;  /* 0x0007200001c97983 */ /* 0x000ea80000300800 */
[----:B------:R-:W2:Y:S04]  /*6210*/  LDL.LU R85, [R1+0x2c] ;  /* 0x00002c0001557983 */ /* 0x000ea80000300800 */
[----:B------:R-:W2:Y:S04]  /*6220*/  LDL.LU R198, [R1+0x71c] ;  /* 0x00071c0001c67983 */ /* 0x000ea80000300800 */
[----:B---3--:R-:W3:Y:S04]  /*6230*/  LDL.LU R136, [R1+0x30] ;  /* 0x0000300001887983 */ /* 0x008ee80000300800 */
[----:B------:R-:W3:Y:S04]  /*6240*/  LDL.LU R199, [R1+0x718] ;  /* 0x0007180001c77983 */ /* 0x000ee80000300800 */
[----:B------:R-:W3:Y:S04]  /*6250*/  LDL.LU R137, [R1+0x34] ;  /* 0x0000340001897983 */ /* 0x000ee80000300800 */
[----:B------:R-:W3:Y:S04]  /*6260*/  LDL.LU R82, [R1+0x38] ;  /* 0x0000380001527983 */ /* 0x000ee80000300800 */
[----:B------:R-:W3:Y:S04]  /*6270*/  LDL.LU R196, [R1+0x714] ;  /* 0x0007140001c47983 */ /* 0x000ee80000300800 */
[----:B------:R-:W3:Y:S04]  /*6280*/  LDL.LU R83, [R1+0x3c] ;  /* 0x00003c0001537983 */ /* 0x000ee80000300800 */
[----:B------:R-:W3:Y:S04]  /*6290*/  LDL.LU R197, [R1+0x710] ;  /* 0x0007100001c57983 */ /* 0x000ee80000300800 */
[----:B----4-:R-:W4:Y:S04]  /*62a0*/  LDL.LU R140, [R1+0x40] ;  /* 0x00004000018c7983 */ /* 0x010f280000300800 */
[----:B------:R-:W4:Y:S04]  /*62b0*/  LDL.LU R141, [R1+0x44] ;  /* 0x00004400018d7983 */ /* 0x000f280000300800 */
        /* <DEDUP_REMOVED lines=152> */
[----:B------:R-:W-:Y:S04]  /*6c40*/  STL [R1+0x600], R214 ;  /* 0x000600d601007387 */ /* 0x000fe80000100800 */
[----:B------:R-:W-:Y:S04]  /*6c50*/  STL.64 [R1+0x5f8], R212 ;  /* 0x0005f8d401007387 */ /* 0x000fe80000100a00 */
[----:B------:R-:W-:Y:S04]  /*6c60*/  STL.64 [R1+0x5f0], R210 ;  /* 0x0005f0d201007387 */ /* 0x000fe80000100a00 */
[----:B------:R-:W-:Y:S04]  /*6c70*/  STL.64 [R1+0x5e8], R208 ;  /* 0x0005e8d001007387 */ /* 0x000fe80000100a00 */
[----:B--2---:R-:W-:Y:S04]  /*6c80*/  STL.64 [R1+0x5e0], R206 ;  /* 0x0005e0ce01007387 */ /* 0x004fe80000100a00 */
[----:B------:R-:W-:Y:S04]  /*6c90*/  STL.64 [R1+0x5d8], R204 ;  /* 0x0005d8cc01007387 */ /* 0x000fe80000100a00 */
[----:B------:R-:W-:Y:S04]  /*6ca0*/  STL.64 [R1+0x5d0], R202 ;  /* 0x0005d0ca01007387 */ /* 0x000fe80000100a00 */
[----:B------:R4:W-:Y:S04]  /*6cb0*/  STL.64 [R1+0x5c8], R200 ;  /* 0x0005c8c801007387 */ /* 0x0009e80000100a00 */
[----:B---3--:R1:W-:Y:S04]  /*6cc0*/  STL.64 [R1+0x5c0], R198 ;  /* 0x0005c0c601007387 */ /* 0x0083e80000100a00 */
[----:B------:R-:W-:Y:S01]  /*6cd0*/  STL.64 [R1+0x5b8], R196 ;  /* 0x0005b8c401007387 */ /* 0x000fe20000100a00 */
[----:B----4-:R-:W-:-:S03]  /*6ce0*/  MOV R200, R249 ;  /* 0x000000f900c87202 */ /* 0x010fc60000000f00 */
[----:B------:R-:W-:Y:S01]  /*6cf0*/  STL.64 [R1+0x5b0], R194 ;  /* 0x0005b0c201007387 */ /* 0x000fe20000100a00 */
[----:B-1----:R-:W-:Y:S01]  /*6d00*/  IMAD.MOV.U32 R199, RZ, RZ, R250 ;  /* 0x000000ffffc77224 */ /* 0x002fe200078e00fa */
[----:B------:R-:W-:Y:S02]  /*6d10*/  MOV R201, R248 ;  /* 0x000000f800c97202 */ /* 0x000fe40000000f00 */
[----:B------:R-:W-:Y:S04]  /*6d20*/  STL [R1+0x5a8], R191 ;  /* 0x0005a8bf01007387 */ /* 0x000fe80000100800 */
[----:B------:R-:W-:Y:S04]  /*6d30*/  STL [R1+0x5a4], R188 ;  /* 0x0005a4bc01007387 */ /* 0x000fe80000100800 */
[----:B------:R-:W-:Y:S04]  /*6d40*/  STL [R1+0x5a0], R186 ;  /* 0x0005a0ba01007387 */ /* 0x000fe80000100800 */
[----:B------:R-:W-:Y:S04]  /*6d50*/  STL.64 [R1+0x598], R184 ;  /* 0x000598b801007387 */ /* 0x000fe80000100a00 */
[----:B------:R-:W-:Y:S04]  /*6d60*/  STL [R1+0x590], R183 ;  /* 0x000590b701007387 */ /* 0x000fe80000100800 */
[----:B------:R-:W-:Y:S04]  /*6d70*/  STL.64 [R1+0x588], R150 ;  /* 0x0005889601007387 */ /* 0x000fe80000100a00 */
[----:B------:R-:W-:Y:S04]  /*6d80*/  STL [R1+0x580], R149 ;  /* 0x0005809501007387 */ /* 0x000fe80000100800 */
[----:B------:R-:W-:Y:S04]  /*6d90*/  STL.64 [R1+0x578], R146 ;  /* 0x0005789201007387 */ /* 0x000fe80000100a00 */
[----:B------:R-:W-:Y:S04]  /*6da0*/  STL.64 [R1+0x570], R142 ;  /* 0x0005708e01007387 */ /* 0x000fe80000100a00 */
[----:B------:R-:W-:Y:S01]  /*6db0*/  STL.64 [R1+0x568], R138 ;  /* 0x0005688a01007387 */ /* 0x000fe20000100a00 */
[----:B------:R-:W-:-:S03]  /*6dc0*/  FSETP.GEU.AND P2, PT, R42, -126, PT ;  /* 0xc2fc00002a00780b */ /* 0x000fc60003f4e000 */
[----:B------:R-:W-:Y:S01]  /*6dd0*/  STL.64 [R1+0x560], R134 ;  /* 0x0005608601007387 */ /* 0x000fe20000100a00 */
[----:B------:R-:W-:-:S09]  /*6de0*/  MOV R250, R12 ;  /* 0x0000000c00fa7202 */ /* 0x000fd20000000f00 */
[----:B------:R-:W-:Y:S01]  /*6df0*/  @!P2 FMUL R42, R42, 0.5 ;  /* 0x3f0000002a2aa820 */ /* 0x000fe20000400000 */
[----:B------:R-:W-:Y:S01]  /*6e00*/  IMAD.MOV.U32 R249, RZ, RZ, R13 ;  /* 0x000000fffff97224 */ /* 0x000fe200078e000d */
[----:B------:R-:W-:Y:S01]  /*6e10*/  MOV R248, R14 ;  /* 0x0000000e00f87202 */ /* 0x000fe20000000f00 */
[----:B------:R-:W-:Y:S01]  /*6e20*/  STL [R1+0x558], R133 ;  /* 0x0005588501007387 */ /* 0x000fe20000100800 */
[----:B------:R-:W1:Y:S01]  /*6e30*/  MUFU.EX2 R12, R42 ;  /* 0x0000002a000c7308 */ /* 0x000e620000000800 */
[----:B------:R-:W-:Y:S01]  /*6e40*/  MOV R198, R251 ;  /* 0x000000fb00c67202 */ /* 0x000fe20000000f00 */
[----:B------:R-:W-:Y:S01]  /*6e50*/  IMAD.MOV.U32 R202, RZ, RZ, R247 ;  /* 0x000000ffffca7224 */ /* 0x000fe200078e00f7 */
[----:B------:R-:W-:Y:S01]  /*6e60*/  STL.64 [R1+0x550], R130 ;  /* 0x0005508201007387 */ /* 0x000fe20000100a00 */
[----:B-1----:R-:W-:Y:S01]  /*6e70*/  @!P2 FMUL R12, R12, R12 ;  /* 0x0000000c0c0ca220 */ /* 0x002fe20000400000 */
[C---:B------:R-:W-:Y:S02]  /*6e80*/  FSETP.GEU.AND P2, PT, R43.reuse, -126, PT ;  /* 0xc2fc00002b00780b */ /* 0x040fe40003f4e000 */
[----:B------:R1:W-:Y:S11]  /*6e90*/  STL.64 [R1+0x548], R126 ;  /* 0x0005487e01007387 */ /* 0x0003f60000100a00 */
[----:B------:R-:W-:Y:S01]  /*6ea0*/  @!P2 FMUL R43, R43, 0.5 ;  /* 0x3f0000002b2ba820 */ /* 0x000fe20000400000 */
[----:B------:R-:W-:Y:S01]  /*6eb0*/  MOV R203, R246 ;  /* 0x000000f600cb7202 */ /* 0x000fe20000000f00 */
[----:B------:R-:W-:-:S02]  /*6ec0*/  IMAD.MOV.U32 R205, RZ, RZ, R244 ;  /* 0x000000ffffcd7224 */ /* 0x000fc400078e00f4 */
[----:B------:R-:W2:Y:S01]  /*6ed0*/  MUFU.EX2 R13, R43 ;  /* 0x0000002b000d7308 */ /* 0x000ea20000000800 */
[----:B------:R-:W-:Y:S01]  /*6ee0*/  MOV R204, R245 ;  /* 0x000000f500cc7202 */ /* 0x000fe20000000f00 */
[----:B------:R-:W-:Y:S01]  /*6ef0*/  IMAD.MOV.U32 R208, RZ, RZ, R241 ;  /* 0x000000ffffd07224 */ /* 0x000fe200078e00f1 */
[----:B------:R-:W-:Y:S01]  /*6f00*/  MOV R206, R243 ;  /* 0x000000f300ce7202 */ /* 0x000fe20000000f00 */
[----:B------:R-:W-:Y:S01]  /*6f10*/  IMAD.MOV.U32 R211, RZ, RZ, R238 ;  /* 0x000000ffffd37224 */ /* 0x000fe200078e00ee */
[----:B------:R-:W-:Y:S01]  /*6f20*/  MOV R207, R242 ;  /* 0x000000f200cf7202 */ /* 0x000fe20000000f00 */
[----:B------:R-:W-:Y:S01]  /*6f30*/  IMAD.MOV.U32 R214, RZ, RZ, R235 ;  /* 0x000000ffffd67224 */ /* 0x000fe200078e00eb */
[----:B------:R-:W-:Y:S01]  /*6f40*/  MOV R209, R240 ;  /* 0x000000f000d17202 */ /* 0x000fe20000000f00 */
[----:B-1----:R-:W-:Y:S02]  /*6f50*/  IMAD.MOV.U32 R126, RZ, RZ, R70 ;  /* 0x000000ffff7e7224 */ /* 0x002fe400078e0046 */
[----:B--2---:R-:W-:Y:S01]  /*6f60*/  @!P2 FMUL R13, R13, R13 ;  /* 0x0000000d0d0da220 */ /* 0x004fe20000400000 */
[C---:B------:R-:W-:Y:S01]  /*6f70*/  FSETP.GEU.AND P2, PT, R4.reuse, -126, PT ;  /* 0xc2fc00000400780b */ /* 0x040fe20003f4e000 */
[----:B------:R-:W-:Y:S01]  /*6f80*/  IMAD.MOV.U32 R131, RZ, RZ, R75 ;  /* 0x000000ffff837224 */ /* 0x000fe200078e004b */
[----:B------:R-:W-:Y:S01]  /*6f90*/  MOV R210, R239 ;  /* 0x000000ef00d27202 */ /* 0x000fe20000000f00 */
        /* <DEDUP_REMOVED lines=10> */
[----:B------:R-:W-:Y:S01]  /*7040*/  @!P2 FMUL R4, R4, 0.5 ;  /* 0x3f0000000404a820 */ /* 0x000fe20000400000 */
[----:B------:R-:W-:Y:S01]  /*7050*/  MOV R134, R79 ;  /* 0x0000004f00867202 */ /* 0x000fe20000000f00 */
[----:B------:R-:W-:Y:S01]  /*7060*/  IMAD.MOV.U32 R191, RZ, RZ, R114 ;  /* 0x000000ffffbf7224 */ /* 0x000fe200078e0072 */
[----:B------:R-:W-:Y:S01]  /*7070*/  MOV R138, R82 ;  /* 0x00000052008a7202 */ /* 0x000fe20000000f00 */
[----:B------:R-:W-:Y:S01]  /*7080*/  IMAD.MOV.U32 R196, RZ, RZ, R119 ;  /* 0x000000ffffc47224 */ /* 0x000fe200078e0077 */
[----:B------:R-:W-:Y:S01]  /*7090*/  MOV R139, R83 ;  /* 0x00000053008b7202 */ /* 0x000fe20000000f00 */
[----:B------:R-:W1:Y:S01]  /*70a0*/  MUFU.EX2 R4, R4 ;  /* 0x0000000400047308 */ /* 0x000e620000000800 */
[----:B------:R-:W-:Y:S01]  /*70b0*/  MOV R143, R87 ;  /* 0x00000057008f7202 */ /* 0x000fe20000000f00 */
[----:B------:R-:W-:Y:S01]  /*70c0*/  IMAD.MOV.U32 R240, RZ, RZ, R37 ;  /* 0x000000fffff07224 */ /* 0x000fe200078e0025 */
[----:B------:R-:W-:Y:S01]  /*70d0*/  MOV R146, R101 ;  /* 0x0000006500927202 */ /* 0x000fe20000000f00 */
[----:B------:R-:W-:Y:S01]  /*70e0*/  IMAD.MOV.U32 R243, RZ, RZ, R31 ;  /* 0x000000fffff37224 */ /* 0x000fe200078e001f */
[----:B------:R-:W-:Y:S01]  /*70f0*/  MOV R149, R99 ;  /* 0x0000006300957202 */ /* 0x000fe20000000f00 */
[----:B------:R-:W-:Y:S01]  /*7100*/  IMAD.MOV.U32 R246, RZ, RZ, R26 ;  /* 0x000000fffff67224 */ /* 0x000fe200078e001a */
[----:B------:R-:W-:Y:S01]  /*7110*/  MOV R150, R102 ;  /* 0x0000006600967202 */ /* 0x000fe20000000f00 */
[----:B------:R-:W-:Y:S01]  /*7120*/  UIADD3 UR6, UR31, 0x2100, URZ ;  /* 0x000021001f067890 */ /* 0x000fe2000fffe03f */
[----:B------:R-:W-:Y:S01]  /*7130*/  MOV R183, R106 ;  /* 0x0000006a00b77202 */ /* 0x000fe20000000f00 */
[----:B------:R-:W-:Y:S01]  /*7140*/  UMOV UR7, 0x40000040 ;  /* 0x4000004000077882 */ /* 0x000fe20000000000 */
[----:B------:R-:W-:Y:S01]  /*7150*/  MOV R184, R107 ;  /* 0x0000006b00b87202 */ /* 0x000fe20000000f00 */
[----:B------:R-:W2:Y:S01]  /*7160*/  LDL.LU R70, [R1+0x664] ;  /* 0x0006640001467983 */ /* 0x000ea20000300800 */
[----:B------:R-:W-:Y:S01]  /*7170*/  MOV R186, R111 ;  /* 0x0000006f00ba7202 */ /* 0x000fe20000000f00 */
[----:B------:R-:W-:-:S02]  /*7180*/  IMAD.MOV.U32 R237, RZ, RZ, R45 ;  /* 0x000000ffffed7224 */ /* 0x000fc400078e002d */
[----:B-1----:R-:W-:Y:S01]  /*7190*/  @!P2 FMUL R4, R4, R4 ;  /* 0x000000040404a220 */ /* 0x002fe20000400000 */
[C---:B------:R-:W-:Y:S01]  /*71a0*/  FSETP.GEU.AND P2, PT, R47.reuse, -126, PT ;  /* 0xc2fc00002f00780b */ /* 0x040fe20003f4e000 */
[----:B------:R-:W3:Y:S01]  /*71b0*/  LDL.LU R71, [R1+0x660] ;  /* 0x0006600001477983 */ /* 0x000ee20000300800 */
[----:B------:R-:W-:Y:S02]  /*71c0*/  MOV R188, R117 ;  /* 0x0000007500bc7202 */ /* 0x000fe40000000f00 */
[----:B------:R-:W-:Y:S01]  /*71d0*/  MOV R194, R115 ;  /* 0x0000007300c27202 */ /* 0x000fe20000000f00 */
[----:B------:R-:W4:Y:S01]  /*71e0*/  LDL.LU R74, [R1+0x65c] ;  /* 0x00065c00014a7983 */ /* 0x000f220000300800 */
[----:B------:R-:W-:Y:S02]  /*71f0*/  MOV R195, R118 ;  /* 0x0000007600c37202 */ /* 0x000fe40000000f00 */
[----:B------:R-:W-:Y:S01]  /*7200*/  MOV R197, R252 ;  /* 0x000000fc00c57202 */ /* 0x000fe20000000f00 */
[----:B------:R-:W4:Y:S04]  /*7210*/  LDL.LU R75, [R1+0x658] ;  /* 0x00065800014b7983 */ /* 0x000f280000300800 */
[----:B------:R-:W-:Y:S01]  /*7220*/  @!P2 FMUL R47, R47, 0.5 ;  /* 0x3f0000002f2fa820 */ /* 0x000fe20000400000 */
[----:B------:R-:W-:Y:S01]  /*7230*/  MOV R235, R121 ;  /* 0x0000007900eb7202 */ /* 0x000fe20000000f00 */
[----:B------:R-:W4:Y:S02]  /*7240*/  LDL.LU R78, [R1+0x654] ;  /* 0x00065400014e7983 */ /* 0x000f240000300800 */
[----:B------:R-:W1:Y:S01]  /*7250*/  MUFU.EX2 R14, R47 ;  /* 0x0000002f000e7308 */ /* 0x000e620000000800 */
[----:B------:R-:W-:Y:S01]  /*7260*/  MOV R236, R120 ;  /* 0x0000007800ec7202 */ /* 0x000fe20000000f00 */
[----:B------:R-:W4:Y:S01]  /*7270*/  LDL.LU R79, [R1+0x650] ;  /* 0x00065000014f7983 */ /* 0x000f220000300800 */
[----:B------:R-:W-:-:S02]  /*7280*/  MOV R238, R39 ;  /* 0x0000002700ee7202 */ /* 0x000fc40000000f00 */
[----:B------:R-:W-:Y:S01]  /*7290*/  MOV R239, R38 ;  /* 0x0000002600ef7202 */ /* 0x000fe20000000f00 */
[----:B------:R-:W4:Y:S01]  /*72a0*/  LDL.LU R85, [R1+0x64c] ;  /* 0x00064c0001557983 */ /* 0x000f220000300800 */
[----:B------:R-:W-:Y:S02]  /*72b0*/  MOV R241, R35 ;  /* 0x0000002300f17202 */ /* 0x000fe40000000f00 */
[----:B------:R-:W-:Y:S01]  /*72c0*/  MOV R242, R33 ;  /* 0x0000002100f27202 */ /* 0x000fe20000000f00 */
[----:B------:R-:W2:Y:S01]  /*72d0*/  LDL.LU R82, [R1+0x648] ;  /* 0x0006480001527983 */ /* 0x000ea20000300800 */
[----:B------:R-:W-:Y:S02]  /*72e0*/  MOV R244, R29 ;  /* 0x0000001d00f47202 */ /* 0x000fe40000000f00 */
[----:B------:R-:W-:Y:S01]  /*72f0*/  MOV R245, R27 ;  /* 0x0000001b00f57202 */ /* 0x000fe20000000f00 */
[----:B------:R-:W3:Y:S01]  /*7300*/  LDL.LU R83, [R1+0x644] ;  /* 0x0006440001537983 */ /* 0x000ee20000300800 */
[----:B-1----:R-:W-:Y:S01]  /*7310*/  @!P2 FMUL R14, R14, R14 ;  /* 0x0000000e0e0ea220 */ /* 0x002fe20000400000 */
[----:B------:R-:W-:-:S02]  /*7320*/  FSETP.GEU.AND P2, PT, R15, -126, PT ;  /* 0xc2fc00000f00780b */ /* 0x000fc40003f4e000 */
[----:B------:R-:W4:Y:S01]  /*7330*/  LDL.LU R86, [R1+0x640] ;  /* 0x0006400001567983 */ /* 0x000f220000300800 */
[----:B------:R-:W-:Y:S02]  /*7340*/  MOV R247, R21 ;  /* 0x0000001500f77202 */ /* 0x000fe40000000f00 */
[----:B------:R-:W-:Y:S01]  /*7350*/  MOV R251, R6 ;  /* 0x0000000600fb7202 */ /* 0x000fe20000000f00 */
[----:B------:R-:W4:Y:S01]  /*7360*/  LDL.LU R87, [R1+0x63c] ;  /* 0x00063c0001577983 */ /* 0x000f220000300800 */
[----:B------:R-:W-:Y:S02]  /*7370*/  F2FP.F16.F32.PACK_AB R45, R13, R12 ;  /* 0x0000000c0d2d723e */ /* 0x000fe400000000ff */
[----:B------:R-:W-:Y:S01]  /*7380*/  F2FP.F16.F32.PACK_AB R47, R14, R4 ;  /* 0x000000040e2f723e */ /* 0x000fe200000000ff */
[----:B------:R-:W4:Y:S03]  /*7390*/  LDL.LU R101, [R1+0x638] ;  /* 0x0006380001657983 */ /* 0x000f260000300800 */
[----:B------:R-:W-:Y:S01]  /*73a0*/  @!P2 FMUL R15, R15, 0.5 ;  /* 0x3f0000000f0fa820 */ /* 0x000fe20000400000 */
[----:B------:R-:W-:Y:S01]  /*73b0*/  WARPGROUP.ARRIVE ;  /* 0x00000000000079c5 */ /* 0x000fe20000000000 */
[----:B------:R-:W4:Y:S04]  /*73c0*/  LDL.LU R98, [R1+0x634] ;  /* 0x0006340001627983 */ /* 0x000f280000300800 */
[----:B------:R-:W1:Y:S01]  /*73d0*/  MUFU.EX2 R15, R15 ;  /* 0x0000000f000f7308 */ /* 0x000e620000000800 */
[----:B------:R-:W-:Y:S01]  /*73e0*/  HGMMA.64x256x16.F32 R124, R44, gdesc[UR4].tnspB, R124, gsb0 ;  /* 0x43e000042c7c7df0 */ /* 0x000fe2000800087c */
[----:B------:R-:W4:Y:S01]  /*73f0*/  LDL.LU R99, [R1+0x630] ;  /* 0x0006300001637983 */ /* 0x000f220000300800 */
[----:B-1----:R-:W-:Y:S01]  /*7400*/  @!P2 FMUL R15, R15, R15 ;  /* 0x0000000f0f0fa220 */ /* 0x002fe20000400000 */
[----:B------:R-:W-:Y:S01]  /*7410*/  FSETP.GEU.AND P2, PT, R5, -126, PT ;  /* 0xc2fc00000500780b */ /* 0x000fe20003f4e000 */
[----:B------:R-:W-:Y:S01]  /*7420*/  UIADD3 UR6, UR31, 0x2180, URZ ;  /* 0x000021801f067890 */ /* 0x000fe2000fffe03f */
[----:B------:R-:W4:Y:S02]  /*7430*/  LDL.LU R102, [R1+0x62c] ;  /* 0x00062c0001667983 */ /* 0x000f240000300800 */
[----:B------:R-:W-:Y:S01]  /*7440*/  F2FP.F16.F32.PACK_AB R38, R15, R16 ;  /* 0x000000100f26723e */ /* 0x000fe200000000ff */
[----:B------:R-:W-:Y:S01]  /*7450*/  UMOV UR7, 0x40000040 ;  /* 0x4000004000077882 */ /* 0x000fe20000000000 */
[----:B------:R-:W4:Y:S04]  /*7460*/  LDL.LU R103, [R1+0x628] ;  /* 0x0006280001677983 */ /* 0x000f280000300800 */
[----:B------:R-:W4:Y:S03]  /*7470*/  LDL.LU R106, [R1+0x624] ;  /* 0x00062400016a7983 */ /* 0x000f260000300800 */
[----:B------:R-:W-:Y:S01]  /*7480*/  @!P2 FMUL R5, R5, 0.5 ;  /* 0x3f0000000505a820 */ /* 0x000fe20000400000 */
[----:B------:R-:W4:Y:S04]  /*7490*/  LDL.LU R107, [R1+0x620] ;  /* 0x00062000016b7983 */ /* 0x000f280000300800 */
[----:B------:R-:W4:Y:S01]  /*74a0*/  LDL.LU R110, [R1+0x61c] ;  /* 0x00061c00016e7983 */ /* 0x000f220000300800 */
[----:B------:R-:W1:Y:S03]  /*74b0*/  MUFU.EX2 R5, R5 ;  /* 0x0000000500057308 */ /* 0x000e660000000800 */
[----:B------:R-:W4:Y:S04]  /*74c0*/  LDL.LU R111, [R1+0x618] ;  /* 0x00061800016f7983 */ /* 0x000f280000300800 */
[----:B------:R-:W4:Y:S04]  /*74d0*/  LDL.LU R117, [R1+0x614] ;  /* 0x0006140001757983 */ /* 0x000f280000300800 */
[----:B------:R-:W4:Y:S04]  /*74e0*/  LDL.LU R114, [R1+0x610] ;  /* 0x0006100001727983 */ /* 0x000f280000300800 */
[----:B------:R-:W4:Y:S01]  /*74f0*/  LDL.LU R115, [R1+0x60c] ;  /* 0x00060c0001737983 */ /* 0x000f220000300800 */
[----:B-1----:R-:W-:Y:S01]  /*7500*/  @!P2 FMUL R5, R5, R5 ;  /* 0x000000050505a220 */ /* 0x002fe20000400000 */
[----:B------:R-:W-:-:S02]  /*7510*/  FSETP.GEU.AND P2, PT, R3, -126, PT ;  /* 0xc2fc00000300780b */ /* 0x000fc40003f4e000 */
[----:B------:R-:W4:Y:S04]  /*7520*/  LDL.LU R118, [R1+0x608] ;  /* 0x0006080001767983 */ /* 0x000f280000300800 */
[----:B------:R-:W4:Y:S04]  /*7530*/  LDL.LU R119, [R1+0x604] ;  /* 0x0006040001777983 */ /* 0x000f280000300800 */
[----:B------:R-:W-:Y:S03]  /*7540*/  STL.64 [R1+0x540], R122 ;  /* 0x0005407a01007387 */ /* 0x000fe60000100a00 */
[----:B------:R-:W-:-:S06]  /*7550*/  @!P2 FMUL R3, R3, 0.5 ;  /* 0x3f0000000303a820 */ /* 0x000fcc0000400000 */
[----:B------:R-:W1:Y:S02]  /*7560*/  MUFU.EX2 R3, R3 ;  /* 0x0000000300037308 */ /* 0x000e640000000800 */
[----:B-1----:R-:W-:Y:S01]  /*7570*/  @!P2 FMUL R3, R3, R3 ;  /* 0x000000030303a220 */ /* 0x002fe20000400000 */
[----:B------:R-:W-:-:S04]  /*7580*/  FSETP.GEU.AND P2, PT, R54, -126, PT ;  /* 0xc2fc00003600780b */ /* 0x000fc80003f4e000 */
[----:B------:R-:W-:-:S09]  /*7590*/  F2FP.F16.F32.PACK_AB R37, R3, R5 ;  /* 0x000000050325723e */ /* 0x000fd200000000ff */
[----:B------:R-:W-:-:S06]  /*75a0*/  @!P2 FMUL R54, R54, 0.5 ;  /* 0x3f0000003636a820 */ /* 0x000fcc0000400000 */
[----:B------:R-:W1:Y:S02]  /*75b0*/  MUFU.EX2 R54, R54 ;  /* 0x0000003600367308 */ /* 0x000e640000000800 */
[----:B-1----:R-:W-:Y:S01]  /*75c0*/  @!P2 FMUL R54, R54, R54 ;  /* 0x000000363636a220 */ /* 0x002fe20000400000 */
[----:B------:R-:W-:-:S13]  /*75d0*/  FSETP.GEU.AND P2, PT, R55, -126, PT ;  /* 0xc2fc00003700780b */ /* 0x000fda0003f4e000 */
        /* <DEDUP_REMOVED lines=15> */
[----:B------:R-:W1:Y:S01]  /*76d0*/  MUFU.EX2 R62, R62 ;  /* 0x0000003e003e7308 */ /* 0x000e620000000800 */
[----:B------:R-:W-:Y:S02]  /*76e0*/  WARPGROUP.DEPBAR.LE gsb0, 0x0 ;  /* 0x00008000000079c5 */ /* 0x000fe40000010000 */
[----:B------:R-:W-:Y:S01]  /*76f0*/  WARPGROUP.ARRIVE ;  /* 0x00000000000079c5 */ /* 0x000fe20000000000 */
[----:B--2---:R-:W-:Y:S01]  /*7700*/  FSETP.GEU.AND P3, PT, R82, -126, PT ;  /* 0xc2fc00005200780b */ /* 0x004fe20003f6e000 */
[----:B-1----:R-:W-:Y:S01]  /*7710*/  @!P2 FMUL R62, R62, R62 ;  /* 0x0000003e3e3ea220 */ /* 0x002fe20000400000 */
[----:B------:R-:W-:-:S03]  /*7720*/  FSETP.GEU.AND P2, PT, R63, -126, PT ;  /* 0xc2fc00003f00780b */ /* 0x000fc60003f4e000 */
[----:B------:R-:W-:Y:S01]  /*7730*/  HGMMA.64x256x16.F32 R124, R36, gdesc[UR4].tnspB, R124, gsb0 ;  /* 0x43e00004247c7df0 */ /* 0x000fe2000800087c */
[----:B------:R-:W-:Y:S01]  /*7740*/  UIADD3 UR6, UR31, 0x2200, URZ ;  /* 0x000022001f067890 */ /* 0x000fe2000fffe03f */
[----:B---3--:R-:W-:Y:S01]  /*7750*/  FSETP.GEU.AND P4, PT, R83, -126, PT ;  /* 0xc2fc00005300780b */ /* 0x008fe20003f8e000 */
[----:B------:R-:W-:Y:S01]  /*7760*/  UMOV UR7, 0x40000040 ;  /* 0x4000004000077882 */ /* 0x000fe20000000000 */
[----:B----4-:R-:W-:Y:S02]  /*7770*/  FSETP.GEU.AND P5, PT, R86, -126, PT ;  /* 0xc2fc00005600780b */ /* 0x010fe40003fae000 */
[----:B------:R-:W-:Y:S02]  /*7780*/  FSETP.GEU.AND P6, PT, R87, -126, PT ;  /* 0xc2fc00005700780b */ /* 0x000fe40003fce000 */
[----:B------:R-:W-:Y:S02]  /*7790*/  @!P3 FMUL R82, R82, 0.5 ;  /* 0x3f0000005252b820 */ /* 0x000fe40000400000 */
[----:B------:R-:W-:-:S04]  /*77a0*/  @!P2 FMUL R63, R63, 0.5 ;  /* 0x3f0000003f3fa820 */ /* 0x000fc80000400000 */
[----:B------:R-:W1:Y:S01]  /*77b0*/  MUFU.EX2 R82, R82 ;  /* 0x0000005200527308 */ /* 0x000e620000000800 */
[----:B------:R-:W-:Y:S02]  /*77c0*/  @!P4 FMUL R83, R83, 0.5 ;  /* 0x3f0000005353c820 */ /* 0x000fe40000400000 */
[----:B------:R-:W-:Y:S02]  /*77d0*/  @!P5 FMUL R86, R86, 0.5 ;  /* 0x3f0000005656d820 */ /* 0x000fe40000400000 */
[----:B------:R-:W-:-:S03]  /*77e0*/  @!P6 FMUL R87, R87, 0.5 ;  /* 0x3f0000005757e820 */ /* 0x000fc60000400000 */
[----:B------:R-:W2:Y:S08]  /*77f0*/  MUFU.EX2 R63, R63 ;  /* 0x0000003f003f7308 */ /* 0x000eb00000000800 */
[----:B------:R-:W3:Y:S01]  /*7800*/  MUFU.EX2 R83, R83 ;  /* 0x0000005300537308 */ /* 0x000ee20000000800 */
[----:B-1----:R-:W-:Y:S01]  /*7810*/  @!P3 FMUL R82, R82, R82 ;  /* 0x000000525252b220 */ /* 0x002fe20000400000 */
[----:B------:R-:W-:-:S06]  /*7820*/  FSETP.GEU.AND P3, PT, R98, -126, PT ;  /* 0xc2fc00006200780b */ /* 0x000fcc0003f6e000 */
[----:B------:R-:W1:Y:S01]  /*7830*/  MUFU.EX2 R86, R86 ;  /* 0x0000005600567308 */ /* 0x000e620000000800 */
[----:B--2---:R-:W-:Y:S01]  /*7840*/  @!P2 FMUL R63, R63, R63 ;  /* 0x0000003f3f3fa220 */ /* 0x004fe20000400000 */
[----:B------:R-:W-:-:S04]  /*7850*/  FSETP.GEU.AND P2, PT, R25, -126, PT ;  /* 0xc2fc00001900780b */ /* 0x000fc80003f4e000 */
[----:B------:R-:W-:Y:S01]  /*7860*/  F2FP.F16.F32.PACK_AB R31, R63, R62 ;  /* 0x0000003e3f1f723e */ /* 0x000fe200000000ff */
[----:B------:R-:W-:Y:S01]  /*7870*/  @!P3 FMUL R98, R98, 0.5 ;  /* 0x3f0000006262b820 */ /* 0x000fe20000400000 */
[----:B------:R-:W2:Y:S01]  /*7880*/  MUFU.EX2 R87, R87 ;  /* 0x0000005700577308 */ /* 0x000ea20000000800 */
[----:B---3--:R-:W-:Y:S01]  /*7890*/  @!P4 FMUL R83, R83, R83 ;  /* 0x000000535353c220 */ /* 0x008fe20000400000 */
[----:B------:R-:W-:-:S05]  /*78a0*/  FSETP.GEU.AND P4, PT, R99, -126, PT ;  /* 0xc2fc00006300780b */ /* 0x000fca0003f8e000 */
[----:B------:R-:W-:Y:S01]  /*78b0*/  @!P2 FMUL R25, R25, 0.5 ;  /* 0x3f0000001919a820 */ /* 0x000fe20000400000 */
[----:B-1----:R-:W-:Y:S01]  /*78c0*/  @!P5 FMUL R86, R86, R86 ;  /* 0x000000565656d220 */ /* 0x002fe20000400000 */
[----:B------:R-:W-:Y:S02]  /*78d0*/  FSETP.GEU.AND P5, PT, R102, -126, PT ;  /* 0xc2fc00006600780b */ /* 0x000fe40003fae000 */
[----:B------:R-:W1:Y:S04]  /*78e0*/  MUFU.EX2 R16, R25 ;  /* 0x0000001900107308 */ /* 0x000e680000000800 */
[----:B------:R-:W-:Y:S01]  /*78f0*/  @!P4 FMUL R99, R99, 0.5 ;  /* 0x3f0000006363c820 */ /* 0x000fe20000400000 */
[----:B--2---:R-:W-:Y:S01]  /*7900*/  @!P6 FMUL R87, R87, R87 ;  /* 0x000000575757e220 */ /* 0x004fe20000400000 */
[----:B------:R-:W-:-:S04]  /*7910*/  FSETP.GEU.AND P6, PT, R103, -126, PT ;  /* 0xc2fc00006700780b */ /* 0x000fc80003fce000 */
[----:B------:R-:W2:Y:S01]  /*7920*/  MUFU.EX2 R99, R99 ;  /* 0x0000006300637308 */ /* 0x000ea20000000800 */
[----:B------:R-:W-:Y:S01]  /*7930*/  F2FP.F16.F32.PACK_AB R43, R87, R86 ;  /* 0x00000056572b723e */ /* 0x000fe200000000ff */
[----:B------:R-:W-:Y:S01]  /*7940*/  @!P5 FMUL R102, R102, 0.5 ;  /* 0x3f0000006666d820 */ /* 0x000fe20000400000 */
[----:B-1----:R-:W-:Y:S01]  /*7950*/  @!P2 FMUL R16, R16, R16 ;  /* 0x000000101010a220 */ /* 0x002fe20000400000 */
[----:B------:R-:W-:-:S05]  /*7960*/  FSETP.GEU.AND P2, PT, R66, -126, PT ;  /* 0xc2fc00004200780b */ /* 0x000fca0003f4e000 */
[----:B------:R-:W-:Y:S01]  /*7970*/  @!P6 FMUL R103, R103, 0.5 ;  /* 0x3f0000006767e820 */ /* 0x000fe20000400000 */
[----:B------:R-:W-:-:S05]  /*7980*/  F2FP.F16.F32.PACK_AB R26, R16, R17 ;  /* 0x00000011101a723e */ /* 0x000fca00000000ff */
[----:B------:R-:W1:Y:S01]  /*7990*/  MUFU.EX2 R103, R103 ;  /* 0x0000006700677308 */ /* 0x000e620000000800 */
[----:B--2---:R-:W-:Y:S01]  /*79a0*/  @!P4 FMUL R99, R99, R99 ;  /* 0x000000636363c220 */ /* 0x004fe20000400000 */
[----:B------:R-:W-:Y:S01]  /*79b0*/  FSETP.GEU.AND P4, PT, R110, -126, PT ;  /* 0xc2fc00006e00780b */ /* 0x000fe20003f8e000 */
[----:B------:R-:W-:Y:S02]  /*79c0*/  @!P2 FMUL R66, R66, 0.5 ;  /* 0x3f0000004242a820 */ /* 0x000fe40000400000 */
[----:B------:R-:W-:-:S04]  /*79d0*/  FADD R9, R9, R99 ;  /* 0x0000006309097221 */ /* 0x000fc80000000000 */
[----:B------:R-:W2:Y:S06]  /*79e0*/  MUFU.EX2 R66, R66 ;  /* 0x0000004200427308 */ /* 0x000eac0000000800 */
[----:B------:R-:W-:Y:S01]  /*79f0*/  @!P4 FMUL R110, R110, 0.5 ;  /* 0x3f0000006e6ec820 */ /* 0x000fe20000400000 */
[----:B-1----:R-:W-:Y:S01]  /*7a00*/  @!P6 FMUL R103, R103, R103 ;  /* 0x000000676767e220 */ /* 0x002fe20000400000 */
[----:B------:R-:W-:-:S03]  /*7a10*/  FSETP.GEU.AND P6, PT, R119, -126, PT ;  /* 0xc2fc00007700780b */ /* 0x000fc60003fce000 */
[----:B------:R-:W-:Y:S01]  /*7a20*/  FADD R8, R8, R103 ;  /* 0x0000006708087221 */ /* 0x000fe20000000000 */
[----:B--2---:R-:W-:Y:S01]  /*7a30*/  @!P2 FMUL R66, R66, R66 ;  /* 0x000000424242a220 */ /* 0x004fe20000400000 */
[----:B------:R-:W-:-:S08]  /*7a40*/  FSETP.GEU.AND P2, PT, R67, -126, PT ;  /* 0xc2fc00004300780b */ /* 0x000fd00003f4e000 */
[----:B------:R-:W-:-:S06]  /*7a50*/  @!P6 FMUL R119, R119, 0.5 ;  /* 0x3f0000007777e820 */ /* 0x000fcc0000400000 */
[----:B------:R-:W1:Y:S01]  /*7a60*/  MUFU.EX2 R119, R119 ;  /* 0x0000007700777308 */ /* 0x000e620000000800 */
[----:B------:R-:W-:-:S07]  /*7a70*/  @!P2 FMUL R67, R67, 0.5 ;  /* 0x3f0000004343a820 */ /* 0x000fce0000400000 */
[----:B------:R-:W2:Y:S01]  /*7a80*/  MUFU.EX2 R67, R67 ;  /* 0x0000004300437308 */ /* 0x000ea20000000800 */
[----:B-1----:R-:W-:-:S04]  /*7a90*/  @!P6 FMUL R119, R119, R119 ;  /* 0x000000777777e220 */ /* 0x002fc80000400000 */
[----:B------:R-:W-:Y:S01]  /*7aa0*/  FADD R55, R55, R119 ;  /* 0x0000007737377221 */ /* 0x000fe20000000000 */
[----:B--2---:R-:W-:Y:S01]  /*7ab0*/  @!P2 FMUL R67, R67, R67 ;  /* 0x000000434343a220 */ /* 0x004fe20000400000 */
        /* <DEDUP_REMOVED lines=14> */
[----:B------:R-:W-:Y:S01]  /*7ba0*/  FSETP.GEU.AND P2, PT, R75, -126, PT ;  /* 0xc2fc00004b00780b */ /* 0x000fe20003f4e000 */
[----:B------:R-:W-:Y:S02]  /*7bb0*/  WARPGROUP.DEPBAR.LE gsb0, 0x0 ;  /* 0x00008000000079c5 */ /* 0x000fe40000010000 */
[----:B------:R-:W-:-:S10]  /*7bc0*/  WARPGROUP.ARRIVE ;  /* 0x00000000000079c5 */ /* 0x000fd40000000000 */
[----:B------:R-:W-:Y:S01]  /*7bd0*/  @!P2 FMUL R75, R75, 0.5 ;  /* 0x3f0000004b4ba820 */ /* 0x000fe20000400000 */
[----:B------:R-:W-:Y:S01]  /*7be0*/  HGMMA.64x256x16.F32 R124, R28, gdesc[UR4].tnspB, R124, gsb0 ;  /* 0x43e000041c7c7df0 */ /* 0x000fe2000800087c */
[----:B------:R-:W-:-:S04]  /*7bf0*/  UIADD3 UR6, UR31, 0x2280, URZ ;  /* 0x000022801f067890 */ /* 0x000fc8000fffe03f */
[----:B------:R-:W1:Y:S01]  /*7c00*/  MUFU.EX2 R75, R75 ;  /* 0x0000004b004b7308 */ /* 0x000e620000000800 */
[----:B------:R-:W-:Y:S01]  /*7c10*/  UMOV UR7, 0x40000040 ;  /* 0x4000004000077882 */ /* 0x000fe20000000000 */
        /* <DEDUP_REMOVED lines=12> */
[----:B------:R-:W-:-:S04]  /*7ce0*/  @!P2 FMUL R85, R85, 0.5 ;  /* 0x3f0000005555a820 */ /* 0x000fc80000400000 */
[----:B------:R-:W1:Y:S02]  /*7cf0*/  MUFU.EX2 R17, R85 ;  /* 0x0000005500117308 */ /* 0x000e640000000800 */
[----:B-1----:R-:W-:Y:S01]  /*7d00*/  @!P2 FMUL R17, R17, R17 ;  /* 0x000000111111a220 */ /* 0x002fe20000400000 */
[----:B------:R-:W-:-:S04]  /*7d10*/  FSETP.GEU.AND P2, PT, R101, -126, PT ;  /* 0xc2fc00006500780b */ /* 0x000fc80003f4e000 */
[----:B------:R-:W-:Y:S02]  /*7d20*/  F2FP.F16.F32.PACK_AB R42, R17, R41 ;  /* 0x00000029112a723e */ /* 0x000fe400000000ff */
[----:B------:R-:W-:-:S07]  /*7d30*/  F2FP.F16.F32.PACK_AB R41, R83, R82 ;  /* 0x000000525329723e */ /* 0x000fce00000000ff */
[----:B------:R-:W-:Y:S01]  /*7d40*/  @!P2 FMUL R101, R101, 0.5 ;  /* 0x3f0000006565a820 */ /* 0x000fe20000400000 */
[----:B------:R-:W-:Y:S02]  /*7d50*/  WARPGROUP.DEPBAR.LE gsb0, 0x0 ;  /* 0x00008000000079c5 */ /* 0x000fe40000010000 */
[----:B------:R-:W-:-:S06]  /*7d60*/  WARPGROUP.ARRIVE ;  /* 0x00000000000079c5 */ /* 0x000fcc0000000000 */
[----:B------:R-:W-:Y:S01]  /*7d70*/  HGMMA.64x256x16.F32 R124, R24, gdesc[UR4].tnspB, R124, gsb0 ;  /* 0x43e00004187c7df0 */ /* 0x000fe2000800087c */
[----:B------:R-:W-:Y:S01]  /*7d80*/  UIADD3 UR6, UR31, 0x2300, URZ ;  /* 0x000023001f067890 */ /* 0x000fe2000fffe03f */
[----:B------:R-:W-:Y:S01]  /*7d90*/  UMOV UR7, 0x40000040 ;  /* 0x4000004000077882 */ /* 0x000fe20000000000 */
[----:B------:R-:W-:Y:S02]  /*7da0*/  WARPGROUP.DEPBAR.LE gsb0, 0x0 ;  /* 0x00008000000079c5 */ /* 0x000fe40000010000 */
[----:B------:R-:W-:Y:S01]  /*7db0*/  WARPGROUP.ARRIVE ;  /* 0x00000000000079c5 */ /* 0x000fe20000000000 */
[----:B------:R-:W1:Y:S01]  /*7dc0*/  MUFU.EX2 R26, R101 ;  /* 0x00000065001a7308 */ /* 0x000e620000000800 */
[----:B------:R-:W-:-:S15]  /*7dd0*/  F2FP.F16.F32.PACK_AB R24, R81, R84 ;  /* 0x000000545118723e */ /* 0x000fde00000000ff */
[----:B------:R-:W-:-:S06]  /*7de0*/  NOP ;  /* 0x0000000000007918 */ /* 0x000fcc0000000000 */
[----:B------:R-:W-:Y:S01]  /*7df0*/  HGMMA.64x256x16.F32 R124, R32, gdesc[UR4].tnspB, R124, gsb0 ;  /* 0x43e00004207c7df0 */ /* 0x000fe2000800087c */
[----:B------:R-:W-:Y:S01]  /*7e00*/  UIADD3 UR6, UR31, 0x2380, URZ ;  /* 0x000023801f067890 */ /* 0x000fe2000fffe03f */
[----:B------:R-:W-:Y:S01]  /*7e10*/  UMOV UR7, 0x40000040 ;  /* 0x4000004000077882 */ /* 0x000fe20000000000 */
[----:B------:R-:W2:Y:S08]  /*7e20*/  MUFU.EX2 R25, R98 ;  /* 0x0000006200197308 */ /* 0x000eb00000000800 */
[----:B------:R-:W3:Y:S01]  /*7e30*/  MUFU.EX2 R27, R102 ;  /* 0x00000066001b7308 */ /* 0x000ee20000000800 */
[----:B-1----:R-:W-:Y:S01]  /*7e40*/  @!P2 FMUL R26, R26, R26 ;  /* 0x0000001a1a1aa220 */ /* 0x002fe20000400000 */
[----:B------:R-:W-:-:S03]  /*7e50*/  FSETP.GEU.AND P2, PT, R106, -126, PT ;  /* 0xc2fc00006a00780b */ /* 0x000fc60003f4e000 */
[----:B------:R-:W-:Y:S01]  /*7e60*/  FADD R11, R11, R26 ;  /* 0x0000001a0b0b7221 */ /* 0x000fe20000000000 */
[----:B------:R-:W-:Y:S01]  /*7e70*/  F2FP.F16.F32.PACK_AB R26, R26, R77 ;  /* 0x0000004d1a1a723e */ /* 0x000fe200000000ff */
[----:B--2---:R-:W-:Y:S01]  /*7e80*/  @!P3 FMUL R25, R25, R25 ;  /* 0x000000191919b220 */ /* 0x004fe20000400000 */
[----:B------:R-:W-:-:S03]  /*7e90*/  FSETP.GEU.AND P3, PT, R107, -126, PT ;  /* 0xc2fc00006b00780b */ /* 0x000fc60003f6e000 */
[----:B------:R-:W-:Y:S01]  /*7ea0*/  FADD R10, R10, R25 ;  /* 0x000000190a0a7221 */ /* 0x000fe20000000000 */
[----:B------:R-:W-:-:S03]  /*7eb0*/  F2FP.F16.F32.PACK_AB R25, R99, R25 ;  /* 0x000000196319723e */ /* 0x000fc600000000ff */
[----:B------:R-:W-:Y:S01]  /*7ec0*/  @!P2 FMUL R106, R106, 0.5 ;  /* 0x3f0000006a6aa820 */ /* 0x000fe20000400000 */
[----:B---3--:R-:W-:Y:S01]  /*7ed0*/  @!P5 FMUL R27, R27, R27 ;  /* 0x0000001b1b1bd220 */ /* 0x008fe20000400000 */
[----:B------:R-:W-:-:S03]  /*7ee0*/  FSETP.GEU.AND P5, PT, R111, -126, PT ;  /* 0xc2fc00006f00780b */ /* 0x000fc60003fae000 */
[----:B------:R-:W-:Y:S01]  /*7ef0*/  FADD R7, R7, R27 ;  /* 0x0000001b07077221 */ /* 0x000fe20000000000 */
[----:B------:R-:W-:Y:S01]  /*7f00*/  F2FP.F16.F32.PACK_AB R27, R103, R27 ;  /* 0x0000001b671b723e */ /* 0x000fe200000000ff */
[----:B------:R-:W-:-:S06]  /*7f10*/  @!P3 FMUL R107, R107, 0.5 ;  /* 0x3f0000006b6bb820 */ /* 0x000fcc0000400000 */
[----:B------:R-:W1:Y:S02]  /*7f20*/  MUFU.EX2 R107, R107 ;  /* 0x0000006b006b7308 */ /* 0x000e640000000800 */
[----:B------:R-:W-:-:S06]  /*7f30*/  @!P5 FMUL R111, R111, 0.5 ;  /* 0x3f0000006f6fd820 */ /* 0x000fcc0000400000 */
[----:B------:R-:W2:Y:S01]  /*7f40*/  MUFU.EX2 R111, R111 ;  /* 0x0000006f006f7308 */ /* 0x000ea20000000800 */
[----:B-1----:R-:W-:Y:S01]  /*7f50*/  @!P3 FMUL R107, R107, R107 ;  /* 0x0000006b6b6bb220 */ /* 0x002fe20000400000 */
[----:B------:R-:W-:-:S03]  /*7f60*/  FSETP.GEU.AND P3, PT, R114, -126, PT ;  /* 0xc2fc00007200780b */ /* 0x000fc60003f6e000 */
[----:B------:R-:W-:Y:S01]  /*7f70*/  FADD R13, R13, R107 ;  /* 0x0000006b0d0d7221 */ /* 0x000fe20000000000 */
[----:B--2---:R-:W-:Y:S01]  /*7f80*/  @!P5 FMUL R111, R111, R111 ;  /* 0x0000006f6f6fd220 */ /* 0x004fe20000400000 */
[----:B------:R-:W-:-:S03]  /*7f90*/  FSETP.GEU.AND P5, PT, R118, -126, PT ;  /* 0xc2fc00007600780b */ /* 0x000fc60003fae000 */
[----:B------:R-:W-:-:S05]  /*7fa0*/  FADD R14, R14, R111 ;  /* 0x0000006f0e0e7221 */ /* 0x000fca0000000000 */
[----:B------:R-:W-:-:S05]  /*7fb0*/  @!P3 FMUL R114, R114, 0.5 ;  /* 0x3f0000007272b820 */ /* 0x000fca0000400000 */
[----:B------:R-:W-:Y:S01]  /*7fc0*/  @!P5 FMUL R118, R118, 0.5 ;  /* 0x3f0000007676d820 */ /* 0x000fe20000400000 */
[----:B------:R-:W-:Y:S02]  /*7fd0*/  WARPGROUP.DEPBAR.LE gsb0, 0x0 ;  /* 0x00008000000079c5 */ /* 0x000fe40000010000 */
[----:B------:R-:W-:-:S06]  /*7fe0*/  WARPGROUP.ARRIVE ;  /* 0x00000000000079c5 */ /* 0x000fcc0000000000 */
[----:B------:R-:W-:Y:S01]  /*7ff0*/  HGMMA.64x256x16.F32 R124, R40, gdesc[UR4].tnspB, R124, gsb0 ;  /* 0x43e00004287c7df0 */ /* 0x000fe2000800087c */
[----:B------:R-:W-:Y:S01]  /*8000*/  UIADD3 UR6, UR31, 0x2400, URZ ;  /* 0x000024001f067890 */ /* 0x000fe2000fffe03f */
[----:B------:R-:W-:Y:S01]  /*8010*/  UMOV UR7, 0x40000040 ;  /* 0x4000004000077882 */ /* 0x000fe20000000000 */
[----:B------:R-:W-:Y:S02]  /*8020*/  WARPGROUP.DEPBAR.LE gsb0, 0x0 ;  /* 0x00008000000079c5 */ /* 0x000fe40000010000 */
[----:B------:R-:W-:-:S15]  /*8030*/  WARPGROUP.ARRIVE ;  /* 0x00000000000079c5 */ /* 0x000fde0000000000 */
[----:B------:R-:W-:-:S08]  /*8040*/  NOP ;  /* 0x0000000000007918 */ /* 0x000fd00000000000 */
        /* <DEDUP_REMOVED lines=10> */
[----:B------:R-:W1:Y:S01]  /*80f0*/  MUFU.EX2 R25, R106 ;  /* 0x0000006a00197308 */ /* 0x000e620000000800 */
[----:B------:R-:W-:Y:S02]  /*8100*/  F2FP.F16.F32.PACK_AB R24, R76, R80 ;  /* 0x000000504c18723e */ /* 0x000fe400000000ff */
[----:B------:R-:W-:-:S05]  /*8110*/  F2FP.F16.F32.PACK_AB R26, R69, R73 ;  /* 0x00000049451a723e */ /* 0x000fca00000000ff */
[----:B------:R-:W2:Y:S01]  /*8120*/  MUFU.EX2 R27, R110 ;  /* 0x0000006e001b7308 */ /* 0x000ea20000000800 */
        /* <DEDUP_REMOVED lines=9> */
[----:B------:R-:W-:-:S05]  /*81c0*/  WARPGROUP.ARRIVE ;  /* 0x00000000000079c5 */ /* 0x000fca0000000000 */
[----:B------:R-:W-:Y:S01]  /*81d0*/  @!P4 FMUL R115, R115, 0.5 ;  /* 0x3f0000007373c820 */ /* 0x000fe20000400000 */
[----:B------:R-:W-:Y:S01]  /*81e0*/  HGMMA.64x256x16.F32 R124, R24, gdesc[UR4].tnspB, R124, gsb0 ;  /* 0x43e00004187c7df0 */ /* 0x000fe2000800087c */
[----:B------:R-:W-:Y:S01]  /*81f0*/  UIADD3 UR6, UR31, 0x2580, URZ ;  /* 0x000025801f067890 */ /* 0x000fe2000fffe03f */
[----:B------:R-:W-:-:S03]  /*8200*/  UMOV UR7, 0x40000040 ;  /* 0x4000004000077882 */ /* 0x000fc60000000000 */
[----:B------:R-:W1:Y:S02]  /*8210*/  MUFU.EX2 R115, R115 ;  /* 0x0000007300737308 */ /* 0x000e640000000800 */
[----:B-1----:R-:W-:-:S04]  /*8220*/  @!P4 FMUL R115, R115, R115 ;  /* 0x000000737373c220 */ /* 0x002fc80000400000 */
[----:B------:R-:W-:Y:S01]  /*8230*/  FADD R3, R3, R115 ;  /* 0x0000007303037221 */ /* 0x000fe20000000000 */
[----:B------:R-:W-:Y:S02]  /*8240*/  WARPGROUP.DEPBAR.LE gsb0, 0x0 ;  /* 0x00008000000079c5 */ /* 0x000fe40000010000 */
[----:B------:R-:W1:Y:S01]  /*8250*/  MUFU.EX2 R26, R117 ;  /* 0x00000075001a7308 */ /* 0x000e620000000800 */
[----:B------:R-:W-:-:S07]  /*8260*/  F2FP.F16.F32.PACK_AB R24, R68, R72 ;  /* 0x000000484418723e */ /* 0x000fce00000000ff */
[----:B------:R-:W2:Y:S08]  /*8270*/  MUFU.EX2 R25, R114 ;  /* 0x0000007200197308 */ /* 0x000eb00000000800 */
[----:B------:R-:W3:Y:S01]  /*8280*/  MUFU.EX2 R27, R118 ;  /* 0x00000076001b7308 */ /* 0x000ee20000000800 */
[----:B-1----:R-:W-:-:S04]  /*8290*/  @!P2 FMUL R26, R26, R26 ;  /* 0x0000001a1a1aa220 */ /* 0x002fc80000400000 */
[----:B------:R-:W-:Y:S01]  /*82a0*/  FADD R15, R15, R26 ;  /* 0x0000001a0f0f7221 */ /* 0x000fe20000000000 */
[----:B------:R-:W-:Y:S01]  /*82b0*/  F2FP.F16.F32.PACK_AB R26, R26, R64 ;  /* 0x000000401a1a723e */ /* 0x000fe200000000ff */
[----:B--2---:R-:W-:-:S04]  /*82c0*/  @!P3 FMUL R25, R25, R25 ;  /* 0x000000191919b220 */ /* 0x004fc80000400000 */
[----:B------:R-:W-:Y:S01]  /*82d0*/  FADD R5, R5, R25 ;  /* 0x0000001905057221 */ /* 0x000fe20000000000 */
[----:B------:R-:W-:Y:S01]  /*82e0*/  F2FP.F16.F32.PACK_AB R25, R115, R25 ;  /* 0x000000197319723e */ /* 0x000fe200000000ff */
[----:B---3--:R-:W-:-:S04]  /*82f0*/  @!P5 FMUL R27, R27, R27 ;  /* 0x0000001b1b1bd220 */ /* 0x008fc80000400000 */
[----:B------:R-:W-:Y:S01]  /*8300*/  FADD R54, R54, R27 ;  /* 0x0000001b36367221 */ /* 0x000fe20000000000 */
[----:B------:R-:W-:-:S04]  /*8310*/  F2FP.F16.F32.PACK_AB R27, R119, R27 ;  /* 0x0000001b771b723e */ /* 0x000fc800000000ff */
[----:B------:R-:W-:-:S06]  /*8320*/  WARPGROUP.ARRIVE ;  /* 0x00000000000079c5 */ /* 0x000fcc0000000000 */
[----:B------:R-:W-:Y:S03]  /*8330*/  HGMMA.64x256x16.F32 R124, R24, gdesc[UR4].tnspB, R124, gsb0 ;  /* 0x43e00004187c7df0 */ /* 0x000fe6000800087c */
[----:B------:R-:W-:Y:S02]  /*8340*/  WARPGROUP.DEPBAR.LE gsb0, 0x0 ;  /* 0x00008000000079c5 */ /* 0x000fe40000010000 */
[----:B------:R-:W-:Y:S04]  /*8350*/  STL.64 [R1], R124 ;  /* 0x0000007c01007387 */ /* 0x000fe80000100a00 */
        /* <DEDUP_REMOVED lines=63> */
[----:B-1----:R-:W2:Y:S04]  /*8750*/  LDL.LU R214, [R1+0x600] ;  /* 0x0006000001d67983 */ /* 0x002ea80000300800 */
[----:B------:R-:W3:Y:S04]  /*8760*/  LDL.LU.64 R212, [R1+0x5f8] ;  /* 0x0005f80001d47983 */ /* 0x000ee80000300a00 */
        /* <DEDUP_REMOVED lines=11> */
[----:B------:R-:W4:Y:S04]  /*8820*/  LDL.LU R186, [R1+0x5a0] ;  /* 0x0005a00001ba7983 */ /* 0x000f280000300800 */
[----:B------:R-:W4:Y:S04]  /*8830*/  LDL.LU.64 R184, [R1+0x598] ;  /* 0x0005980001b87983 */ /* 0x000f280000300a00 */
[----:B------:R-:W4:Y:S04]  /*8840*/  LDL.LU R183, [R1+0x590] ;  /* 0x0005900001b77983 */ /* 0x000f280000300800 */
[----:B------:R-:W4:Y:S04]  /*8850*/  LDL.LU.64 R150, [R1+0x588] ;  /* 0x0005880001967983 */ /* 0x000f280000300a00 */
[----:B------:R-:W4:Y:S04]  /*8860*/  LDL.LU R149, [R1+0x580] ;  /* 0x0005800001957983 */ /* 0x000f280000300800 */
        /* <DEDUP_REMOVED lines=8> */
[----:B--2---:R-:W-:Y:S04]  /*88f0*/  STL [R1+0x538], R214 ;  /* 0x000538d601007387 */ /* 0x004fe80000100800 */
[----:B---3--:R-:W-:Y:S04]  /*8900*/  STL.64 [R1+0x530], R212 ;  /* 0x000530d401007387 */ /* 0x008fe80000100a00 */
[----:B----4-:R-:W-:Y:S04]  /*8910*/  STL.64 [R1+0x528], R210 ;  /* 0x000528d201007387 */ /* 0x010fe80000100a00 */
        /* <DEDUP_REMOVED lines=17> */
[----:B------:R-:W-:Y:S04]  /*8a30*/  STL.64 [R1+0x4a0], R138 ;  /* 0x0004a08a01007387 */ /* 0x000fe80000100a00 */
[----:B------:R-:W-:Y:S04]  /*8a40*/  STL.64 [R1+0x498], R134 ;  /* 0x0004988601007387 */ /* 0x000fe80000100a00 */
[----:B------:R-:W-:Y:S04]  /*8a50*/  STL [R1+0x490], R133 ;  /* 0x0004908501007387 */ /* 0x000fe80000100800 */
[----:B------:R-:W-:Y:S04]  /*8a60*/  STL.64 [R1+0x488], R130 ;  /* 0x0004888201007387 */ /* 0x000fe80000100a00 */
[----:B------:R-:W-:Y:S01]  /*8a70*/  STL [R1+0x480], R116 ;  /* 0x0004807401007387 */ /* 0x000fe20000100800 */
[----:B------:R-:W-:-:S02]  /*8a80*/  FSETP.GEU.AND P4, PT, R126, -126, PT ;  /* 0xc2fc00007e00780b */ /* 0x000fc40003f8e000 */
[----:B------:R-:W-:Y:S01]  /*8a90*/  FSETP.GEU.AND P5, PT, R127, -126, PT ;  /* 0xc2fc00007f00780b */ /* 0x000fe20003fae000 */
[----:B------:R-:W-:Y:S01]  /*8aa0*/  STL.64 [R1+0x478], R112 ;  /* 0x0004787001007387 */ /* 0x000fe20000100a00 */
[----:B------:R-:W-:Y:S02]  /*8ab0*/  FSETP.GEU.AND P2, PT, R122, -126, PT ;  /* 0xc2fc00007a00780b */ /* 0x000fe40003f4e000 */
[----:B------:R-:W-:Y:S01]  /*8ac0*/  FSETP.GEU.AND P3, PT, R123, -126, PT ;  /* 0xc2fc00007b00780b */ /* 0x000fe20003f6e000 */
[----:B------:R-:W-:Y:S04]  /*8ad0*/  STL.64 [R1+0x470], R108 ;  /* 0x0004706c01007387 */ /* 0x000fe80000100a00 */
[----:B------:R-:W-:Y:S02]  /*8ae0*/  STL.64 [R1+0x468], R104 ;  /* 0x0004686801007387 */ /* 0x000fe40000100a00 */
[----:B------:R-:W-:-:S02]  /*8af0*/  @!P4 FMUL R126, R126, 0.5 ;  /* 0x3f0000007e7ec820 */ /* 0x000fc40000400000 */
[----:B------:R-:W-:Y:S01]  /*8b00*/  STL [R1+0x460], R100 ;  /* 0x0004606401007387 */ /* 0x000fe20000100800 */
[----:B------:R-:W-:Y:S01]  /*8b10*/  @!P5 FMUL R127, R127, 0.5 ;  /* 0x3f0000007f7fd820 */ /* 0x000fe20000400000 */
[----:B------:R-:W-:Y:S01]  /*8b20*/  @!P2 FMUL R122, R122, 0.5 ;  /* 0x3f0000007a7aa820 */ /* 0x000fe20000400000 */
[----:B------:R-:W-:Y:S01]  /*8b30*/  MUFU.EX2 R27, R126 ;  /* 0x0000007e001b7308 */ /* 0x000fe20000000800 */
[----:B------:R-:W-:Y:S01]  /*8b40*/  STL.64 [R1+0x458], R96 ;  /* 0x0004586001007387 */ /* 0x000fe20000100a00 */
[----:B------:R-:W-:-:S03]  /*8b50*/  @!P3 FMUL R123, R123, 0.5 ;  /* 0x3f0000007b7bb820 */ /* 0x000fc60000400000 */
[----:B------:R-:W-:Y:S03]  /*8b60*/  STL.64 [R1+0x450], R94 ;  /* 0x0004505e01007387 */ /* 0x000fe60000100a00 */
[----:B------:R-:W1:Y:S01]  /*8b70*/  MUFU.EX2 R25, R122 ;  /* 0x0000007a00197308 */ /* 0x000e620000000800 */
[----:B------:R-:W-:Y:S04]  /*8b80*/  STL.64 [R1+0x448], R92 ;  /* 0x0004485c01007387 */ /* 0x000fe80000100a00 */
[----:B------:R-:W-:Y:S03]  /*8b90*/  STL.64 [R1+0x440], R90 ;  /* 0x0004405a01007387 */ /* 0x000fe60000100a00 */
[----:B------:R2:W3:Y:S01]  /*8ba0*/  MUFU.EX2 R28, R123 ;  /* 0x0000007b001c7308 */ /* 0x0004e20000000800 */
[----:B------:R4:W-:Y:S07]  /*8bb0*/  STL.64 [R1+0x438], R88 ;  /* 0x0004385801007387 */ /* 0x0009ee0000100a00 */
[----:B------:R1:W3:Y:S01]  /*8bc0*/  MUFU.EX2 R30, R127 ;  /* 0x0000007f001e7308 */ /* 0x0002e20000000800 */
[----:B----4-:R-:W4:Y:S04]  /*8bd0*/  LDL.LU.64 R88, [R1] ;  /* 0x0000000001587983 */ /* 0x010f280000300a00 */
        /* <DEDUP_REMOVED lines=16> */
[----:B--2---:R-:W4:Y:S04]  /*8ce0*/  LDL.LU.64 R122, [R1+0x88] ;  /* 0x00008800017a7983 */ /* 0x004f280000300a00 */
[----:B------:R-:W4:Y:S04]  /*8cf0*/  LDL.LU.64 R124, [R1+0x90] ;  /* 0x00009000017c7983 */ /* 0x000f280000300a00 */
[----:B-1----:R-:W4:Y:S04]  /*8d00*/  LDL.LU.64 R126, [R1+0x98] ;  /* 0x00009800017e7983 */ /* 0x002f280000300a00 */
        /* <DEDUP_REMOVED lines=43> */
[----:B------:R-:W4:Y:S01]  /*8fc0*/  LDL.LU.64 R214, [R1+0x1f8] ;  /* 0x0001f80001d67983 */ /* 0x000f220000300a00 */
[----:B------:R-:W-:Y:S01]  /*8fd0*/  @!P2 FMUL R25, R25, R25 ;  /* 0x000000191919a220 */ /* 0x000fe20000400000 */
[----:B---3--:R-:W-:Y:S01]  /*8fe0*/  @!P3 FMUL R28, R28, R28 ;  /* 0x0000001c1c1cb220 */ /* 0x008fe20000400000 */
[----:B------:R-:W-:Y:S01]  /*8ff0*/  @!P4 FMUL R27, R27, R27 ;  /* 0x0000001b1b1bc220 */ /* 0x000fe20000400000 */
[----:B------:R-:W-:Y:S01]  /*9000*/  @!P5 FMUL R30, R30, R30 ;  /* 0x0000001e1e1ed220 */ /* 0x000fe20000400000 */
[----:B------:R-:W-:Y:S01]  /*9010*/  FADD R58, R58, R25 ;  /* 0x000000193a3a7221 */ /* 0x000fe20000000000 */
[----:B------:R-:W-:Y:S01]  /*9020*/  F2FP.F16.F32.PACK_AB R24, R61, R65 ;  /* 0x000000413d18723e */ /* 0x000fe200000000ff */
[----:B------:R-:W-:Y:S01]  /*9030*/  FADD R62, R62, R27 ;  /* 0x0000001b3e3e7221 */ /* 0x000fe20000000000 */
[----:B------:R-:W-:Y:S01]  /*9040*/  F2FP.F16.F32.PACK_AB R26, R56, R60 ;  /* 0x0000003c381a723e */ /* 0x000fe200000000ff */
[----:B------:R-:W-:Y:S01]  /*9050*/  UIADD3 UR6, UR31, 0x2600, URZ ;  /* 0x000026001f067890 */ /* 0x000fe2000fffe03f */
[----:B------:R-:W-:Y:S01]  /*9060*/  F2FP.F16.F32.PACK_AB R25, R28, R25 ;  /* 0x000000191c19723e */ /* 0x000fe200000000ff */
[----:B------:R-:W-:Y:S01]  /*9070*/  UMOV UR7, 0x40000040 ;  /* 0x4000004000077882 */ /* 0x000fe20000000000 */
[----:B------:R-:W-:Y:S01]  /*9080*/  F2FP.F16.F32.PACK_AB R27, R30, R27 ;  /* 0x0000001b1e1b723e */ /* 0x000fe200000000ff */
[----:B------:R-:W-:Y:S01]  /*9090*/  FADD R59, R59, R28 ;  /* 0x0000001c3b3b7221 */ /* 0x000fe20000000000 */
[----:B------:R-:W-:-:S02]  /*90a0*/  FADD R63, R63, R30 ;  /* 0x0000001e3f3f7221 */ /* 0x000fc40000000000 */
[----:B----4-:R-:W-:-:S06]  /*90b0*/  WARPGROUP.ARRIVE ;  /* 0x00000000000079c5 */ /* 0x010fcc0000000000 */
[----:B------:R-:W-:Y:S03]  /*90c0*/  HGMMA.64x256x16.F32 R88, R24, gdesc[UR4].tnspB, R88, gsb0 ;  /* 0x43e0000418587df0 */ /* 0x000fe60008000858 */
[----:B------:R-:W-:Y:S02]  /*90d0*/  WARPGROUP.DEPBAR.LE gsb0, 0x0 ;  /* 0x00008000000079c5 */ /* 0x000fe40000010000 */
[----:B------:R-:W-:Y:S01]  /*90e0*/  STL [R1+0x6c], R115 ;  /* 0x00006c7301007387 */ /* 0x000fe20000100800 */
[----:B------:R-:W-:Y:S01]  /*90f0*/  IMAD.MOV.U32 R218, RZ, RZ, R112 ;  /* 0x000000ffffda7224 */ /* 0x000fe200078e0070 */
[----:B------:R-:W-:Y:S01]  /*9100*/  MOV R217, R113 ;  /* 0x0000007100d97202 */ /* 0x000fe20000000f00 */
[----:B------:R-:W-:Y:S01]  /*9110*/  IMAD.MOV.U32 R221, RZ, RZ, R109 ;  /* 0x000000ffffdd7224 */ /* 0x000fe200078e006d */
[----:B------:R-:W-:Y:S01]  /*9120*/  STL.64 [R1+0x70], R116 ;  /* 0x0000707401007387 */ /* 0x000fe20000100a00 */
[----:B------:R-:W-:Y:S01]  /*9130*/  MOV R222, R108 ;  /* 0x0000006c00de7202 */ /* 0x000fe20000000f00 */
[----:B------:R-:W-:Y:S01]  /*9140*/  IMAD.MOV.U32 R84, RZ, RZ, R100 ;  /* 0x000000ffff547224 */ /* 0x000fe200078e0064 */
[----:B------:R-:W-:Y:S01]  /*9150*/  MOV R226, R104 ;  /* 0x0000006800e27202 */ /* 0x000fe20000000f00 */
[----:B------:R-:W-:Y:S01]  /*9160*/  STL.64 [R1+0x78], R118 ;  /* 0x0000787601007387 */ /* 0x000fe20000100a00 */
[----:B------:R-:W-:Y:S01]  /*9170*/  MOV R225, R105 ;  /* 0x0000006900e17202 */ /* 0x000fe20000000f00 */
[----:B------:R-:W-:Y:S01]  /*9180*/  IMAD.MOV.U32 R81, RZ, RZ, R97 ;  /* 0x000000ffff517224 */ /* 0x000fe200078e0061 */
[----:B------:R-:W-:Y:S01]  /*9190*/  MOV R80, R96 ;  /* 0x0000006000507202 */ /* 0x000fe20000000f00 */
[----:B------:R-:W-:Y:S01]  /*91a0*/  STL.64 [R1+0x80], R120 ;  /* 0x0000807801007387 */ /* 0x000fe20000100a00 */
        /* <DEDUP_REMOVED lines=16> */
[----:B------:R-:W-:-:S02]  /*92b0*/  MOV R228, R102 ;  /* 0x0000006600e47202 */ /* 0x000fc40000000f00 */
[----:B------:R-:W-:Y:S01]  /*92c0*/  MOV R223, R107 ;  /* 0x0000006b00df7202 */ /* 0x000fe20000000f00 */
[----:B------:R-:W-:Y:S01]  /*92d0*/  STL.64 [R1+0xa8], R130 ;  /* 0x0000a88201007387 */ /* 0x000fe20000100a00 */
[----:B------:R-:W-:Y:S02]  /*92e0*/  MOV R220, R110 ;  /* 0x0000006e00dc7202 */ /* 0x000fe40000000f00 */
[----:B------:R-:W-:Y:S01]  /*92f0*/  MOV R219, R111 ;  /* 0x0000006f00db7202 */ /* 0x000fe20000000f00 */
[----:B------:R-:W-:Y:S01]  /*9300*/  STL.64 [R1+0xb0], R132 ;  /* 0x0000b08401007387 */ /* 0x000fe20000100a00 */
[----:B------:R-:W-:Y:S02]  /*9310*/  MOV R230, R98 ;  /* 0x0000006200e67202 */ /* 0x000fe40000000f00 */
[----:B------:R-:W-:Y:S01]  /*9320*/  MOV R98, R114 ;  /* 0x0000007200627202 */ /* 0x000fe20000000f00 */
        /* <DEDUP_REMOVED lines=49> */
[----:B------:R-:W2:Y:S04]  /*9640*/  LDL.LU.64 R198, [R1+0x4f8] ;  /* 0x0004f80001c67983 */ /* 0x000ea80000300a00 */
[----:B------:R-:W3:Y:S04]  /*9650*/  LDL.LU.64 R196, [R1+0x4f0] ;  /* 0x0004f00001c47983 */ /* 0x000ee80000300a00 */
        /* <DEDUP_REMOVED lines=11> */
[----:B------:R-:W3:Y:S04]  /*9710*/  LDL.LU.64 R134, [R1+0x498] ;  /* 0x0004980001867983 */ /* 0x000ee80000300a00 */
[----:B------:R-:W2:Y:S04]  /*9720*/  LDL.LU R133, [R1+0x490] ;  /* 0x0004900001857983 */ /* 0x000ea80000300800 */
[----:B------:R-:W4:Y:S04]  /*9730*/  LDL.LU.64 R130, [R1+0x488] ;  /* 0x0004880001827983 */ /* 0x000f280000300a00 */
[----:B------:R-:W3:Y:S04]  /*9740*/  LDL.LU R116, [R1+0x480] ;  /* 0x0004800001747983 */ /* 0x000ee80000300800 */
[----:B------:R-:W3:Y:S04]  /*9750*/  LDL.LU.64 R112, [R1+0x478] ;  /* 0x0004780001707983 */ /* 0x000ee80000300a00 */
[----:B------:R-:W3:Y:S04]  /*9760*/  LDL.LU.64 R108, [R1+0x470] ;  /* 0x00047000016c7983 */ /* 0x000ee80000300a00 */
[----:B------:R-:W3:Y:S04]  /*9770*/  LDL.LU.64 R104, [R1+0x468] ;  /* 0x0004680001687983 */ /* 0x000ee80000300a00 */
[----:B------:R-:W3:Y:S04]  /*9780*/  LDL.LU R100, [R1+0x460] ;  /* 0x0004600001647983 */ /* 0x000ee80000300800 */
[----:B------:R-:W3:Y:S04]  /*9790*/  LDL.LU.64 R96, [R1+0x458] ;  /* 0x0004580001607983 */ /* 0x000ee80000300a00 */
[----:B------:R-:W3:Y:S04]  /*97a0*/  LDL.LU.64 R94, [R1+0x450] ;  /* 0x00045000015e7983 */ /* 0x000ee80000300a00 */
[----:B------:R-:W3:Y:S04]  /*97b0*/  LDL.LU.64 R92, [R1+0x448] ;  /* 0x00044800015c7983 */ /* 0x000ee80000300a00 */
[----:B------:R-:W3:Y:S04]  /*97c0*/  LDL.LU.64 R90, [R1+0x440] ;  /* 0x00044000015a7983 */ /* 0x000ee80000300a00 */
[----:B------:R-:W3:Y:S04]  /*97d0*/  LDL.LU.64 R88, [R1+0x438] ;  /* 0x0004380001587983 */ /* 0x000ee80000300a00 */
[----:B------:R-:W3:Y:S04]  /*97e0*/  LDL.LU R99, [R1+0x6c] ;  /* 0x00006c0001637983 */ /* 0x000ee80000300800 */
        /* <DEDUP_REMOVED lines=99> */
[----:B------:R-:W3:Y:S01]  /*9e20*/  LDL.LU R6, [R1+0x1fc] ;  /* 0x0001fc0001067983 */ /* 0x000ee20000300800 */
[----:B--2---:R-:W-:Y:S01]  /*9e30*/  FSETP.GEU.AND P2, PT, R133, -126, PT ;  /* 0xc2fc00008500780b */ /* 0x004fe20003f4e000 */
[----:B------:R-:W-:Y:S01]  /*9e40*/  UIADD3 UR6, UR31, 0x2680, URZ ;  /* 0x000026801f067890 */ /* 0x000fe2000fffe03f */
[----:B----4-:R-:W-:Y:S01]  /*9e50*/  FSETP.GEU.AND P3, PT, R130, -126, PT ;  /* 0xc2fc00008200780b */ /* 0x010fe20003f6e000 */
[----:B------:R-:W-:Y:S01]  /*9e60*/  STL.64 [R1+0x430], R198 ;  /* 0x000430c601007387 */ /* 0x000fe20000100a00 */
[----:B------:R-:W-:Y:S01]  /*9e70*/  FSETP.GEU.AND P4, PT, R131, -126, PT ;  /* 0xc2fc00008300780b */ /* 0x000fe20003f8e000 */
[----:B------:R-:W-:Y:S01]  /*9e80*/  UMOV UR7, 0x40000040 ;  /* 0x4000004000077882 */ /* 0x000fe20000000000 */
[----:B---3--:R-:W-:Y:S01]  /*9e90*/  FSETP.GEU.AND P5, PT, R134, -126, PT ;  /* 0xc2fc00008600780b */ /* 0x008fe20003fae000 */
[----:B------:R-:W-:Y:S01]  /*9ea0*/  STL.64 [R1+0x428], R196 ;  /* 0x000428c401007387 */ /* 0x000fe20000100a00 */
[----:B------:R-:W-:-:S03]  /*9eb0*/  FSETP.GEU.AND P6, PT, R135, -126, PT ;  /* 0xc2fc00008700780b */ /* 0x000fc60003fce000 */
[----:B------:R-:W-:Y:S02]  /*9ec0*/  STL.64 [R1+0x420], R194 ;  /* 0x000420c201007387 */ /* 0x000fe40000100a00 */
[----:B------:R-:W-:Y:S02]  /*9ed0*/  @!P2 FMUL R133, R133, 0.5 ;  /* 0x3f0000008585a820 */ /* 0x000fe40000400000 */
[----:B------:R-:W-:Y:S01]  /*9ee0*/  @!P3 FMUL R130, R130, 0.5 ;  /* 0x3f0000008282b820 */ /* 0x000fe20000400000 */
[----:B------:R-:W-:Y:S01]  /*9ef0*/  STL [R1+0x418], R191 ;  /* 0x000418bf01007387 */ /* 0x000fe20000100800 */
[----:B------:R-:W-:Y:S01]  /*9f00*/  @!P4 FMUL R131, R131, 0.5 ;  /* 0x3f0000008383c820 */ /* 0x000fe20000400000 */
[----:B------:R-:W1:Y:S01]  /*9f10*/  MUFU.EX2 R26, R133 ;  /* 0x00000085001a7308 */ /* 0x000e620000000800 */
[----:B------:R-:W-:Y:S01]  /*9f20*/  @!P5 FMUL R134, R134, 0.5 ;  /* 0x3f0000008686d820 */ /* 0x000fe20000400000 */
[----:B------:R-:W-:Y:S01]  /*9f30*/  STL [R1+0x414], R188 ;  /* 0x000414bc01007387 */ /* 0x000fe20000100800 */
[----:B------:R-:W-:-:S03]  /*9f40*/  @!P6 FMUL R135, R135, 0.5 ;  /* 0x3f0000008787e820 */ /* 0x000fc60000400000 */
[----:B------:R-:W-:Y:S02]  /*9f50*/  STL [R1+0x410], R186 ;  /* 0x000410ba01007387 */ /* 0x000fe40000100800 */
[----:B------:R2:W3:Y:S02]  /*9f60*/  MUFU.EX2 R25, R130 ;  /* 0x0000008200197308 */ /* 0x0004e40000000800 */
[----:B------:R-:W-:Y:S04]  /*9f70*/  STL.64 [R1+0x408], R184 ;  /* 0x000408b801007387 */ /* 0x000fe80000100a00 */
[----:B------:R-:W-:Y:S02]  /*9f80*/  STL [R1+0x400], R183 ;  /* 0x000400b701007387 */ /* 0x000fe40000100800 */
[----:B------:R4:W4:Y:S01]  /*9f90*/  MUFU.EX2 R30, R131 ;  /* 0x00000083001e7308 */ /* 0x0009220000000800 */
[----:B-1----:R-:W-:Y:S01]  /*9fa0*/  @!P2 FMUL R26, R26, R26 ;  /* 0x0000001a1a1aa220 */ /* 0x002fe20000400000 */
[----:B------:R-:W-:Y:S01]  /*9fb0*/  STL.64 [R1+0x3f8], R150 ;  /* 0x0003f89601007387 */ /* 0x000fe20000100a00 */
[----:B--2---:R-:W-:-:S02]  /*9fc0*/  MOV R130, R181 ;  /* 0x000000b500827202 */ /* 0x004fc40000000f00 */
[----:B------:R-:W-:Y:S01]  /*9fd0*/  MOV R133, R179 ;  /* 0x000000b300857202 */ /* 0x000fe20000000f00 */
[----:B------:R-:W-:Y:S01]  /*9fe0*/  STL [R1+0x3f0], R149 ;  /* 0x0003f09501007387 */ /* 0x000fe20000100800 */
[----:B------:R-:W-:Y:S01]  /*9ff0*/  FADD R16, R16, R26 ;  /* 0x0000001a10107221 */ /* 0x000fe20000000000 */
[----:B------:R1:W2:Y:S01]  /*a000*/  MUFU.EX2 R27, R134 ;  /* 0x00000086001b7308 */ /* 0x0002a20000000800 */
[----:B---3--:R-:W-:Y:S01]  /*a010*/  @!P3 FMUL R25, R25, R25 ;  /* 0x000000191919b220 */ /* 0x008fe20000400000 */
[----:B------:R-:W-:Y:S01]  /*a020*/  STL.64 [R1+0x3e8], R146 ;  /* 0x0003e89201007387 */ /* 0x000fe20000100a00 */
[----:B----4-:R-:W-:Y:S01]  /*a030*/  IMAD.MOV.U32 R131, RZ, RZ, R180 ;  /* 0x000000ffff837224 */ /* 0x010fe200078e00b4 */
[----:B------:R-:W-:Y:S01]  /*a040*/  F2FP.F16.F32.PACK_AB R26, R26, R23 ;  /* 0x000000171a1a723e */ /* 0x000fe200000000ff */
[----:B------:R-:W-:Y:S01]  /*a050*/  FADD R23, R66, R25 ;  /* 0x0000001942177221 */ /* 0x000fe20000000000 */
[----:B------:R-:W-:Y:S02]  /*a060*/  STL.64 [R1+0x3e0], R142 ;  /* 0x0003e08e01007387 */ /* 0x000fe40000100a00 */
[----:B------:R3:W4:Y:S01]  /*a070*/  MUFU.EX2 R32, R135 ;  /* 0x0000008700207308 */ /* 0x0007220000000800 */
[----:B------:R-:W-:Y:S01]  /*a080*/  @!P4 FMUL R30, R30, R30 ;  /* 0x0000001e1e1ec220 */ /* 0x000fe20000400000 */
[----:B------:R4:W-:Y:S01]  /*a090*/  STL.64 [R1+0x3d8], R138 ;  /* 0x0003d88a01007387 */ /* 0x0009e20000100a00 */
[----:B-1----:R-:W-:-:S03]  /*a0a0*/  MOV R134, R178 ;  /* 0x000000b200867202 */ /* 0x002fc60000000f00 */
[----:B------:R1:W-:Y:S01]  /*a0b0*/  STL [R1+0x3d0], R116 ;  /* 0x0003d07401007387 */ /* 0x0003e20000100800 */
[----:B------:R-:W-:Y:S01]  /*a0c0*/  F2FP.F16.F32.PACK_AB R25, R30, R25 ;  /* 0x000000191e19723e */ /* 0x000fe200000000ff */
[----:B--2---:R-:W-:Y:S02]  /*a0d0*/  @!P5 FMUL R27, R27, R27 ;  /* 0x0000001b1b1bd220 */ /* 0x004fe40000400000 */
[----:B------:R2:W-:Y:S01]  /*a0e0*/  STL.64 [R1+0x3c8], R112 ;  /* 0x0003c87001007387 */ /* 0x0005e20000100a00 */
[----:B---3--:R-:W-:Y:S02]  /*a0f0*/  IMAD.MOV.U32 R135, RZ, RZ, R177 ;  /* 0x000000ffff877224 */ /* 0x008fe400078e00b1 */
[----:B------:R-:W-:Y:S01]  /*a100*/  FADD R70, R70, R27 ;  /* 0x0000001b46467221 */ /* 0x000fe20000000000 */
[----:B------:R3:W-:Y:S01]  /*a110*/  STL.64 [R1+0x3c0], R108 ;  /* 0x0003c06c01007387 */ /* 0x0007e20000100a00 */
[----:B----4-:R-:W-:Y:S01]  /*a120*/  MOV R138, R176 ;  /* 0x000000b0008a7202 */ /* 0x010fe20000000f00 */
[----:B------:R-:W-:-:S02]  /*a130*/  @!P6 FMUL R32, R32, R32 ;  /* 0x000000202020e220 */ /* 0x000fc40000400000 */
[----:B------:R4:W-:Y:S01]  /*a140*/  STL.64 [R1+0x3b8], R104 ;  /* 0x0003b86801007387 */ /* 0x0009e20000100a00 */
[----:B-1----:R-:W-:Y:S02]  /*a150*/  MOV R116, R182 ;  /* 0x000000b600747202 */ /* 0x002fe40000000f00 */
[----:B------:R-:W-:Y:S01]  /*a160*/  MOV R139, R175 ;  /* 0x000000af008b7202 */ /* 0x000fe20000000f00 */
[----:B------:R1:W-:Y:S01]  /*a170*/  STL [R1+0x3b0], R100 ;  /* 0x0003b06401007387 */ /* 0x0003e20000100800 */
[----:B--2---:R-:W-:Y:S01]  /*a180*/  MOV R112, R189 ;  /* 0x000000bd00707202 */ /* 0x004fe20000000f00 */
[----:B------:R-:W-:Y:S01]  /*a190*/  IMAD.MOV.U32 R113, RZ, RZ, R187 ;  /* 0x000000ffff717224 */ /* 0x000fe200078e00bb */
[----:B------:R-:W-:Y:S01]  /*a1a0*/  MOV R143, R173 ;  /* 0x000000ad008f7202 */ /* 0x000fe20000000f00 */
[----:B------:R2:W-:Y:S01]  /*a1b0*/  STL.64 [R1+0x3a8], R96 ;  /* 0x0003a86001007387 */ /* 0x0005e20000100a00 */
[----:B---3--:R-:W-:Y:S01]  /*a1c0*/  IMAD.MOV.U32 R108, RZ, RZ, R192 ;  /* 0x000000ffff6c7224 */ /* 0x008fe200078e00c0 */
[----:B------:R-:W-:Y:S01]  /*a1d0*/  MOV R109, R190 ;  /* 0x000000be006d7202 */ /* 0x000fe20000000f00 */
[----:B------:R-:W-:Y:S01]  /*a1e0*/  IMAD.MOV.U32 R142, RZ, RZ, R174 ;  /* 0x000000ffff8e7224 */ /* 0x000fe200078e00ae */
[----:B------:R3:W-:Y:S01]  /*a1f0*/  STL.64 [R1+0x3a0], R94 ;  /* 0x0003a05e01007387 */ /* 0x0007e20000100a00 */
[----:B----4-:R-:W-:Y:S01]  /*a200*/  MOV R105, R193 ;  /* 0x000000c100697202 */ /* 0x010fe20000000f00 */
[----:B-1----:R-:W-:Y:S01]  /*a210*/  IMAD.MOV.U32 R100, RZ, RZ, R216 ;  /* 0x000000ffff647224 */ /* 0x002fe200078e00d8 */
[----:B------:R-:W-:Y:S01]  /*a220*/  MOV R104, R215 ;  /* 0x000000d700687202 */ /* 0x000fe20000000f00 */
[----:B------:R1:W-:Y:S01]  /*a230*/  STL.64 [R1+0x398], R92 ;  /* 0x0003985c01007387 */ /* 0x0003e20000100a00 */
[----:B------:R-:W-:Y:S01]  /*a240*/  F2FP.F16.F32.PACK_AB R27, R32, R27 ;  /* 0x0000001b201b723e */ /* 0x000fe200000000ff */
[----:B------:R-:W-:Y:S01]  /*a250*/  FADD R71, R71, R32 ;  /* 0x0000002047477221 */ /* 0x000fe20000000000 */
[----:B------:R-:W-:Y:S01]  /*a260*/  MOV R146, R172 ;  /* 0x000000ac00927202 */ /* 0x000fe20000000f00 */
[----:B------:R-:W-:Y:S01]  /*a270*/  STL.64 [R1+0x390], R90 ;  /* 0x0003905a01007387 */ /* 0x000fe20000100a00 */
[----:B--2---:R-:W-:Y:S01]  /*a280*/  MOV R96, R218 ;  /* 0x000000da00607202 */ /* 0x004fe20000000f00 */
[----:B------:R-:W-:-:S02]  /*a290*/  IMAD.MOV.U32 R147, RZ, RZ, R171 ;  /* 0x000000ffff937224 */ /* 0x000fc400078e00ab */
[----:B------:R2:W-:Y:S01]  /*a2a0*/  STL.64 [R1+0x388], R88 ;  /* 0x0003885801007387 */ /* 0x0005e20000100a00 */
[----:B---3--:R-:W-:Y:S01]  /*a2b0*/  MOV R94, R220 ;  /* 0x000000dc005e7202 */ /* 0x008fe20000000f00 */
[----:B------:R-:W-:Y:S01]  /*a2c0*/  IMAD.MOV.U32 R95, RZ, RZ, R219 ;  /* 0x000000ffff5f7224 */ /* 0x000fe200078e00db */
[----:B------:R-:W-:Y:S01]  /*a2d0*/  MOV R97, R217 ;  /* 0x000000d900617202 */ /* 0x000fe20000000f00 */
[----:B------:R3:W-:Y:S01]  /*a2e0*/  STL.64 [R1+0x380], R86 ;  /* 0x0003805601007387 */ /* 0x0007e20000100a00 */
[----:B-1----:R-:W-:Y:S01]  /*a2f0*/  IMAD.MOV.U32 R92, RZ, RZ, R222 ;  /* 0x000000ffff5c7224 */ /* 0x002fe200078e00de */
[----:B------:R-:W-:Y:S02]  /*a300*/  MOV R93, R221 ;  /* 0x000000dd005d7202 */ /* 0x000fe40000000f00 */
[----:B------:R1:W-:Y:S01]  /*a310*/  STL.64 [R1+0x378], R82 ;  /* 0x0003785201007387 */ /* 0x0003e20000100a00 */
[----:B------:R-:W-:Y:S02]  /*a320*/  MOV R149, R170 ;  /* 0x000000aa00957202 */ /* 0x000fe40000000f00 */
[----:B------:R-:W-:Y:S01]  /*a330*/  MOV R150, R169 ;  /* 0x000000a900967202 */ /* 0x000fe20000000f00 */
[----:B------:R4:W-:Y:S01]  /*a340*/  STL.64 [R1+0x370], R78 ;  /* 0x0003704e01007387 */ /* 0x0009e20000100a00 */
[----:B--2---:R-:W-:Y:S01]  /*a350*/  MOV R88, R226 ;  /* 0x000000e200587202 */ /* 0x004fe20000000f00 */
[----:B------:R-:W-:Y:S01]  /*a360*/  IMAD.MOV.U32 R89, RZ, RZ, R225 ;  /* 0x000000ffff597224 */ /* 0x000fe200078e00e1 */
[----:B------:R-:W-:Y:S01]  /*a370*/  MOV R90, R224 ;  /* 0x000000e0005a7202 */ /* 0x000fe20000000f00 */
[----:B------:R2:W-:Y:S01]  /*a380*/  STL.64 [R1+0x368], R74 ;  /* 0x0003684a01007387 */ /* 0x0005e20000100a00 */
[----:B------:R-:W-:Y:S01]  /*a390*/  IMAD.MOV.U32 R151, RZ, RZ, R168 ;  /* 0x000000ffff977224 */ /* 0x000fe200078e00a8 */
[----:B---3--:R-:W-:Y:S01]  /*a3a0*/  MOV R87, R227 ;  /* 0x000000e300577202 */ /* 0x008fe20000000f00 */
[----:B------:R-:W-:Y:S01]  /*a3b0*/  IMAD.MOV.U32 R86, RZ, RZ, R228 ;  /* 0x000000ffff567224 */ /* 0x000fe200078e00e4 */
[----:B-1----:R-:W-:-:S02]  /*a3c0*/  MOV R82, R230 ;  /* 0x000000e600527202 */ /* 0x002fc40000000f00 */
[----:B------:R-:W-:Y:S02]  /*a3d0*/  MOV R83, R229 ;  /* 0x000000e500537202 */ /* 0x000fe40000000f00 */
[----:B----4-:R-:W-:Y:S01]  /*a3e0*/  MOV R78, R232 ;  /* 0x000000e8004e7202 */ /* 0x010fe20000000f00 */
[----:B------:R-:W-:Y:S01]  /*a3f0*/  IMAD.MOV.U32 R79, RZ, RZ, R231 ;  /* 0x000000ffff4f7224 */ /* 0x000fe200078e00e7 */
[----:B------:R-:W-:Y:S01]  /*a400*/  MOV R91, R223 ;  /* 0x000000df005b7202 */ /* 0x000fe20000000f00 */
[----:B--2---:R-:W-:Y:S01]  /*a410*/  IMAD.MOV.U32 R74, RZ, RZ, R234 ;  /* 0x000000ffff4a7224 */ /* 0x004fe200078e00ea */
[----:B------:R-:W-:Y:S02]  /*a420*/  MOV R75, R233 ;  /* 0x000000e9004b7202 */ /* 0x000fe40000000f00 */
[----:B------:R-:W-:Y:S02]  /*a430*/  MOV R168, R69 ;  /* 0x0000004500a87202 */ /* 0x000fe40000000f00 */
[----:B------:R-:W-:Y:S01]  /*a440*/  MOV R169, R68 ;  /* 0x0000004400a97202 */ /* 0x000fe20000000f00 */
[----:B------:R-:W-:Y:S01]  /*a450*/  IMAD.MOV.U32 R170, RZ, RZ, R65 ;  /* 0x000000ffffaa7224 */ /* 0x000fe200078e0041 */
[----:B------:R-:W-:-:S02]  /*a460*/  MOV R171, R64 ;  /* 0x0000004000ab7202 */ /* 0x000fc40000000f00 */
[----:B------:R-:W-:Y:S01]  /*a470*/  MOV R172, R61 ;  /* 0x0000003d00ac7202 */ /* 0x000fe20000000f00 */
[----:B------:R-:W-:Y:S01]  /*a480*/  IMAD.MOV.U32 R173, RZ, RZ, R60 ;  /* 0x000000ffffad7224 */ /* 0x000fe200078e003c */
[----:B------:R-:W-:Y:S02]  /*a490*/  MOV R174, R56 ;  /* 0x0000003800ae7202 */ /* 0x000fe40000000f00 */
[----:B------:R-:W-:Y:S01]  /*a4a0*/  MOV R175, R51 ;  /* 0x0000003300af7202 */ /* 0x000fe20000000f00 */
[----:B------:R-:W-:Y:S01]  /*a4b0*/  IMAD.MOV.U32 R176, RZ, RZ, R50 ;  /* 0x000000ffffb07224 */ /* 0x000fe200078e0032 */
        /* <DEDUP_REMOVED lines=20> */
[----:B------:R-:W-:Y:S01]  /*a600*/  FADD R28, R67, R30 ;  /* 0x0000001e431c7221 */ /* 0x000fe20000000000 */
[----:B------:R-:W-:Y:S01]  /*a610*/  IMAD.MOV.U32 R197, RZ, RZ, R24 ;  /* 0x000000ffffc57224 */ /* 0x000fe200078e0018 */
[----:B------:R-:W-:-:S02]  /*a620*/  F2FP.F16.F32.PACK_AB R24, R53, R57 ;  /* 0x000000393518723e */ /* 0x000fc400000000ff */
[----:B------:R-:W-:Y:S02]  /*a630*/  MOV R198, R21 ;  /* 0x0000001500c67202 */ /* 0x000fe40000000f00 */
[----:B------:R-:W-:-:S06]  /*a640*/  MOV R199, R6 ;  /* 0x0000000600c77202 */ /* 0x000fcc0000000f00 */
        /* <DEDUP_REMOVED lines=67> */
[----:B-1----:R-:W2:Y:S04]  /*aa80*/  LDL.LU.64 R198, [R1+0x430] ;  /* 0x0004300001c67983 */ /* 0x002ea80000300a00 */
[----:B------:R-:W3:Y:S04]  /*aa90*/  LDL.LU.64 R196, [R1+0x428] ;  /* 0x0004280001c47983 */ /* 0x000ee80000300a00 */
[----:B------:R-:W4:Y:S04]  /*aaa0*/  LDL.LU.64 R194, [R1+0x420] ;  /* 0x0004200001c27983 */ /* 0x000f280000300a00 */
[----:B------:R-:W4:Y:S04]  /*aab0*/  LDL.LU R191, [R1+0x418] ;  /* 0x0004180001bf7983 */ /* 0x000f280000300800 */
[----:B------:R-:W4:Y:S04]  /*aac0*/  LDL.LU R188, [R1+0x414] ;  /* 0x0004140001bc7983 */ /* 0x000f280000300800 */
[----:B------:R-:W4:Y:S04]  /*aad0*/  LDL.LU R186, [R1+0x410] ;  /* 0x0004100001ba7983 */ /* 0x000f280000300800 */
[----:B------:R-:W4:Y:S04]  /*aae0*/  LDL.LU.64 R184, [R1+0x408] ;  /* 0x0004080001b87983 */ /* 0x000f280000300a00 */
[----:B------:R-:W4:Y:S04]  /*aaf0*/  LDL.LU R183, [R1+0x400] ;  /* 0x0004000001b77983 */ /* 0x000f280000300800 */
[----:B------:R-:W2:Y:S04]  /*ab00*/  LDL.LU.64 R150, [R1+0x3f8] ;  /* 0x0003f80001967983 */ /* 0x000ea80000300a00 */
[----:B------:R-:W3:Y:S04]  /*ab10*/  LDL.LU R149, [R1+0x3f0] ;  /* 0x0003f00001957983 */ /* 0x000ee80000300800 */
[----:B------:R-:W4:Y:S04]  /*ab20*/  LDL.LU.64 R146, [R1+0x3e8] ;  /* 0x0003e80001927983 */ /* 0x000f280000300a00 */
[----:B------:R-:W4:Y:S04]  /*ab30*/  LDL.LU.64 R142, [R1+0x3e0] ;  /* 0x0003e000018e7983 */ /* 0x000f280000300a00 */
[----:B------:R-:W4:Y:S04]  /*ab40*/  LDL.LU.64 R138, [R1+0x3d8] ;  /* 0x0003d800018a7983 */ /* 0x000f280000300a00 */
        /* <DEDUP_REMOVED lines=14> */
[----:B------:R-:W-:Y:S01]  /*ac30*/  F2FP.F16.F32.PACK_AB R24, R22, R52 ;  /* 0x000000341618723e */ /* 0x000fe200000000ff */
[----:B------:R-:W-:Y:S01]  /*ac40*/  UIADD3 UR6, UR31, 0x2700, URZ ;  /* 0x000027001f067890 */ /* 0x000fe2000fffe03f */
[----:B------:R-:W-:Y:S01]  /*ac50*/  F2FP.F16.F32.PACK_AB R26, R18, R20 ;  /* 0x00000014121a723e */ /* 0x000fe200000000ff */
[----:B--2---:R-:W-:Y:S04]  /*ac60*/  STL.64 [R1+0x360], R150 ;  /* 0x0003609601007387 */ /* 0x004fe80000100a00 */
[----:B---3--:R-:W-:Y:S04]  /*ac70*/  STL [R1+0x358], R149 ;  /* 0x0003589501007387 */ /* 0x008fe80000100800 */
[----:B----4-:R-:W-:Y:S01]  /*ac80*/  STL.64 [R1+0x350], R146 ;  /* 0x0003509201007387 */ /* 0x010fe20000100a00 */
[----:B------:R-:W-:-:S02]  /*ac90*/  FSETP.GEU.AND P5, PT, R143, -126, PT ;  /* 0xc2fc00008f00780b */ /* 0x000fc40003fae000 */
[----:B------:R-:W-:Y:S02]  /*aca0*/  FSETP.GEU.AND P4, PT, R142, -126, PT ;  /* 0xc2fc00008e00780b */ /* 0x000fe40003f8e000 */
[----:B------:R-:W-:Y:S02]  /*acb0*/  FSETP.GEU.AND P2, PT, R138, -126, PT ;  /* 0xc2fc00008a00780b */ /* 0x000fe40003f4e000 */
[----:B------:R-:W-:Y:S01]  /*acc0*/  FSETP.GEU.AND P3, PT, R139, -126, PT ;  /* 0xc2fc00008b00780b */ /* 0x000fe20003f6e000 */
[----:B------:R-:W-:Y:S04]  /*acd0*/  STL [R1+0x348], R116 ;  /* 0x0003487401007387 */ /* 0x000fe80000100800 */
[----:B------:R-:W-:Y:S02]  /*ace0*/  STL.64 [R1+0x340], R112 ;  /* 0x0003407001007387 */ /* 0x000fe40000100a00 */
[----:B------:R-:W-:-:S02]  /*acf0*/  @!P5 FMUL R143, R143, 0.5 ;  /* 0x3f0000008f8fd820 */ /* 0x000fc40000400000 */
[----:B------:R-:W-:Y:S01]  /*ad00*/  @!P4 FMUL R142, R142, 0.5 ;  /* 0x3f0000008e8ec820 */ /* 0x000fe20000400000 */
[----:B------:R-:W-:Y:S01]  /*ad10*/  STL.64 [R1+0x338], R108 ;  /* 0x0003386c01007387 */ /* 0x000fe20000100a00 */
[----:B------:R-:W1:Y:S01]  /*ad20*/  MUFU.EX2 R32, R143 ;  /* 0x0000008f00207308 */ /* 0x000e620000000800 */
[----:B------:R-:W-:Y:S01]  /*ad30*/  @!P2 FMUL R138, R138, 0.5 ;  /* 0x3f0000008a8aa820 */ /* 0x000fe20000400000 */
[----:B------:R-:W-:Y:S01]  /*ad40*/  @!P3 FMUL R139, R139, 0.5 ;  /* 0x3f0000008b8bb820 */ /* 0x000fe20000400000 */
[----:B------:R-:W-:Y:S04]  /*ad50*/  STL.64 [R1+0x330], R104 ;  /* 0x0003306801007387 */ /* 0x000fe80000100a00 */
[----:B------:R-:W-:Y:S01]  /*ad60*/  STL [R1+0x328], R100 ;  /* 0x0003286401007387 */ /* 0x000fe20000100800 */
[----:B------:R-:W2:Y:S03]  /*ad70*/  MUFU.EX2 R25, R138 ;  /* 0x0000008a00197308 */ /* 0x000ea60000000800 */
[----:B------:R-:W-:Y:S04]  /*ad80*/  STL.64 [R1+0x320], R96 ;  /* 0x0003206001007387 */ /* 0x000fe80000100a00 */
[----:B------:R-:W-:Y:S01]  /*ad90*/  STL.64 [R1+0x318], R94 ;  /* 0x0003185e01007387 */ /* 0x000fe20000100a00 */
[----:B------:R-:W3:Y:S01]  /*ada0*/  MUFU.EX2 R30, R139 ;  /* 0x0000008b001e7308 */ /* 0x000ee20000000800 */
[----:B-1----:R-:W-:-:S02]  /*adb0*/  @!P5 FMUL R32, R32, R32 ;  /* 0x000000202020d220 */ /* 0x002fc40000400000 */
[----:B------:R-:W-:Y:S04]  /*adc0*/  STL.64 [R1+0x310], R92 ;  /* 0x0003105c01007387 */ /* 0x000fe80000100a00 */
[----:B------:R-:W-:Y:S01]  /*add0*/  STL.64 [R1+0x308], R90 ;  /* 0x0003085a01007387 */ /* 0x000fe20000100a00 */
[----:B------:R-:W1:Y:S01]  /*ade0*/  MUFU.EX2 R27, R142 ;  /* 0x0000008e001b7308 */ /* 0x000e620000000800 */
[----:B--2---:R-:W-:Y:S02]  /*adf0*/  @!P2 FMUL R25, R25, R25 ;  /* 0x000000191919a220 */ /* 0x004fe40000400000 */
[----:B------:R-:W-:Y:S04]  /*ae00*/  STL.64 [R1+0x300], R88 ;  /* 0x0003005801007387 */ /* 0x000fe80000100a00 */
[----:B------:R-:W-:Y:S01]  /*ae10*/  STL.64 [R1+0x2f8], R86 ;  /* 0x0002f85601007387 */ /* 0x000fe20000100a00 */
[----:B---3--:R-:W-:-:S03]  /*ae20*/  @!P3 FMUL R30, R30, R30 ;  /* 0x0000001e1e1eb220 */ /* 0x008fc60000400000 */
[----:B------:R-:W-:Y:S01]  /*ae30*/  STL.64 [R1+0x2f0], R82 ;  /* 0x0002f05201007387 */ /* 0x000fe20000100a00 */
[----:B------:R-:W-:Y:S01]  /*ae40*/  FADD R79, R79, R32 ;  /* 0x000000204f4f7221 */ /* 0x000fe20000000000 */
[----:B-1----:R-:W-:Y:S01]  /*ae50*/  @!P4 FMUL R27, R27, R27 ;  /* 0x0000001b1b1bc220 */ /* 0x002fe20000400000 */
[----:B------:R-:W-:-:S03]  /*ae60*/  FADD R29, R74, R25 ;  /* 0x000000194a1d7221 */ /* 0x000fc60000000000 */
[----:B------:R-:W-:Y:S01]  /*ae70*/  STL [R1+0x2e8], R79 ;  /* 0x0002e84f01007387 */ /* 0x000fe20000100800 */
[----:B------:R-:W-:Y:S01]  /*ae80*/  FADD R22, R75, R30 ;  /* 0x0000001e4b167221 */ /* 0x000fe20000000000 */
[----:B------:R-:W-:Y:S01]  /*ae90*/  FADD R31, R78, R27 ;  /* 0x0000001b4e1f7221 */ /* 0x000fe20000000000 */
[----:B------:R-:W-:Y:S01]  /*aea0*/  F2FP.F16.F32.PACK_AB R25, R30, R25 ;  /* 0x000000191e19723e */ /* 0x000fe200000000ff */
[----:B------:R-:W-:Y:S04]  /*aeb0*/  STL.64 [R1+0x2e0], R70 ;  /* 0x0002e04601007387 */ /* 0x000fe80000100a00 */
[----:B------:R-:W-:Y:S04]  /*aec0*/  STL.64 [R1+0x2d8], R62 ;  /* 0x0002d83e01007387 */ /* 0x000fe80000100a00 */
[----:B------:R-:W-:Y:S04]  /*aed0*/  STL.64 [R1+0x2d0], R58 ;  /* 0x0002d03a01007387 */ /* 0x000fe80000100a00 */
[----:B------:R1:W-:Y:S04]  /*aee0*/  STL.64 [R1+0x2c8], R54 ;  /* 0x0002c83601007387 */ /* 0x0003e80000100a00 */
[----:B------:R-:W2:Y:S04]  /*aef0*/  LDL.LU.64 R36, [R1] ;  /* 0x0000000001247983 */ /* 0x000ea80000300a00 */
[----:B------:R-:W2:Y:S04]  /*af00*/  LDL.LU.64 R38, [R1+0x8] ;  /* 0x0000080001267983 */ /* 0x000ea80000300a00 */
[----:B------:R-:W2:Y:S04]  /*af10*/  LDL.LU.64 R40, [R1+0x10] ;  /* 0x0000100001287983 */ /* 0x000ea80000300a00 */
[----:B------:R-:W2:Y:S04]  /*af20*/  LDL.LU.64 R42, [R1+0x18] ;  /* 0x00001800012a7983 */ /* 0x000ea80000300a00 */
[----:B------:R-:W2:Y:S04]  /*af30*/  LDL.LU.64 R44, [R1+0x20] ;  /* 0x00002000012c7983 */ /* 0x000ea80000300a00 */
[----:B------:R-:W2:Y:S04]  /*af40*/  LDL.LU.64 R46, [R1+0x28] ;  /* 0x00002800012e7983 */ /* 0x000ea80000300a00 */
[----:B------:R-:W2:Y:S04]  /*af50*/  LDL.LU.64 R48, [R1+0x30] ;  /* 0x0000300001307983 */ /* 0x000ea80000300a00 */
[----:B------:R-:W2:Y:S04]  /*af60*/  LDL.LU.64 R50, [R1+0x38] ;  /* 0x0000380001327983 */ /* 0x000ea80000300a00 */
[----:B------:R-:W2:Y:S04]  /*af70*/  LDL.LU.64 R52, [R1+0x40] ;  /* 0x0000400001347983 */ /* 0x000ea80000300a00 */
[----:B-1----:R-:W2:Y:S04]  /*af80*/  LDL.LU.64 R54, [R1+0x48] ;  /* 0x0000480001367983 */ /* 0x002ea80000300a00 */
        /* <DEDUP_REMOVED lines=53> */
[----:B------:R-:W2:Y:S01]  /*b2e0*/  LDL.LU.64 R162, [R1+0x1f8] ;  /* 0x0001f80001a27983 */ /* 0x000ea20000300a00 */
[----:B------:R-:W-:Y:S01]  /*b2f0*/  F2FP.F16.F32.PACK_AB R27, R32, R27 ;  /* 0x0000001b201b723e */ /* 0x000fe200000000ff */
[----:B------:R-:W-:-:S03]  /*b300*/  UMOV UR7, 0x40000040 ;  /* 0x4000004000077882 */ /* 0x000fc60000000000 */
[----:B--2---:R-:W-:-:S06]  /*b310*/  WARPGROUP.ARRIVE ;  /* 0x00000000000079c5 */ /* 0x004fcc0000000000 */
        /* <DEDUP_REMOVED lines=15> */
[----:B------:R-:W-:-:S03]  /*b410*/  MOV R221, R37 ;  /* 0x0000002500dd7202 */ /* 0x000fc60000000f00 */
        /* <DEDUP_REMOVED lines=25> */
[----:B------:R-:W-:Y:S01]  /*b5b0*/  STL.64 [R1+0x110], R104 ;  /* 0x0001106801007387 */ /* 0x000fe20000100a00 */
[----:B-1----:R-:W-:-:S03]  /*b5c0*/  MOV R98, R46 ;  /* 0x0000002e00627202 */ /* 0x002fc60000000f00 */
        /* <DEDUP_REMOVED lines=23> */
[----:B------:R2:W-:Y:S04]  /*b740*/  STL.64 [R1+0x1d0], R152 ;  /* 0x0001d09801007387 */ /* 0x0005e80000100a00 */
[----:B------:R3:W-:Y:S04]  /*b750*/  STL.64 [R1+0x1d8], R154 ;  /* 0x0001d89a01007387 */ /* 0x0007e80000100a00 */
[----:B------:R4:W-:Y:S04]  /*b760*/  STL.64 [R1+0x1e0], R156 ;  /* 0x0001e09c01007387 */ /* 0x0009e80000100a00 */
[----:B------:R4:W-:Y:S04]  /*b770*/  STL.64 [R1+0x1e8], R158 ;  /* 0x0001e89e01007387 */ /* 0x0009e80000100a00 */
[----:B------:R4:W-:Y:S04]  /*b780*/  STL.64 [R1+0x1f0], R160 ;  /* 0x0001f0a001007387 */ /* 0x0009e80000100a00 */
[----:B------:R4:W-:Y:S04]  /*b790*/  STL.64 [R1+0x1f8], R162 ;  /* 0x0001f8a201007387 */ /* 0x0009e80000100a00 */
[----:B-1----:R-:W4:Y:S04]  /*b7a0*/  LDL.LU.64 R150, [R1+0x360] ;  /* 0x0003600001967983 */ /* 0x002f280000300a00 */
[----:B------:R-:W4:Y:S04]  /*b7b0*/  LDL.LU R149, [R1+0x358] ;  /* 0x0003580001957983 */ /* 0x000f280000300800 */
        /* <DEDUP_REMOVED lines=73> */
[----:B---3--:R-:W2:Y:S04]  /*bc50*/  LDL.LU R154, [R1+0x108] ;  /* 0x00010800019a7983 */ /* 0x008ea80000300800 */
[----:B------:R-:W2:Y:S04]  /*bc60*/  LDL.LU R155, [R1+0x10c] ;  /* 0x00010c00019b7983 */ /* 0x000ea80000300800 */
[----:B----4-:R-:W2:Y:S04]  /*bc70*/  LDL.LU R156, [R1+0x110] ;  /* 0x00011000019c7983 */ /* 0x010ea80000300800 */
[----:B------:R-:W2:Y:S04]  /*bc80*/  LDL.LU R157, [R1+0x114] ;  /* 0x00011400019d7983 */ /* 0x000ea80000300800 */
        /* <DEDUP_REMOVED lines=13> */
[----:B------:R-:W3:Y:S04]  /*bd60*/  LDL.LU R85, [R1+0x14c] ;  /* 0x00014c0001557983 */ /* 0x000ee80000300800 */
[----:B------:R-:W4:Y:S04]  /*bd70*/  LDL.LU R84, [R1+0x150] ;  /* 0x0001500001547983 */ /* 0x000f280000300800 */
[----:B------:R-:W2:Y:S04]  /*bd80*/  LDL.LU R81, [R1+0x154] ;  /* 0x0001540001517983 */ /* 0x000ea80000300800 */
[----:B------:R-:W4:Y:S04]  /*bd90*/  LDL.LU R80, [R1+0x158] ;  /* 0x0001580001507983 */ /* 0x000f280000300800 */
[----:B------:R-:W4:Y:S04]  /*bda0*/  LDL.LU R78, [R1+0x15c] ;  /* 0x00015c00014e7983 */ /* 0x000f280000300800 */
[----:B------:R-:W3:Y:S04]  /*bdb0*/  LDL.LU R77, [R1+0x160] ;  /* 0x00016000014d7983 */ /* 0x000ee80000300800 */
        /* <DEDUP_REMOVED lines=36> */
[----:B------:R1:W5:Y:S04]  /*c000*/  LDL.LU R21, [R1+0x2c4] ;  /* 0x0002c40001157983 */ /* 0x0003680000300800 */
[----:B------:R-:W4:Y:S04]  /*c010*/  LDL.LU R32, [R1+0x1f4] ;  /* 0x0001f40001207983 */ /* 0x000f280000300800 */
[----:B------:R1:W5:Y:S04]  /*c020*/  LDL.LU R6, [R1+0x2c0] ;  /* 0x0002c00001067983 */ /* 0x0003680000300800 */
[----:B------:R-:W4:Y:S04]  /*c030*/  LDL.LU R30, [R1+0x1f8] ;  /* 0x0001f800011e7983 */ /* 0x000f280000300800 */
[----:B------:R-:W4:Y:S01]  /*c040*/  LDL.LU R24, [R1+0x1fc] ;  /* 0x0001fc0001187983 */ /* 0x000f220000300800 */
[----:B------:R-:W1:Y:S01]  /*c050*/  S2R R216, SR_TID.X ;  /* 0x0000000000d87919 */ /* 0x000e620000002100 */
[----:B------:R-:W-:-:S02]  /*c060*/  FSETP.GEU.AND P2, PT, R149, -126, PT ;  /* 0xc2fc00009500780b */ /* 0x000fc40003f4e000 */
[----:B------:R-:W-:Y:S02]  /*c070*/  FSETP.GEU.AND P3, PT, R146, -126, PT ;  /* 0xc2fc00009200780b */ /* 0x000fe40003f6e000 */
[----:B------:R-:W-:Y:S02]  /*c080*/  FSETP.GEU.AND P4, PT, R147, -126, PT ;  /* 0xc2fc00009300780b */ /* 0x000fe40003f8e000 */
[----:B------:R-:W-:Y:S02]  /*c090*/  FSETP.GEU.AND P5, PT, R150, -126, PT ;  /* 0xc2fc00009600780b */ /* 0x000fe40003fae000 */
[----:B------:R-:W-:-:S05]  /*c0a0*/  FSETP.GEU.AND P6, PT, R151, -126, PT ;  /* 0xc2fc00009700780b */ /* 0x000fca0003fce000 */
[----:B------:R-:W-:Y:S02]  /*c0b0*/  @!P2 FMUL R149, R149, 0.5 ;  /* 0x3f0000009595a820 */ /* 0x000fe40000400000 */
[----:B------:R-:W-:Y:S02]  /*c0c0*/  @!P3 FMUL R146, R146, 0.5 ;  /* 0x3f0000009292b820 */ /* 0x000fe40000400000 */
[----:B------:R-:W-:Y:S02]  /*c0d0*/  @!P4 FMUL R147, R147, 0.5 ;  /* 0x3f0000009393c820 */ /* 0x000fe40000400000 */
[----:B------:R-:W-:Y:S02]  /*c0e0*/  @!P5 FMUL R150, R150, 0.5 ;  /* 0x3f0000009696d820 */ /* 0x000fe40000400000 */
[----:B------:R-:W-:Y:S01]  /*c0f0*/  @!P6 FMUL R151, R151, 0.5 ;  /* 0x3f0000009797e820 */ /* 0x000fe20000400000 */
[----:B-1----:R-:W-:-:S05]  /*c100*/  LOP3.LUT R215, R216, 0x7f, RZ, 0xc0, !PT ;  /* 0x0000007fd8d77812 */ /* 0x002fca00078ec0ff */
[----:B------:R-:W-:Y:S04]  /*c110*/  STL.64 [R1+0x2b8], R214 ;  /* 0x0002b8d601007387 */ /* 0x000fe80000100a00 */
[----:B------:R-:W-:Y:S01]  /*c120*/  STL.64 [R1+0x2b0], R212 ;  /* 0x0002b0d401007387 */ /* 0x000fe20000100a00 */
[----:B------:R-:W1:Y:S03]  /*c130*/  MUFU.EX2 R26, R149 ;  /* 0x00000095001a7308 */ /* 0x000e660000000800 */
        /* <DEDUP_REMOVED lines=9> */
[----:B------:R-:W-:Y:S05]  /*c1d0*/  STL.64 [R1+0x278], R198 ;  /* 0x000278c601007387 */ /* 0x000fea0000100a00 */
[----:B------:R-:W1:Y:S01]  /*c1e0*/  MUFU.EX2 R20, R151 ;  /* 0x0000009700147308 */ /* 0x000e620000000800 */
[----:B------:R-:W-:Y:S04]  /*c1f0*/  STL.64 [R1+0x270], R196 ;  /* 0x000270c401007387 */ /* 0x000fe80000100a00 */
[----:B------:R-:W-:Y:S04]  /*c200*/  STL.64 [R1+0x268], R194 ;  /* 0x000268c201007387 */ /* 0x000fe80000100a00 */
[----:B------:R-:W-:Y:S04]  /*c210*/  STL [R1+0x260], R191 ;  /* 0x000260bf01007387 */ /* 0x000fe80000100800 */
[----:B------:R-:W-:Y:S04]  /*c220*/  STL [R1+0x25c], R188 ;  /* 0x00025cbc01007387 */ /* 0x000fe80000100800 */
[----:B------:R-:W-:Y:S04]  /*c230*/  STL [R1+0x258], R186 ;  /* 0x000258ba01007387 */ /* 0x000fe80000100800 */
[----:B------:R-:W-:Y:S04]  /*c240*/  STL.64 [R1+0x250], R184 ;  /* 0x000250b801007387 */ /* 0x000fe80000100a00 */
[----:B------:R-:W-:Y:S04]  /*c250*/  STL [R1+0x24c], R183 ;  /* 0x00024cb701007387 */ /* 0x000fe80000100800 */
[----:B------:R-:W-:Y:S04]  /*c260*/  STL [R1+0x248], R116 ;  /* 0x0002487401007387 */ /* 0x000fe80000100800 */
[----:B------:R-:W-:Y:S04]  /*c270*/  STL.64 [R1+0x240], R112 ;  /* 0x0002407001007387 */ /* 0x000fe80000100a00 */
[----:B------:R-:W-:Y:S01]  /*c280*/  STL.64 [R1+0x238], R108 ;  /* 0x0002386c01007387 */ /* 0x000fe20000100a00 */
[----:B-1----:R-:W-:-:S03]  /*c290*/  @!P2 FMUL R26, R26, R26 ;  /* 0x0000001a1a1aa220 */ /* 0x002fc60000400000 */
[----:B------:R1:W-:Y:S01]  /*c2a0*/  STL.64 [R1+0x230], R104 ;  /* 0x0002306801007387 */ /* 0x0003e20000100a00 */
[----:B------:R-:W-:-:S03]  /*c2b0*/  @!P3 FMUL R25, R25, R25 ;  /* 0x000000191919b220 */ /* 0x000fc60000400000 */
[----:B------:R2:W-:Y:S01]  /*c2c0*/  STL [R1+0x228], R100 ;  /* 0x0002286401007387 */ /* 0x0005e20000100800 */
[----:B------:R-:W-:Y:S01]  /*c2d0*/  @!P4 FMUL R18, R18, R18 ;  /* 0x000000121212c220 */ /* 0x000fe20000400000 */
[----:B------:R-:W-:Y:S02]  /*c2e0*/  @!P5 FMUL R27, R27, R27 ;  /* 0x0000001b1b1bd220 */ /* 0x000fe40000400000 */
[----:B------:R3:W-:Y:S01]  /*c2f0*/  STL.64 [R1+0x220], R96 ;  /* 0x0002206001007387 */ /* 0x0007e20000100a00 */
[----:B------:R-:W-:-:S03]  /*c300*/  @!P6 FMUL R20, R20, R20 ;  /* 0x000000141414e220 */ /* 0x000fc60000400000 */
[----:B------:R3:W-:Y:S01]  /*c310*/  STL.64 [R1+0x218], R94 ;  /* 0x0002185e01007387 */ /* 0x0007e20000100a00 */
[----:B-1----:R-:W-:Y:S01]  /*c320*/  MOV R104, R182 ;  /* 0x000000b600687202 */ /* 0x002fe20000000f00 */
[----:B--2---:R-:W-:Y:S02]  /*c330*/  IMAD.MOV.U32 R100, RZ, RZ, R187 ;  /* 0x000000ffff647224 */ /* 0x004fe400078e00bb */
[----:B------:R1:W-:Y:S01]  /*c340*/  STL.64 [R1+0x210], R92 ;  /* 0x0002105c01007387 */ /* 0x0003e20000100a00 */
[----:B------:R-:W-:Y:S01]  /*c350*/  MOV R105, R181 ;  /* 0x000000b500697202 */ /* 0x000fe20000000f00 */
[----:B------:R-:W-:Y:S01]  /*c360*/  IMAD.MOV.U32 R108, RZ, RZ, R180 ;  /* 0x000000ffff6c7224 */ /* 0x000fe200078e00b4 */
[----:B------:R-:W-:Y:S01]  /*c370*/  MOV R109, R179 ;  /* 0x000000b3006d7202 */ /* 0x000fe20000000f00 */
[----:B------:R-:W-:Y:S01]  /*c380*/  STL.64 [R1+0x208], R90 ;  /* 0x0002085a01007387 */ /* 0x000fe20000100a00 */
[----:B---3--:R-:W-:Y:S01]  /*c390*/  MOV R96, R190 ;  /* 0x000000be00607202 */ /* 0x008fe20000000f00 */
[----:B------:R-:W-:Y:S01]  /*c3a0*/  IMAD.MOV.U32 R113, RZ, RZ, R177 ;  /* 0x000000ffff717224 */ /* 0x000fe200078e00b1 */
[----:B------:R-:W-:Y:S01]  /*c3b0*/  MOV R97, R189 ;  /* 0x000000bd00617202 */ /* 0x000fe20000000f00 */
[----:B------:R2:W-:Y:S01]  /*c3c0*/  STL.64 [R1+0x200], R88 ;  /* 0x0002005801007387 */ /* 0x0005e20000100a00 */
[----:B------:R-:W-:Y:S01]  /*c3d0*/  MOV R94, R193 ;  /* 0x000000c1005e7202 */ /* 0x000fe20000000f00 */
[----:B------:R-:W-:Y:S01]  /*c3e0*/  IMAD.MOV.U32 R95, RZ, RZ, R192 ;  /* 0x000000ffff5f7224 */ /* 0x000fe200078e00c0 */
[----:B------:R-:W-:Y:S01]  /*c3f0*/  MOV R112, R178 ;  /* 0x000000b200707202 */ /* 0x000fe20000000f00 */
[----:B------:R-:W-:Y:S01]  /*c400*/  IMAD.MOV.U32 R147, RZ, RZ, R174 ;  /* 0x000000ffff937224 */ /* 0x000fe200078e00ae */
[----:B------:R-:W-:Y:S01]  /*c410*/  MOV R116, R176 ;  /* 0x000000b000747202 */ /* 0x000fe20000000f00 */
[----:B------:R-:W-:Y:S01]  /*c420*/  IMAD.MOV.U32 R151, RZ, RZ, R171 ;  /* 0x000000ffff977224 */ /* 0x000fe200078e00ab */
[----:B------:R-:W-:Y:S01]  /*c430*/  MOV R146, R175 ;  /* 0x000000af00927202 */ /* 0x000fe20000000f00 */
[----:B-1----:R-:W-:Y:S01]  /*c440*/  IMAD.MOV.U32 R92, RZ, RZ, R218 ;  /* 0x000000ffff5c7224 */ /* 0x002fe200078e00da */
[----:B------:R-:W-:Y:S01]  /*c450*/  MOV R149, R173 ;  /* 0x000000ad00957202 */ /* 0x000fe20000000f00 */
[----:B------:R-:W-:Y:S01]  /*c460*/  IMAD.MOV.U32 R173, RZ, RZ, R81 ;  /* 0x000000ffffad7224 */ /* 0x000fe200078e0051 */
[----:B------:R-:W-:Y:S01]  /*c470*/  MOV R150, R172 ;  /* 0x000000ac00967202 */ /* 0x000fe20000000f00 */
[----:B--2---:R-:W-:Y:S01]  /*c480*/  IMAD.MOV.U32 R89, RZ, RZ, R221 ;  /* 0x000000ffff597224 */ /* 0x004fe200078e00dd */
[----:B------:R-:W-:Y:S01]  /*c490*/  MOV R88, R222 ;  /* 0x000000de00587202 */ /* 0x000fe20000000f00 */
[----:B------:R-:W-:Y:S01]  /*c4a0*/  IMAD.MOV.U32 R176, RZ, RZ, R77 ;  /* 0x000000ffffb07224 */ /* 0x000fe200078e004d */
[----:B------:R-:W-:Y:S01]  /*c4b0*/  MOV R90, R220 ;  /* 0x000000dc005a7202 */ /* 0x000fe20000000f00 */
[----:B----4-:R-:W-:Y:S01]  /*c4c0*/  IMAD.MOV.U32 R179, RZ, RZ, R74 ;  /* 0x000000ffffb37224 */ /* 0x010fe200078e004a */
[----:B------:R-:W-:Y:S01]  /*c4d0*/  MOV R91, R219 ;  /* 0x000000db005b7202 */ /* 0x000fe20000000f00 */
[----:B------:R-:W-:Y:S01]  /*c4e0*/  IMAD.MOV.U32 R182, RZ, RZ, R69 ;  /* 0x000000ffffb67224 */ /* 0x000fe200078e0045 */
[----:B------:R-:W-:Y:S01]  /*c4f0*/  MOV R93, R217 ;  /* 0x000000d9005d7202 */ /* 0x000fe20000000f00 */
[----:B------:R-:W-:Y:S01]  /*c500*/  FADD R82, R82, R25 ;  /* 0x0000001952527221 */ /* 0x000fe20000000000 */
[----:B------:R-:W-:-:S02]  /*c510*/  MOV R171, R85 ;  /* 0x0000005500ab7202 */ /* 0x000fc40000000f00 */
[----:B------:R-:W-:Y:S02]  /*c520*/  MOV R172, R84 ;  /* 0x0000005400ac7202 */ /* 0x000fe40000000f00 */
[----:B------:R-:W-:Y:S02]  /*c530*/  MOV R174, R80 ;  /* 0x0000005000ae7202 */ /* 0x000fe40000000f00 */
[----:B------:R-:W-:Y:S02]  /*c540*/  MOV R175, R78 ;  /* 0x0000004e00af7202 */ /* 0x000fe40000000f00 */
[----:B------:R-:W-:Y:S01]  /*c550*/  MOV R177, R76 ;  /* 0x0000004c00b17202 */ /* 0x000fe20000000f00 */
[----:B------:R-:W-:Y:S01]  /*c560*/  IMAD.MOV.U32 R185, RZ, RZ, R66 ;  /* 0x000000ffffb97224 */ /* 0x000fe200078e0042 */
[----:B------:R-:W-:Y:S02]  /*c570*/  MOV R178, R75 ;  /* 0x0000004b00b27202 */ /* 0x000fe40000000f00 */
[----:B------:R-:W-:-:S02]  /*c580*/  MOV R180, R73 ;  /* 0x0000004900b47202 */ /* 0x000fc40000000f00 */
[----:B------:R-:W-:Y:S02]  /*c590*/  MOV R181, R72 ;  /* 0x0000004800b57202 */ /* 0x000fe40000000f00 */
[----:B------:R-:W-:Y:S02]  /*c5a0*/  MOV R183, R68 ;  /* 0x0000004400b77202 */ /* 0x000fe40000000f00 */
[----:B------:R-:W-:Y:S02]  /*c5b0*/  MOV R184, R67 ;  /* 0x0000004300b87202 */ /* 0x000fe40000000f00 */
[----:B------:R-:W-:Y:S01]  /*c5c0*/  MOV R186, R65 ;  /* 0x0000004100ba7202 */ /* 0x000fe20000000f00 */
[----:B------:R-:W-:Y:S01]  /*c5d0*/  IMAD.MOV.U32 R188, RZ, RZ, R61 ;  /* 0x000000ffffbc7224 */ /* 0x000fe200078e003d */
[----:B------:R-:W-:Y:S02]  /*c5e0*/  MOV R187, R64 ;  /* 0x0000004000bb7202 */ /* 0x000fe40000000f00 */
[----:B------:R-:W-:Y:S01]  /*c5f0*/  MOV R189, R60 ;  /* 0x0000003c00bd7202 */ /* 0x000fe20000000f00 */
[----:B------:R-:W-:Y:S01]  /*c600*/  UIADD3 UR6, UR31, 0x2780, URZ ;  /* 0x000027801f067890 */ /* 0x000fe2000fffe03f */
[----:B------:R-:W-:-:S02]  /*c610*/  F2FP.F16.F32.PACK_AB R25, R18, R25 ;  /* 0x000000191219723e */ /* 0x000fc400000000ff */
        /* <DEDUP_REMOVED lines=26> */
[----:B------:R-:W-:Y:S01]  /*c7c0*/  F2FP.F16.F32.PACK_AB R24, R2, R19 ;  /* 0x000000130218723e */ /* 0x000fe200000000ff */
[----:B------:R-:W-:Y:S01]  /*c7d0*/  FADD R2, R17, R26 ;  /* 0x0000001a11027221 */ /* 0x000fe20000000000 */
[----:B------:R-:W-:Y:S01]  /*c7e0*/  FADD R17, R86, R27 ;  /* 0x0000001b56117221 */ /* 0x000fe20000000000 */
[----:B------:R-:W-:-:S02]  /*c7f0*/  F2FP.F16.F32.PACK_AB R26, R26, R0 ;  /* 0x000000001a1a723e */ /* 0x000fc400000000ff */
[----:B------:R-:W-:-:S04]  /*c800*/  F2FP.F16.F32.PACK_AB R27, R20, R27 ;  /* 0x0000001b141b723e */ /* 0x000fc800000000ff */
[----:B------:R-:W-:Y:S01]  /*c810*/  WARPGROUP.ARRIVE ;  /* 0x00000000000079c5 */ /* 0x000fe20000000000 */
[----:B------:R-:W-:-:S05]  /*c820*/  UMOV UR7, 0x40000040 ;  /* 0x4000004000077882 */ /* 0x000fca0000000000 */
        /* <DEDUP_REMOVED lines=67> */
[----:B------:R1:W5:Y:S04]  /*cc60*/  LDL.LU.64 R212, [R1+0x2b0] ;  /* 0x0002b00001d47983 */ /* 0x0003680000300a00 */
        /* <DEDUP_REMOVED lines=9> */
[----:B------:R1:W5:Y:S04]  /*cd00*/  LDL.LU R191, [R1+0x260] ;  /* 0x0002600001bf7983 */ /* 0x0003680000300800 */
[----:B------:R1:W5:Y:S04]  /*cd10*/  LDL.LU R188, [R1+0x25c] ;  /* 0x00025c0001bc7983 */ /* 0x0003680000300800 */
[----:B------:R1:W5:Y:S04]  /*cd20*/  LDL.LU R186, [R1+0x258] ;  /* 0x0002580001ba7983 */ /* 0x0003680000300800 */
[----:B------:R1:W5:Y:S04]  /*cd30*/  LDL.LU.64 R184, [R1+0x250] ;  /* 0x0002500001b87983 */ /* 0x0003680000300a00 */
[----:B------:R1:W5:Y:S04]  /*cd40*/  LDL.LU R183, [R1+0x24c] ;  /* 0x00024c0001b77983 */ /* 0x0003680000300800 */
[----:B------:R-:W3:Y:S04]  /*cd50*/  LDL.LU R116, [R1+0x248] ;  /* 0x0002480001747983 */ /* 0x000ee80000300800 */
[----:B------:R-:W4:Y:S04]  /*cd60*/  LDL.LU.64 R112, [R1+0x240] ;  /* 0x0002400001707983 */ /* 0x000f280000300a00 */
[----:B------:R-:W4:Y:S04]  /*cd70*/  LDL.LU.64 R108, [R1+0x238] ;  /* 0x00023800016c7983 */ /* 0x000f280000300a00 */
[----:B------:R-:W4:Y:S04]  /*cd80*/  LDL.LU.64 R104, [R1+0x230] ;  /* 0x0002300001687983 */ /* 0x000f280000300a00 */
[----:B------:R-:W3:Y:S04]  /*cd90*/  LDL.LU R100, [R1+0x228] ;  /* 0x0002280001647983 */ /* 0x000ee80000300800 */
[----:B------:R-:W4:Y:S04]  /*cda0*/  LDL.LU.64 R96, [R1+0x220] ;  /* 0x0002200001607983 */ /* 0x000f280000300a00 */
[----:B------:R-:W4:Y:S04]  /*cdb0*/  LDL.LU.64 R94, [R1+0x218] ;  /* 0x00021800015e7983 */ /* 0x000f280000300a00 */
[----:B------:R-:W4:Y:S04]  /*cdc0*/  LDL.LU.64 R92, [R1+0x210] ;  /* 0x00021000015c7983 */ /* 0x000f280000300a00 */
[----:B------:R-:W4:Y:S04]  /*cdd0*/  LDL.LU.64 R90, [R1+0x208] ;  /* 0x00020800015a7983 */ /* 0x000f280000300a00 */
[----:B------:R-:W4:Y:S01]  /*cde0*/  LDL.LU.64 R88, [R1+0x200] ;  /* 0x0002000001587983 */ /* 0x000f220000300a00 */
[----:B------:R-:W-:Y:S01]  /*cdf0*/  FADD R0, R83, R18 ;  /* 0x0000001253007221 */ /* 0x000fe20000000000 */
        /* <DEDUP_REMOVED lines=20> */
[----:B--2---:R-:W-:-:S13]  /*cf40*/  R2UR UR15, R214 ;  /* 0x00000000d60f72ca */ /* 0x004fda00000e0000 */
[----:B------:R-:W-:-:S04]  /*cf50*/  UIADD3 UR15, UR15, 0x88020, URZ ;  /* 0x000880200f0f7890 */ /* 0x000fc8000fffe03f */
[----:B------:R-:W-:-:S09]  /*cf60*/  UPRMT UR6, URZ, 0x654, UR15 ;  /* 0x000006543f067896 */ /* 0x000fd2000800000f */
[----:B------:R-:W-:Y:S01]  /*cf70*/  SYNCS.ARRIVE.TRANS64.RED.A1T0 RZ, [UR6], RZ ;  /* 0x000000ffffff79a7 */ /* 0x000fe20008100406 */
[----:B---3--:R-:W-:Y:S01]  /*cf80*/  FADD R100, R116, R100 ;  /* 0x0000006474647221 */ /* 0x008fe20000000000 */
[----:B----4-:R-:W-:Y:S01]  /*cf90*/  FADD R97, R113, R97 ;  /* 0x0000006171617221 */ /* 0x010fe20000000000 */
        /* <DEDUP_REMOVED lines=24> */
[----:B------:R-:W-:-:S02]  /*d120*/  FADD R10, R10, R31 ;  /* 0x0000001f0a0a7221 */ /* 0x000fc40000000000 */
[----:B------:R-:W-:Y:S02]  /*d130*/  FADD R23, R3, R0 ;  /* 0x0000000003177221 */ /* 0x000fe40000000000 */
[----:B------:R-:W-:Y:S01]  /*d140*/  FADD R22, R10, R9 ;  /* 0x000000090a167221 */ /* 0x000fe20000000000 */
[----:B-1----:R-:W-:Y:S06]  /*d150*/  @!P1 BRA `(.L_x_24) ;  /* 0x0000010000509947 */ /* 0x002fec0003800000 */
[----:B-----5:R-:W-:Y:S01]  /*d160*/  MOV R15, R186 ;  /* 0x000000ba000f7202 */ /* 0x020fe20000000f00 */
[----:B------:R-:W-:Y:S01]  /*d170*/  IMAD.MOV.U32 R189, RZ, RZ, 0x1 ;  /* 0x00000001ffbd7424 */ /* 0x000fe200078e00ff */
[----:B------:R-:W-:Y:S01]  /*d180*/  MOV R3, R185 ;  /* 0x000000b900037202 */ /* 0x000fe20000000f00 */
[----:B------:R-:W-:Y:S01]  /*d190*/  ULDC.64 UR38, c[0x0][0x198] ;  /* 0x0000660000267ab9 */ /* 0x000fe20000000a00 */
[----:B------:R-:W-:Y:S01]  /*d1a0*/  MOV R0, 0x2 ;  /* 0x0000000200007802 */ /* 0x000fe20000000f00 */
[----:B------:R-:W-:-:S06]  /*d1b0*/  ULDC UR14, c[0x0][0x604] ;  /* 0x00018100000e7ab9 */ /* 0x000fcc0000000800 */
.L_x_37:
[----:B------:R-:W-:Y:S01]  /*d1c0*/  LEA R5, R0, R214, 0x3 ;  /* 0x000000d600057211 */ /* 0x000fe200078e18ff */
[----:B------:R-:W-:Y:S05]  /*d1d0*/  YIELD ;  /* 0x0000000000007946 */ /* 0x000fea0003800000 */
[----:B------:R-:W-:-:S04]  /*d1e0*/  SHF.L.U32 R2, R21, 0x1f, RZ ;  /* 0x0000001f15027819 */ /* 0x000fc800000006ff */
[----:B------:R-:W1:Y:S02]  /*d1f0*/  SYNCS.PHASECHK.TRANS64.TRYWAIT P1, [R5+URZ+0x88000], R2 ;  /* 0x08800002050075a7 */ /* 0x000e64000802017f */
[----:B-1----:R-:W-:Y:S05]  /*d200*/  @!P1 BRA `(.L_x_25) ;  /* 0x0000013400a89947 */ /* 0x002fea0003800000 */
.L_x_79:
[----:B------:R-:W-:Y:S05]  /*d210*/  WARPSYNC.ALL ;  /* 0x0000000000007948 */ /* 0x000fea0003800000 */
[----:B------:R-:W-:Y:S01]  /*d220*/  R2UR UR28, R208 ;  /* 0x00000000d01c72ca */ /* 0x000fe200000e0000 */
[----:B------:R-:W-:Y:S01]  /*d230*/  IMAD.MOV.U32 R29, RZ, RZ, 0x40000040 ;  /* 0x40000040ff1d7424 */ /* 0x000fe200078e00ff */
[----:B------:R-:W-:Y:S01]  /*d240*/  R2UR UR29, R209 ;  /* 0x00000000d11d72ca */ /* 0x000fe200000e0000 */
[----:B------:R-:W-:Y:S01]  /*d250*/  IMAD.MOV.U32 R35, RZ, RZ, 0x40000040 ;  /* 0x40000040ff237424 */ /* 0x000fe200078e00ff */
[----:B------:R-:W-:Y:S02]  /*d260*/  LEA R24, R0, UR30, 0xd ;  /* 0x0000001e00187c11 */ /* 0x000fe4000f8e68ff */
[----:B------:R-:W-:-:S02]  /*d270*/  MOV R13, 0x40000040 ;  /* 0x40000040000d7802 */ /* 0x000fc40000000f00 */
[C---:B------:R-:W-:Y:S01]  /*d280*/  IADD3 R16, R24.reuse, 0x4, RZ ;  /* 0x0000000418107810 */ /* 0x040fe20007ffe0ff */
[C---:B------:R-:W-:Y:S01]  /*d290*/  VIADD R12, R24.reuse, 0x2 ;  /* 0x00000002180c7836 */ /* 0x040fe20000000000 */
[----:B------:R-:W-:Y:S01]  /*d2a0*/  R2UR UR11, R13 ;  /* 0x000000000d0b72ca */ /* 0x000fe200000e0000 */
[C---:B------:R-:W-:Y:S01]  /*d2b0*/  VIADD R26, R24.reuse, 0x6 ;  /* 0x00000006181a7836 */ /* 0x040fe20000000000 */
[----:B------:R-:W-:Y:S01]  /*d2c0*/  MOV R10, UR30 ;  /* 0x0000001e000a7c02 */ /* 0x000fe20008000f00 */
[----:B------:R-:W-:Y:S01]  /*d2d0*/  VIADD R28, R24, 0x800 ;  /* 0x00000800181c7836 */ /* 0x000fe20000000000 */
[----:B------:R-:W-:Y:S01]  /*d2e0*/  R2UR UR10, R12 ;  /* 0x000000000c0a72ca */ /* 0x000fe200000e0000 */
[----:B------:R-:W-:Y:S01]  /*d2f0*/  VIADD R36, R24, 0x1802 ;  /* 0x0000180218247836 */ /* 0x000fe20000000000 */
[----:B------:R-:W-:Y:S02]  /*d300*/  MOV R13, UR29 ;  /* 0x0000001d000d7c02 */ /* 0x000fe40008000f00 */
[----:B------:R-:W-:-:S02]  /*d310*/  MOV R12, UR28 ;  /* 0x0000001c000c7c02 */ /* 0x000fc40008000f00 */
[----:B------:R-:W-:Y:S02]  /*d320*/  R2UR UR28, R210 ;  /* 0x00000000d21c72ca */ /* 0x000fe400000e0000 */
[----:B------:R-:W-:Y:S02]  /*d330*/  R2UR UR29, R211 ;  /* 0x00000000d31d72ca */ /* 0x000fe400000e0000 */
[----:B------:R-:W-:Y:S02]  /*d340*/  MOV R17, 0x40000040 ;  /* 0x4000004000117802 */ /* 0x000fe40000000f00 */
[----:B------:R-:W-:Y:S02]  /*d350*/  R2UR UR30, R16 ;  /* 0x00000000101e72ca */ /* 0x000fe400000e0000 */
[----:B------:R-:W-:Y:S02]  /*d360*/  MOV R11, UR31 ;  /* 0x0000001f000b7c02 */ /* 0x000fe40008000f00 */
[----:B------:R-:W-:-:S02]  /*d370*/  R2UR UR31, R17 ;  /* 0x00000000111f72ca */ /* 0x000fc400000e0000 */
[----:B------:R-:W-:Y:S02]  /*d380*/  R2UR UR6, R24 ;  /* 0x00000000180672ca */ /* 0x000fe400000e0000 */
[----:B------:R-:W-:Y:S02]  /*d390*/  MOV R8, UR38 ;  /* 0x0000002600087c02 */ /* 0x000fe40008000f00 */
[----:B-1----:R-:W-:Y:S02]  /*d3a0*/  MOV R2, UR14 ;  /* 0x0000000e00027c02 */ /* 0x002fe40008000f00 */
[----:B------:R-:W-:Y:S02]  /*d3b0*/  MOV R25, 0x40000040 ;  /* 0x4000004000197802 */ /* 0x000fe40000000f00 */
[----:B------:R-:W-:Y:S02]  /*d3c0*/  R2UR UR38, R26 ;  /* 0x000000001a2672ca */ /* 0x000fe400000e0000 */
[----:B------:R-:W-:-:S02]  /*d3d0*/  R2UR UR14, R28 ;  /* 0x000000001c0e72ca */ /* 0x000fc400000e0000 */
[C---:B------:R-:W-:Y:S02]  /*d3e0*/  IADD3 R26, R24.reuse, 0x802, RZ ;  /* 0x00000802181a7810 */ /* 0x040fe40007ffe0ff */
[C---:B------:R-:W-:Y:S02]  /*d3f0*/  IADD3 R30, R24.reuse, 0x804, RZ ;  /* 0x00000804181e7810 */ /* 0x040fe40007ffe0ff */
[----:B------:R-:W-:Y:S02]  /*d400*/  IADD3 R28, R24, 0x806, RZ ;  /* 0x00000806181c7810 */ /* 0x000fe40007ffe0ff */
[----:B------:R-:W-:Y:S02]  /*d410*/  R2UR UR7, R25 ;  /* 0x00000000190772ca */ /* 0x000fe400000e0000 */
[----:B------:R-:W-:Y:S02]  /*d420*/  MOV R18, UR29 ;  /* 0x0000001d00127c02 */ /* 0x000fe40008000f00 */
[----:B------:R-:W-:-:S02]  /*d430*/  MOV R17, UR28 ;  /* 0x0000001c00117c02 */ /* 0x000fc40008000f00 */
[----:B------:R-:W-:Y:S02]  /*d440*/  R2UR UR34, R26 ;  /* 0x000000001a2272ca */ /* 0x000fe400000e0000 */
[----:B------:R-:W-:Y:S02]  /*d450*/  R2UR UR26, R30 ;  /* 0x000000001e1a72ca */ /* 0x000fe400000e0000 */
[----:B------:R-:W-:Y:S01]  /*d460*/  R2UR UR22, R28 ;  /* 0x000000001c1672ca */ /* 0x000fe200000e0000 */
[----:B------:R-:W-:Y:S01]  /*d470*/  VIADD R28, R24, 0x1002 ;  /* 0x00001002181c7836 */ /* 0x000fe20000000000 */
[----:B------:R-:W-:Y:S02]  /*d480*/  R2UR UR28, R212 ;  /* 0x00000000d41c72ca */ /* 0x000fe400000e0000 */
[----:B------:R-:W-:Y:S02]  /*d490*/  R2UR UR29, R213 ;  /* 0x00000000d51d72ca */ /* 0x000fe400000e0000 */
[----:B------:R-:W-:-:S02]  /*d4a0*/  IADD3 R26, R24, 0x1000, RZ ;  /* 0x00001000181a7810 */ /* 0x000fc40007ffe0ff */
[C---:B------:R-:W-:Y:S02]  /*d4b0*/  IADD3 R30, R24.reuse, 0x1004, RZ ;  /* 0x00001004181e7810 */ /* 0x040fe40007ffe0ff */
[C---:B------:R-:W-:Y:S02]  /*d4c0*/  IADD3 R32, R24.reuse, 0x1006, RZ ;  /* 0x0000100618207810 */ /* 0x040fe40007ffe0ff */
[C---:B------:R-:W-:Y:S02]  /*d4d0*/  IADD3 R34, R24.reuse, 0x1800, RZ ;  /* 0x0000180018227810 */ /* 0x040fe40007ffe0ff */
[----:B------:R-:W-:Y:S02]  /*d4e0*/  IADD3 R38, R24, 0x1804, RZ ;  /* 0x0000180418267810 */ /* 0x000fe40007ffe0ff */
[----:B------:R-:W-:Y:S01]  /*d4f0*/  MOV R14, UR30 ;  /* 0x0000001e000e7c02 */ /* 0x000fe20008000f00 */
[----:B------:R-:W-:Y:S01]  /*d500*/  UMOV UR30, UR10 ;  /* 0x0000000a001e7c82 */ /* 0x000fe20008000000 */
[----:B------:R-:W-:-:S02]  /*d510*/  MOV R27, 0x40000040 ;  /* 0x40000040001b7802 */ /* 0x000fc40000000f00 */
[----:B------:R-:W-:Y:S02]  /*d520*/  MOV R31, 0x40000040 ;  /* 0x40000040001f7802 */ /* 0x000fe40000000f00 */
[----:B------:R-:W-:Y:S02]  /*d530*/  IADD3 R24, R24, 0x1806, RZ ;  /* 0x0000180618187810 */ /* 0x000fe40007ffe0ff */
[----:B------:R-:W-:Y:S02]  /*d540*/  MOV R33, 0x40000040 ;  /* 0x4000004000217802 */ /* 0x000fe40000000f00 */
[----:B------:R-:W-:Y:S02]  /*d550*/  MOV R37, 0x40000040 ;  /* 0x4000004000257802 */ /* 0x000fe40000000f00 */
[----:B------:R-:W-:Y:S02]  /*d560*/  MOV R39, 0x40000040 ;  /* 0x4000004000277802 */ /* 0x000fe40000000f00 */
[----:B------:R-:W-:Y:S01]  /*d570*/  MOV R16, UR31 ;  /* 0x0000001f00107c02 */ /* 0x000fe20008000f00 */
[----:B------:R-:W-:Y:S01]  /*d580*/  UMOV UR31, UR11 ;  /* 0x0000000b001f7c82 */ /* 0x000fe20008000000 */
[----:B------:R-:W-:Y:S01]  /*d590*/  MOV R19, UR30 ;  /* 0x0000001e00137c02 */ /* 0x000fe20008000f00 */
[----:B------:R-:W-:Y:S01]  /*d5a0*/  UMOV UR30, UR6 ;  /* 0x00000006001e7c82 */ /* 0x000fe20008000000 */
[----:B------:R-:W-:-:S02]  /*d5b0*/  MOV R9, UR39 ;  /* 0x0000002700097c02 */ /* 0x000fc40008000f00 */
[----:B------:R-:W-:Y:S02]  /*d5c0*/  MOV R4, UR15 ;  /* 0x0000000f00047c02 */ /* 0x000fe40008000f00 */
[----:B------:R-:W-:Y:S02]  /*d5d0*/  R2UR UR39, R27 ;  /* 0x000000001b2772ca */ /* 0x000fe400000e0000 */
[----:B------:R-:W-:Y:S02]  /*d5e0*/  R2UR UR15, R29 ;  /* 0x000000001d0f72ca */ /* 0x000fe400000e0000 */
[----:B------:R-:W-:Y:S02]  /*d5f0*/  R2UR UR35, R27 ;  /* 0x000000001b2372ca */ /* 0x000fe400000e0000 */
[----:B------:R-:W-:Y:S02]  /*d600*/  R2UR UR27, R31 ;  /* 0x000000001f1b72ca */ /* 0x000fe400000e0000 */
[----:B------:R-:W-:-:S02]  /*d610*/  R2UR UR23, R29 ;  /* 0x000000001d1772ca */ /* 0x000fc400000e0000 */
[----:B------:R-:W-:Y:S02]  /*d620*/  R2UR UR18, R26 ;  /* 0x000000001a1272ca */ /* 0x000fe400000e0000 */
        /* <DEDUP_REMOVED lines=14> */
[----:B------:R-:W-:Y:S01]  /*d710*/  WARPGROUP.ARRIVE ;  /* 0x00000000000079c5 */ /* 0x000fe20000000000 */
[----:B------:R-:W-:Y:S01]  /*d720*/  MOV R20, UR31 ;  /* 0x0000001f00147c02 */ /* 0x000fe20008000f00 */
[----:B------:R-:W-:Y:S01]  /*d730*/  UMOV UR31, UR7 ;  /* 0x00000007001f7c82 */ /* 0x000fe20008000000 */
[----:B------:R-:W-:Y:S02]  /*d740*/  MOV R7, UR37 ;  /* 0x0000002500077c02 */ /* 0x000fe40008000f00 */
[----:B------:R-:W-:Y:S01]  /*d750*/  MOV R5, UR36 ;  /* 0x0000002400057c02 */ /* 0x000fe20008000f00 */
[----:B------:R-:W-:Y:S01]  /*d760*/  HGMMA.64x256x16.F32 R24, gdesc[UR28], RZ, !UPT, gsb0 ;  /* 0x03e000001c1879f0 */ /* 0x000fe2000c0008ff */
        /* <DEDUP_REMOVED lines=18> */
[----:B------:R-:W-:Y:S01]  /*d890*/  ISETP.NE.AND P1, PT, RZ, UR60, PT ;  /* 0x0000003cff007c0c */ /* 0x000fe2000bf25270 */
[----:B------:R-:W-:-:S02]  /*d8a0*/  WARPGROUP.DEPBAR.LE gsb0, 0x0 ;  /* 0x00008000000079c5 */ /* 0x000fc40000010000 */
[----:B------:R-:W-:-:S06]  /*d8b0*/  WARPGROUP.ARRIVE ;  /* 0x00000000000079c5 */ /* 0x000fcc0000000000 */
[----:B------:R-:W-:Y:S01]  /*d8c0*/  HGMMA.64x256x16.F32 R24, gdesc[UR28], R24, gsb0 ;  /* 0x03e000001c1879f0 */ /* 0x000fe20008000818 */
[----:B------:R-:W-:Y:S02]  /*d8d0*/  R2UR UR31, R16 ;  /* 0x00000000101f72ca */ /* 0x000fe400000e0000 */
[----:B------:R-:W-:Y:S02]  /*d8e0*/  R2UR UR30, R14 ;  /* 0x000000000e1e72ca */ /* 0x000fe400000e0000 */
[----:B------:R-:W-:Y:S02]  /*d8f0*/  R2UR UR29, R13 ;  /* 0x000000000d1d72ca */ /* 0x000fe400000e0000 */
[----:B------:R-:W-:Y:S01]  /*d900*/  R2UR UR28, R12 ;  /* 0x000000000c1c72ca */ /* 0x000fe200000e0000 */
[----:B------:R-:W-:Y:S02]  /*d910*/  WARPGROUP.DEPBAR.LE gsb0, 0x0 ;  /* 0x00008000000079c5 */ /* 0x000fe40000010000 */
[----:B------:R-:W-:-:S15]  /*d920*/  WARPGROUP.ARRIVE ;  /* 0x00000000000079c5 */ /* 0x000fde0000000000 */
[----:B------:R-:W-:-:S03]  /*d930*/  NOP ;  /* 0x0000000000007918 */ /* 0x000fc60000000000 */
[----:B------:R-:W-:Y:S01]  /*d940*/  HGMMA.64x256x16.F32 R24, gdesc[UR28], R24, gsb0 ;  /* 0x03e000001c1879f0 */ /* 0x000fe20008000818 */
[----:B------:R-:W-:Y:S02]  /*d950*/  R2UR UR31, R11 ;  /* 0x000000000b1f72ca */ /* 0x000fe400000e0000 */
[----:B------:R-:W-:Y:S01]  /*d960*/  R2UR UR30, R10 ;  /* 0x000000000a1e72ca */ /* 0x000fe200000e0000 */
[----:B------:R-:W-:Y:S02]  /*d970*/  WARPGROUP.DEPBAR.LE gsb0, 0x0 ;  /* 0x00008000000079c5 */ /* 0x000fe40000010000 */
[----:B------:R-:W-:-:S15]  /*d980*/  WARPGROUP.ARRIVE ;  /* 0x00000000000079c5 */ /* 0x000fde0000000000 */
[----:B------:R-:W-:-:S07]  /*d990*/  NOP ;  /* 0x0000000000007918 */ /* 0x000fce0000000000 */
        /* <DEDUP_REMOVED lines=14> */
[----:B------:R-:W-:Y:S03]  /*da80*/  HGMMA.64x256x16.F32 R24, gdesc[UR32], R24, gsb0 ;  /* 0x03e00000201879f0 */ /* 0x000fe60008000818 */
[----:B------:R-:W-:Y:S02]  /*da90*/  WARPGROUP.DEPBAR.LE gsb0, 0x0 ;  /* 0x00008000000079c5 */ /* 0x000fe40000010000 */
[----:B------:R-:W-:-:S15]  /*daa0*/  WARPGROUP.ARRIVE ;  /* 0x00000000000079c5 */ /* 0x000fde0000000000 */
[----:B------:R-:W-:-:S08]  /*dab0*/  NOP ;  /* 0x0000000000007918 */ /* 0x000fd00000000000 */
        /* <DEDUP_REMOVED lines=38> */
[----:B------:R-:W-:Y:S05]  /*dd20*/  @P1 BRA `(.L_x_26) ;  /* 0x0000000000d81947 */ /* 0x000fea0003800000 */
[----:B------:R-:W-:-:S13]  /*dd30*/  ISETP.LT.OR P2, PT, R184, 0x1, !P0 ;  /* 0x00000001b800780c */ /* 0x000fda0004741670 */
[----:B------:R-:W-:Y:S05]  /*dd40*/  @P2 BRA `(.L_x_27) ;  /* 0x0000000000cc2947 */ /* 0x000fea0003800000 */
[----:B------:R-:W-:Y:S02]  /*dd50*/  LEA R2, R6, R214, 0x3 ;  /* 0x000000d606027211 */ /* 0x000fe400078e18ff */
[----:B------:R-:W-:Y:S02]  /*dd60*/  SHF.L.U32 R4, R183, 0x1f, RZ ;  /* 0x0000001fb7047819 */ /* 0x000fe400000006ff */
[----:B------:R-:W-:Y:S02]  /*dd70*/  ISETP.NE.AND P3, PT, R215, RZ, PT ;  /* 0x000000ffd700720c */ /* 0x000fe40003f65270 */
[----:B------:R-:W1:Y:S02]  /*dd80*/  SYNCS.PHASECHK.TRANS64.TRYWAIT P2, [R2+URZ+0x88020], R4 ;  /* 0x08802004020075a7 */ /* 0x000e64000804017f */
[----:B-1----:R-:W-:Y:S09]  /*dd90*/  @!P2 BRA `(.L_x_28) ;  /* 0x0000012800d8a947 */ /* 0x002ff20003800000 */
.L_x_80:
[----:B------:R-:W-:Y:S05]  /*dda0*/  @P3 BRA `(.L_x_29) ;  /* 0x0000000000143947 */ /* 0x000fea0003800000 */
[----:B------:R-:W-:Y:S01]  /*ddb0*/  LOP3.LUT P2, RZ, R216, 0x1f, RZ, 0xc0, !PT ;  /* 0x0000001fd8ff7812 */ /* 0x000fe2000784c0ff */
[----:B-1----:R-:W-:-:S04]  /*ddc0*/  IMAD.MOV.U32 R4, RZ, RZ, 0x20000 ;  /* 0x00020000ff047424 */ /* 0x002fc800078e00ff */
[----:B------:R2:W-:Y:S08]  /*ddd0*/  SYNCS.ARRIVE.TRANS64 RZ, [R2+URZ+0x88000], R4 ;  /* 0x0880000402ff79a7 */ /* 0x0005f0000800003f */
[----:B------:R-:W-:Y:S05]  /*dde0*/  @!P2 BRA `(.L_x_29) ;  /* 0x000000000004a947 */ /* 0x000fea0003800000 */
[----:B------:R-:W-:Y:S01]  /*ddf0*/  BPT.TRAP 0x1 ;  /* 0x000000040000795c */ /* 0x000fe20000300000 */
.L_x_29:
[----:B------:R-:W-:Y:S01]  /*de00*/  R2UR UR33, R2 ;  /* 0x00000000022172ca */ /* 0x000fe200000e0000 */
[----:B------:R-:W-:Y:S01]  /*de10*/  UIADD3 UR6, UP0, UR38, 0x1f0, URZ ;  /* 0x000001f026067890 */ /* 0x000fe2000ff1e03f */
[----:B-12---:R-:W-:Y:S01]  /*de20*/  LEA R2, R6, R214, 0x11 ;  /* 0x000000d606027211 */ /* 0x006fe200078e88ff */
[----:B------:R-:W-:Y:S01]  /*de30*/  UMOV UR22, 0x0 ;  /* 0x0000000000167882 */ /* 0x000fe20000000000 */
[----:B------:R-:W-:Y:S01]  /*de40*/  R2UR UR35, R188 ;  /* 0x00000000bc2372ca */ /* 0x000fe200000e0000 */
[----:B------:R-:W-:Y:S01]  /*de50*/  UIADD3.X UR7, URZ, UR39, URZ, UP0, !UPT ;  /* 0x000000273f077290 */ /* 0x000fe200087fe43f */
[----:B------:R-:W-:Y:S01]  /*de60*/  R2UR UR8, R2 ;  /* 0x00000000020872ca */ /* 0x000fe200000e0000 */
[----:B------:R-:W-:Y:S01]  /*de70*/  UMOV UR23, 0x10000000 ;  /* 0x1000000000177882 */ /* 0x000fe20000000000 */
[----:B------:R-:W-:Y:S01]  /*de80*/  UMOV UR34, URZ ;  /* 0x0000003f00227c82 */ /* 0x000fe20008000000 */
[----:B------:R-:W-:Y:S01]  /*de90*/  UMOV UR26, 0x40 ;  /* 0x00000040001a7882 */ /* 0x000fe20000000000 */
[----:B------:R-:W-:Y:S01]  /*dea0*/  UMOV UR28, UR36 ;  /* 0x00000024001c7c82 */ /* 0x000fe20008000000 */
[----:B------:R-:W-:Y:S01]  /*deb0*/  UMOV UR29, UR37 ;  /* 0x00000025001d7c82 */ /* 0x000fe20008000000 */
[----:B------:R-:W-:Y:S01]  /*dec0*/  UMOV UR18, 0x80 ;  /* 0x0000008000127882 */ /* 0x000fe20000000000 */
[----:B------:R-:W-:Y:S01]  /*ded0*/  UIADD3 UR33, UR33, 0x88000, URZ ;  /* 0x0008800021217890 */ /* 0x000fe2000fffe03f */
[----:B------:R-:W-:Y:S01]  /*dee0*/  IADD3 R6, R6, 0x1, RZ ;  /* 0x0000000106067810 */ /* 0x000fe20007ffe0ff */
[----:B------:R-:W-:Y:S01]  /*def0*/  UMOV UR20, UR36 ;  /* 0x0000002400147c82 */ /* 0x000fe20008000000 */
[----:B------:R-:W-:Y:S01]  /*df00*/  UMOV UR21, UR37 ;  /* 0x0000002500157c82 */ /* 0x000fe20008000000 */
[----:B------:R-:W-:Y:S01]  /*df10*/  USHF.L.U32 UR35, UR35, 0x8, URZ ;  /* 0x0000000823237899 */ /* 0x000fe2000800063f */
[----:B------:R-:W-:Y:S01]  /*df20*/  ISETP.NE.AND P2, PT, R6, 0x4, PT ;  /* 0x000000040600780c */ /* 0x000fe20003f45270 */
[----:B------:R-:W-:-:S02]  /*df30*/  UIADD3 UR32, UR8, 0x8000, URZ ;  /* 0x0000800008207890 */ /* 0x000fc4000fffe03f */
[----:B------:R-:W-:Y:S01]  /*df40*/  UIADD3 UR24, UR8, 0x10000, URZ ;  /* 0x0001000008187890 */ /* 0x000fe2000fffe03f */
[----:B------:R-:W-:Y:S01]  /*df50*/  SEL R2, RZ, 0x1, P2 ;  /* 0x00000001ff027807 */ /* 0x000fe20001000000 */
[----:B------:R-:W-:Y:S01]  /*df60*/  UIADD3 UR16, UR8, 0x18000, URZ ;  /* 0x0001800008107890 */ /* 0x000fe2000fffe03f */
[----:B------:R-:W-:Y:S01]  /*df70*/  SEL R6, R6, RZ, P2 ;  /* 0x000000ff06067207 */ /* 0x000fe20001000000 */
[----:B------:R-:W-:Y:S01]  /*df80*/  UIADD3 UR8, UR8, 0x20000, URZ ;  /* 0x0002000008087890 */ /* 0x000fe2000fffe03f */
[----:B------:R-:W-:Y:S01]  /*df90*/  LOP3.LUT R183, R183, R2, RZ, 0x3c, !PT ;  /* 0x00000002b7b77212 */ /* 0x000fe200078e3cff */
        /* <DEDUP_REMOVED lines=13> */
[----:B-1----:R-:W-:Y:S01]  /*e070*/  NOP ;  /* 0x0000000000007918 */ /* 0x002fe20000000000 */
.L_x_27:
[----:B------:R-:W-:-:S07]  /*e080*/  IADD3 R184, R184, -0x1, RZ ;  /* 0xffffffffb8b87810 */ /* 0x000fce0007ffe0ff */
.L_x_26:
[----:B------:R-:W-:Y:S01]  /*e090*/  VIADD R0, R0, 0x1 ;  /* 0x0000000100007836 */ /* 0x000fe20000000000 */
[----:B------:R-:W-:Y:S05]  /*e0a0*/  WARPSYNC.ALL ;  /* 0x0000000000007948 */ /* 0x000fea0003800000 */
[----:B------:R-:W-:-:S04]  /*e0b0*/  ISETP.NE.AND P2, PT, R0, 0x4, PT ;  /* 0x000000040000780c */ /* 0x000fc80003f45270 */
[----:B------:R-:W-:Y:S02]  /*e0c0*/  SEL R2, RZ, 0x1, P2 ;  /* 0x00000001ff027807 */ /* 0x000fe40001000000 */
[----:B------:R-:W-:Y:S02]  /*e0d0*/  SEL R187, R0, RZ, P2 ;  /* 0x000000ff00bb7207 */ /* 0x000fe40001000000 */
[----:B------:R-:W-:Y:S02]  /*e0e0*/  LOP3.LUT R190, R21, R2, RZ, 0x3c, !PT ;  /* 0x0000000215be7212 */ /* 0x000fe400078e3cff */
[----:B------:R-:W-:Y:S01]  /*e0f0*/  FMNMX R0, R24, R15, !PT ;  /* 0x0000000f18007209 */ /* 0x000fe20007800000 */
[----:B------:R-:W-:Y:S03]  /*e100*/  BSSY B0, `(.L_x_30) ;  /* 0x000008f000007945 */ /* 0x000fe60003800000 */
[----:B------:R-:W-:-:S04]  /*e110*/  FMNMX R0, R25, R0, !PT ;  /* 0x0000000019007209 */ /* 0x000fc80007800000 */
[----:B------:R-:W-:-:S04]  /*e120*/  FMNMX R0, R28, R0, !PT ;  /* 0x000000001c007209 */ /* 0x000fc80007800000 */
[----:B------:R-:W-:-:S04]  /*e130*/  FMNMX R0, R29, R0, !PT ;  /* 0x000000001d007209 */ /* 0x000fc80007800000 */
[----:B------:R-:W-:-:S04]  /*e140*/  FMNMX R0, R32, R0, !PT ;  /* 0x0000000020007209 */ /* 0x000fc80007800000 */
[----:B------:R-:W-:-:S04]  /*e150*/  FMNMX R0, R33, R0, !PT ;  /* 0x0000000021007209 */ /* 0x000fc80007800000 */
        /* <DEDUP_REMOVED lines=113> */
[----:B------:R-:W-:-:S04]  /*e870*/  FMNMX R0, R138, R0, !PT ;  /* 0x000000008a007209 */ /* 0x000fc80007800000 */
[----:B------:R-:W-:Y:S02]  /*e880*/  FMNMX R4, R139, R0, !PT ;  /* 0x000000008b047209 */ /* 0x000fe40007800000 */
[----:B------:R-:W-:Y:S02]  /*e890*/  FMNMX R0, R149, R2, !PT ;  /* 0x0000000295007209 */ /* 0x000fe40007800000 */
[----:B------:R-:W-:-:S03]  /*e8a0*/  FMNMX R4, R142, R4, !PT ;  /* 0x000000048e047209 */ /* 0x000fc60007800000 */
[----:B------:R-:W1:Y:S01]  /*e8b0*/  SHFL.BFLY PT, R2, R0, 0x1, 0x1f ;  /* 0x0c201f0000027f89 */ /* 0x000e6200000e0000 */
[----:B------:R-:W-:-:S04]  /*e8c0*/  FMNMX R4, R143, R4, !PT ;  /* 0x000000048f047209 */ /* 0x000fc80007800000 */
[----:B------:R-:W-:-:S04]  /*e8d0*/  FMNMX R4, R146, R4, !PT ;  /* 0x0000000492047209 */ /* 0x000fc80007800000 */
[----:B------:R-:W-:-:S04]  /*e8e0*/  FMNMX R4, R147, R4, !PT ;  /* 0x0000000493047209 */ /* 0x000fc80007800000 */
[----:B------:R-:W-:-:S04]  /*e8f0*/  FMNMX R4, R150, R4, !PT ;  /* 0x0000000496047209 */ /* 0x000fc80007800000 */
[----:B------:R-:W-:Y:S02]  /*e900*/  FMNMX R4, R151, R4, !PT ;  /* 0x0000000497047209 */ /* 0x000fe40007800000 */
[----:B-1----:R-:W-:-:S03]  /*e910*/  FMNMX R2, R0, R2, !PT ;  /* 0x0000000200027209 */ /* 0x002fc60007800000 */
[----:B------:R-:W1:Y:S02]  /*e920*/  SHFL.BFLY PT, R0, R4, 0x1, 0x1f ;  /* 0x0c201f0004007f89 */ /* 0x000e6400000e0000 */
[----:B-1----:R-:W-:Y:S02]  /*e930*/  FMNMX R0, R4, R0, !PT ;  /* 0x0000000004007209 */ /* 0x002fe40007800000 */
[----:B------:R-:W1:Y:S02]  /*e940*/  SHFL.BFLY PT, R4, R2, 0x2, 0x1f ;  /* 0x0c401f0002047f89 */ /* 0x000e6400000e0000 */
[----:B-1----:R-:W-:Y:S02]  /*e950*/  FMNMX R186, R2, R4, !PT ;  /* 0x0000000402ba7209 */ /* 0x002fe40007800000 */
[----:B------:R-:W1:Y:S02]  /*e960*/  SHFL.BFLY PT, R2, R0, 0x2, 0x1f ;  /* 0x0c401f0000027f89 */ /* 0x000e6400000e0000 */
[----:B-1----:R-:W-:-:S02]  /*e970*/  FMNMX R185, R0, R2, !PT ;  /* 0x0000000200b97209 */ /* 0x002fc40007800000 */
[----:B------:R-:W-:Y:S02]  /*e980*/  LEA R0, R189, UR15, 0x3 ;  /* 0x0000000fbd007c11 */ /* 0x000fe4000f8e18ff */
[----:B------:R-:W-:Y:S02]  /*e990*/  SHF.L.U32 R2, R190, 0x1f, RZ ;  /* 0x0000001fbe027819 */ /* 0x000fe400000006ff */
[----:B------:R-:W-:-:S04]  /*e9a0*/  PRMT R0, RZ, 0x654, R0 ;  /* 0x00000654ff007816 */ /* 0x000fc80000000000 */
[----:B------:R1:W-:Y:S02]  /*e9b0*/  SYNCS.ARRIVE.TRANS64.RED.A1T0 RZ, [R0+URZ], RZ ;  /* 0x000000ff00ff79a7 */ /* 0x0003e4000810043f */
[----:B-1----:R-:W-:-:S04]  /*e9c0*/  LEA R0, R187, R214, 0x3 ;  /* 0x000000d6bb007211 */ /* 0x002fc800078e18ff */
[----:B------:R-:W1:Y:S02]  /*e9d0*/  SYNCS.PHASECHK.TRANS64.TRYWAIT P2, [R0+URZ+0x88000], R2 ;  /* 0x08800002000075a7 */ /* 0x000e64000804017f */
[----:B-1----:R-:W-:Y:S05]  /*e9e0*/  @!P2 BRA `(.L_x_31) ;  /* 0x0000011c00d8a947 */ /* 0x002fea0003800000 */
.L_x_81:
[----:B------:R-:W-:Y:S05]  /*e9f0*/  BSYNC B0 ;  /* 0x0000000000007941 */ /* 0x000fea0003800000 */
.L_x_30:
[----:B------:R-:W2:Y:S04]  /*ea00*/  LDL.LU R216, [R1+0xd4] ;  /* 0x0000d40001d87983 */ /* 0x000ea80000300800 */
[----:B------:R-:W3:Y:S04]  /*ea10*/  LDL.LU R215, [R1+0xd8] ;  /* 0x0000d80001d77983 */ /* 0x000ee80000300800 */
[----:B------:R-:W4:Y:S04]  /*ea20*/  LDL.LU R252, [R1+0xdc] ;  /* 0x0000dc0001fc7983 */ /* 0x000f280000300800 */
[----:B------:R-:W2:Y:S04]  /*ea30*/  LDL.LU R251, [R1+0xe0] ;  /* 0x0000e00001fb7983 */ /* 0x000ea80000300800 */
[----:B------:R-:W2:Y:S04]  /*ea40*/  LDL.LU R250, [R1+0xe4] ;  /* 0x0000e40001fa7983 */ /* 0x000ea80000300800 */
[----:B------:R-:W3:Y:S04]  /*ea50*/  LDL.LU R249, [R1+0xe8] ;  /* 0x0000e80001f97983 */ /* 0x000ee80000300800 */
        /* <DEDUP_REMOVED lines=69> */
[----:B------:R1:W-:Y:S04]  /*eeb0*/  STL [R1+0x884], R60 ;  /* 0x0008843c01007387 */ /* 0x0003e80000100800 */
[----:B-1----:R-:W2:Y:S04]  /*eec0*/  LDL.LU R60, [R1+0x80] ;  /* 0x00008000013c7983 */ /* 0x002ea80000300800 */
        /* <DEDUP_REMOVED lines=103> */
[----:B-1----:R-:W2:Y:S01]  /*f540*/  LDL.LU R86, [R1] ;  /* 0x0000000001567983 */ /* 0x002ea20000300800 */
[C---:B------:R-:W-:Y:S01]  /*f550*/  FSETP.NEU.AND P2, PT, R185.reuse, -INF , PT ;  /* 0xff800000b900780b */ /* 0x040fe20003f4d000 */
[----:B------:R-:W-:Y:S05]  /*f560*/  WARPSYNC.ALL ;  /* 0x0000000000007948 */ /* 0x000fea0003800000 */
[----:B------:R1:W-:Y:S01]  /*f570*/  STL [R1+0x7b0], R87 ;  /* 0x0007b05701007387 */ /* 0x0003e20000100800 */
[----:B------:R-:W-:-:S02]  /*f580*/  FSEL R0, R185, RZ, P2 ;  /* 0x000000ffb9007208 */ /* 0x000fc40001000000 */
[----:B------:R-:W-:Y:S01]  /*f590*/  FSETP.NEU.AND P2, PT, R186, -INF , PT ;  /* 0xff800000ba00780b */ /* 0x000fe20003f4d000 */
[----:B------:R-:W-:Y:S01]  /*f5a0*/  STL [R1+0x7ac], R88 ;  /* 0x0007ac5801007387 */ /* 0x000fe20000100800 */
[----:B------:R-:W-:Y:S01]  /*f5b0*/  MOV R5, 0x40000040 ;  /* 0x4000004000057802 */ /* 0x000fe20000000f00 */
[C---:B------:R-:W-:Y:S01]  /*f5c0*/  FADD R2, -R0.reuse, R3 ;  /* 0x0000000300027221 */ /* 0x040fe20000000100 */
[----:B------:R-:W-:Y:S01]  /*f5d0*/  FMUL R3, R0, UR14 ;  /* 0x0000000e00037c20 */ /* 0x000fe20008400000 */
[----:B------:R-:W-:Y:S01]  /*f5e0*/  STL [R1+0x7a8], R89 ;  /* 0x0007a85901007387 */ /* 0x000fe20000100800 */
[----:B------:R-:W-:Y:S01]  /*f5f0*/  R2UR UR7, R5 ;  /* 0x00000000050772ca */ /* 0x000fe200000e0000 */
[----:B------:R-:W-:Y:S01]  /*f600*/  FMUL R0, R2, UR14 ;  /* 0x0000000e02007c20 */ /* 0x000fe20008400000 */
[--C-:B------:R-:W-:Y:S01]  /*f610*/  FFMA R26, R26, UR14, -R3.reuse ;  /* 0x0000000e1a1a7c23 */ /* 0x100fe20008000803 */
[----:B------:R1:W-:Y:S01]  /*f620*/  STL [R1+0x7a4], R90 ;  /* 0x0007a45a01007387 */ /* 0x0003e20000100800 */
[----:B------:R-:W-:Y:S01]  /*f630*/  FSEL R2, R186, RZ, P2 ;  /* 0x000000ffba027208 */ /* 0x000fe20001000000 */
[----:B------:R-:W-:Y:S01]  /*f640*/  FFMA R27, R27, UR14, -R3 ;  /* 0x0000000e1b1b7c23 */ /* 0x000fe20008000803 */
[----:B------:R-:W-:Y:S01]  /*f650*/  FSETP.GEU.AND P3, PT, R0, -126, PT ;  /* 0xc2fc00000000780b */ /* 0x000fe20003f6e000 */
[----:B------:R1:W-:Y:S01]  /*f660*/  STL [R1+0x7a0], R91 ;  /* 0x0007a05b01007387 */ /* 0x0003e20000100800 */
[----:B------:R-:W-:Y:S01]  /*f670*/  FSETP.GEU.AND P4, PT, R26, -126, PT ;  /* 0xc2fc00001a00780b */ /* 0x000fe20003f8e000 */
[C---:B------:R-:W-:Y:S01]  /*f680*/  FADD R4, -R2.reuse, R15 ;  /* 0x0000000f02047221 */ /* 0x040fe20000000100 */
[----:B------:R-:W-:Y:S01]  /*f690*/  FMUL R2, R2, UR14 ;  /* 0x0000000e02027c20 */ /* 0x000fe20008400000 */
[----:B------:R-:W-:Y:S01]  /*f6a0*/  STL [R1+0x79c], R92 ;  /* 0x00079c5c01007387 */ /* 0x000fe20000100800 */
[----:B------:R-:W-:Y:S01]  /*f6b0*/  FSETP.GEU.AND P6, PT, R27, -126, PT ;  /* 0xc2fc00001b00780b */ /* 0x000fe20003fce000 */
[----:B------:R-:W-:Y:S01]  /*f6c0*/  FMUL R4, R4, UR14 ;  /* 0x0000000e04047c20 */ /* 0x000fe20008400000 */
[--C-:B------:R-:W-:Y:S01]  /*f6d0*/  FFMA R24, R24, UR14, -R2.reuse ;  /* 0x0000000e18187c23 */ /* 0x100fe20008000802 */
[----:B------:R-:W-:Y:S01]  /*f6e0*/  STL [R1+0x798], R93 ;  /* 0x0007985d01007387 */ /* 0x000fe20000100800 */
[--C-:B------:R-:W-:Y:S01]  /*f6f0*/  FFMA R25, R25, UR14, -R2.reuse ;  /* 0x0000000e19197c23 */ /* 0x100fe20008000802 */
[--C-:B------:R-:W-:Y:S01]  /*f700*/  FFMA R30, R30, UR14, -R3.reuse ;  /* 0x0000000e1e1e7c23 */ /* 0x100fe20008000803 */
[----:B------:R-:W-:Y:S01]  /*f710*/  FSETP.GEU.AND P2, PT, R4, -126, PT ;  /* 0xc2fc00000400780b */ /* 0x000fe20003f4e000 */
[----:B------:R1:W-:Y:S01]  /*f720*/  STL [R1+0x794], R94 ;  /* 0x0007945e01007387 */ /* 0x0003e20000100800 */
[----:B------:R-:W-:Y:S01]  /*f730*/  @!P3 FMUL R0, R0, 0.5 ;  /* 0x3f0000000000b820 */ /* 0x000fe20000400000 */
[----:B------:R-:W-:Y:S01]  /*f740*/  @!P4 FMUL R26, R26, 0.5 ;  /* 0x3f0000001a1ac820 */ /* 0x000fe20000400000 */
[----:B------:R-:W-:Y:S01]  /*f750*/  FSETP.GEU.AND P5, PT, R24, -126, PT ;  /* 0xc2fc00001800780b */ /* 0x000fe20003fae000 */
[----:B------:R1:W-:Y:S01]  /*f760*/  STL [R1+0x790], R95 ;  /* 0x0007905f01007387 */ /* 0x0003e20000100800 */
[----:B------:R-:W-:Y:S01]  /*f770*/  FFMA R31, R31, UR14, -R3 ;  /* 0x0000000e1f1f7c23 */ /* 0x000fe20008000803 */
[----:B------:R-:W-:Y:S01]  /*f780*/  @!P6 FMUL R27, R27, 0.5 ;  /* 0x3f0000001b1be820 */ /* 0x000fe20000400000 */
[----:B------:R-:W4:Y:S01]  /*f790*/  MUFU.EX2 R0, R0 ;  /* 0x0000000000007308 */ /* 0x000f220000000800 */
[----:B------:R-:W-:Y:S01]  /*f7a0*/  STL [R1+0x78c], R96 ;  /* 0x00078c6001007387 */ /* 0x000fe20000100800 */
[--C-:B------:R-:W-:Y:S01]  /*f7b0*/  FFMA R28, R28, UR14, -R2.reuse ;  /* 0x0000000e1c1c7c23 */ /* 0x100fe20008000802 */
[----:B------:R-:W-:-:S02]  /*f7c0*/  FFMA R29, R29, UR14, -R2 ;  /* 0x0000000e1d1d7c23 */ /* 0x000fc40008000802 */
[----:B------:R-:W-:Y:S01]  /*f7d0*/  STL [R1+0x788], R97 ;  /* 0x0007886101007387 */ /* 0x000fe20000100800 */
[----:B------:R-:W-:Y:S02]  /*f7e0*/  @!P2 FMUL R4, R4, 0.5 ;  /* 0x3f0000000404a820 */ /* 0x000fe40000400000 */
[----:B------:R-:W1:Y:S01]  /*f7f0*/  MUFU.EX2 R26, R26 ;  /* 0x0000001a001a7308 */ /* 0x000e620000000800 */
[----:B------:R1:W-:Y:S01]  /*f800*/  STL [R1+0x784], R98 ;  /* 0x0007846201007387 */ /* 0x0003e20000100800 */
[----:B------:R-:W-:-:S03]  /*f810*/  @!P5 FMUL R24, R24, 0.5 ;  /* 0x3f0000001818d820 */ /* 0x000fc60000400000 */
[----:B------:R1:W-:Y:S03]  /*f820*/  STL [R1+0x780], R99 ;  /* 0x0007806301007387 */ /* 0x0003e60000100800 */
[----:B------:R-:W1:Y:S01]  /*f830*/  MUFU.EX2 R157, R27 ;  /* 0x0000001b009d7308 */ /* 0x000e620000000800 */
[----:B------:R-:W-:Y:S01]  /*f840*/  STL [R1+0x77c], R100 ;  /* 0x00077c6401007387 */ /* 0x000fe20000100800 */
[----:B----4-:R-:W-:Y:S01]  /*f850*/  @!P3 FMUL R0, R0, R0 ;  /* 0x000000000000b220 */ /* 0x010fe20000400000 */
[----:B------:R-:W-:Y:S02]  /*f860*/  FSETP.GEU.AND P3, PT, R31, -126, PT ;  /* 0xc2fc00001f00780b */ /* 0x000fe40003f6e000 */
[----:B------:R-:W-:Y:S01]  /*f870*/  STL [R1+0x778], R101 ;  /* 0x0007786501007387 */ /* 0x000fe20000100800 */
[-C--:B------:R-:W-:Y:S01]  /*f880*/  FMUL R252, R252, R0.reuse ;  /* 0x00000000fcfc7220 */ /* 0x080fe20000400000 */
[-C--:B---3--:R-:W-:Y:S01]  /*f890*/  FMUL R249, R249, R0.reuse ;  /* 0x00000000f9f97220 */ /* 0x088fe20000400000 */
[-C--:B--2---:R-:W-:Y:S01]  /*f8a0*/  FMUL R248, R248, R0.reuse ;  /* 0x00000000f8f87220 */ /* 0x084fe20000400000 */
[----:B------:R2:W-:Y:S01]  /*f8b0*/  STL [R1+0x774], R102 ;  /* 0x0007746601007387 */ /* 0x0005e20000100800 */
[-C--:B------:R-:W-:Y:S01]  /*f8c0*/  FMUL R245, R245, R0.reuse ;  /* 0x00000000f5f57220 */ /* 0x080fe20000400000 */
[-C--:B------:R-:W-:Y:S01]  /*f8d0*/  FMUL R244, R244, R0.reuse ;  /* 0x00000000f4f47220 */ /* 0x080fe20000400000 */
[-C--:B------:R-:W-:Y:S01]  /*f8e0*/  FMUL R241, R241, R0.reuse ;  /* 0x00000000f1f17220 */ /* 0x080fe20000400000 */
[----:B------:R3:W-:Y:S01]  /*f8f0*/  STL [R1+0x770], R103 ;  /* 0x0007706701007387 */ /* 0x0007e20000100800 */
[-C--:B------:R-:W-:Y:S01]  /*f900*/  FMUL R240, R240, R0.reuse ;  /* 0x00000000f0f07220 */ /* 0x080fe20000400000 */
[-C--:B------:R-:W-:Y:S01]  /*f910*/  FMUL R237, R237, R0.reuse ;  /* 0x00000000eded7220 */ /* 0x080fe20000400000 */
[-C--:B------:R-:W-:Y:S01]  /*f920*/  FMUL R236, R236, R0.reuse ;  /* 0x00000000ecec7220 */ /* 0x080fe20000400000 */
[----:B------:R-:W-:Y:S01]  /*f930*/  STL [R1+0x76c], R104 ;  /* 0x00076c6801007387 */ /* 0x000fe20000100800 */
[-C--:B------:R-:W-:Y:S01]  /*f940*/  FMUL R233, R233, R0.reuse ;  /* 0x00000000e9e97220 */ /* 0x080fe20000400000 */
[----:B------:R-:W-:Y:S01]  /*f950*/  FMUL R232, R232, R0 ;  /* 0x00000000e8e87220 */ /* 0x000fe20000400000 */
[----:B-1----:R-:W-:Y:S01]  /*f960*/  @!P4 FMUL R26, R26, R26 ;  /* 0x0000001a1a1ac220 */ /* 0x002fe20000400000 */
[----:B------:R-:W-:Y:S01]  /*f970*/  STL [R1+0x768], R105 ;  /* 0x0007686901007387 */ /* 0x000fe20000100800 */
[-C--:B------:R-:W-:Y:S01]  /*f980*/  FMUL R229, R229, R0.reuse ;  /* 0x00000000e5e57220 */ /* 0x080fe20000400000 */
[-C--:B------:R-:W-:Y:S01]  /*f990*/  FMUL R228, R228, R0.reuse ;  /* 0x00000000e4e47220 */ /* 0x080fe20000400000 */
[-C--:B------:R-:W-:Y:S01]  /*f9a0*/  FMUL R225, R225, R0.reuse ;  /* 0x00000000e1e17220 */ /* 0x080fe20000400000 */
        /* <DEDUP_REMOVED lines=10> */
[-C--:B------:R-:W-:Y:S01]  /*fa50*/  FMUL R123, R123, R0.reuse ;  /* 0x000000007b7b7220 */ /* 0x080fe20000400000 */
[-C--:B------:R-:W-:Y:S01]  /*fa60*/  FMUL R124, R124, R0.reuse ;  /* 0x000000007c7c7220 */ /* 0x080fe20000400000 */
        /* <DEDUP_REMOVED lines=47> */
[----:B------:R-:W-:Y:S01]  /*fd60*/  FFMA R7, R0, R22, R26 ;  /* 0x0000001600077223 */ /* 0x000fe2000000001a */
[----:B------:R-:W-:Y:S01]  /*fd70*/  STL [R1+0x3c0], R145 ;  /* 0x0003c09101007387 */ /* 0x000fe20000100800 */
[----:B------:R-:W3:Y:S01]  /*fd80*/  MUFU.EX2 R24, R24 ;  /* 0x0000001800187308 */ /* 0x000ee20000000800 */
[----:B------:R-:W-:Y:S01]  /*fd90*/  @!P6 FMUL R157, R157, R157 ;  /* 0x0000009d9d9de220 */ /* 0x000fe20000400000 */
[----:B------:R-:W-:Y:S01]  /*fda0*/  FMUL R76, R76, R0 ;  /* 0x000000004c4c7220 */ /* 0x000fe20000400000 */
[----:B------:R4:W-:Y:S01]  /*fdb0*/  STL [R1+0x3bc], R146 ;  /* 0x0003bc9201007387 */ /* 0x0009e20000100800 */
[----:B------:R-:W-:Y:S01]  /*fdc0*/  FSETP.GEU.AND P4, PT, R30, -126, PT ;  /* 0xc2fc00001e00780b */ /* 0x000fe20003f8e000 */
[----:B------:R-:W-:Y:S01]  /*fdd0*/  @!P3 FMUL R31, R31, 0.5 ;  /* 0x3f0000001f1fb820 */ /* 0x000fe20000400000 */
[----:B------:R-:W-:Y:S01]  /*fde0*/  FSETP.GEU.AND P6, PT, R28, -126, PT ;  /* 0xc2fc00001c00780b */ /* 0x000fe20003fce000 */
[----:B------:R4:W-:Y:S01]  /*fdf0*/  STL [R1+0x3b8], R147 ;  /* 0x0003b89301007387 */ /* 0x0009e20000100800 */
[----:B------:R-:W-:Y:S01]  /*fe00*/  FADD R5, R7, R157 ;  /* 0x0000009d07057221 */ /* 0x000fe20000000000 */
[----:B------:R-:W1:Y:S01]  /*fe10*/  MUFU.EX2 R182, R31 ;  /* 0x0000001f00b67308 */ /* 0x000e620000000800 */
[----:B------:R-:W-:Y:S01]  /*fe20*/  MOV R87, R248 ;  /* 0x000000f800577202 */ /* 0x000fe20000000f00 */
[----:B------:R-:W-:Y:S01]  /*fe30*/  STL [R1+0x3b4], R148 ;  /* 0x0003b49401007387 */ /* 0x000fe20000100800 */
[----:B------:R-:W-:Y:S01]  /*fe40*/  IMAD.MOV.U32 R90, RZ, RZ, R245 ;  /* 0x000000ffff5a7224 */ /* 0x000fe200078e00f5 */
[----:B------:R-:W-:Y:S01]  /*fe50*/  MOV R91, R244 ;  /* 0x000000f4005b7202 */ /* 0x000fe20000000f00 */
[----:B------:R-:W-:Y:S01]  /*fe60*/  IMAD.MOV.U32 R94, RZ, RZ, R241 ;  /* 0x000000ffff5e7224 */ /* 0x000fe200078e00f1 */
[----:B------:R-:W-:Y:S01]  /*fe70*/  STL [R1+0x3b0], R149 ;  /* 0x0003b09501007387 */ /* 0x000fe20000100800 */
[----:B------:R-:W-:Y:S01]  /*fe80*/  FMUL R77, R77, R0 ;  /* 0x000000004d4d7220 */ /* 0x000fe20000400000 */
[----:B---3--:R-:W-:Y:S01]  /*fe90*/  @!P5 FMUL R24, R24, R24 ;  /* 0x000000181818d220 */ /* 0x008fe20000400000 */
[----:B------:R-:W-:Y:S01]  /*fea0*/  FSETP.GEU.AND P5, PT, R29, -126, PT ;  /* 0xc2fc00001d00780b */ /* 0x000fe20003fae000 */
[----:B------:R3:W-:Y:S01]  /*feb0*/  STL [R1+0x3ac], R150 ;  /* 0x0003ac9601007387 */ /* 0x0007e20000100800 */
[----:B------:R-:W-:Y:S01]  /*fec0*/  @!P4 FMUL R30, R30, 0.5 ;  /* 0x3f0000001e1ec820 */ /* 0x000fe20000400000 */
[----:B------:R-:W-:Y:S01]  /*fed0*/  @!P6 FMUL R28, R28, 0.5 ;  /* 0x3f0000001c1ce820 */ /* 0x000fe20000400000 */
[----:B------:R-:W-:Y:S01]  /*fee0*/  MOV R95, R240 ;  /* 0x000000f0005f7202 */ /* 0x000fe20000000f00 */
[----:B------:R3:W-:Y:S01]  /*fef0*/  STL [R1+0x3a8], R151 ;  /* 0x0003a89701007387 */ /* 0x0007e20000100800 */
[----:B------:R-:W3:Y:S01]  /*ff00*/  MUFU.EX2 R159, R30 ;  /* 0x0000001e009f7308 */ /* 0x000ee20000000800 */
[----:B------:R-:W-:-:S02]  /*ff10*/  IMAD.MOV.U32 R98, RZ, RZ, R237 ;  /* 0x000000ffff627224 */ /* 0x000fc400078e00ed */
[----:B-1----:R-:W-:Y:S01]  /*ff20*/  @!P3 FMUL R182, R182, R182 ;  /* 0x000000b6b6b6b220 */ /* 0x002fe20000400000 */
[----:B------:R-:W-:Y:S01]  /*ff30*/  STL [R1+0x37c], R189 ;  /* 0x00037cbd01007387 */ /* 0x000fe20000100800 */
[----:B------:R-:W-:Y:S01]  /*ff40*/  MOV R99, R236 ;  /* 0x000000ec00637202 */ /* 0x000fe20000000f00 */
[----:B--2---:R-:W-:Y:S01]  /*ff50*/  IMAD.MOV.U32 R102, RZ, RZ, R233 ;  /* 0x000000ffff667224 */ /* 0x004fe200078e00e9 */
[----:B------:R-:W-:Y:S01]  /*ff60*/  MOV R103, R232 ;  /* 0x000000e800677202 */ /* 0x000fe20000000f00 */
[----:B------:R-:W-:Y:S01]  /*ff70*/  STL [R1+0x378], R214 ;  /* 0x000378d601007387 */ /* 0x000fe20000100800 */
[----:B------:R-:W-:Y:S01]  /*ff80*/  @!P5 FMUL R29, R29, 0.5 ;  /* 0x3f0000001d1dd820 */ /* 0x000fe20000400000 */
[----:B------:R-:W1:Y:S01]  /*ff90*/  MUFU.EX2 R158, R28 ;  /* 0x0000001c009e7308 */ /* 0x000e620000000800 */
[----:B------:R-:W-:Y:S01]  /*ffa0*/  IMAD.MOV.U32 R106, RZ, RZ, R229 ;  /* 0x000000ffff6a7224 */ /* 0x000fe200078e00e5 */
[----:B------:R-:W-:Y:S01]  /*ffb0*/  STL [R1+0x374], R213 ;  /* 0x000374d501007387 */ /* 0x000fe20000100800 */
[----:B----4-:R-:W-:Y:S01]  /*ffc0*/  MOV R107, R228 ;  /* 0x000000e4006b7202 */ /* 0x010fe20000000f00 */
[----:B------:R-:W-:Y:S01]  /*ffd0*/  IMAD.MOV.U32 R110, RZ, RZ, R225 ;  /* 0x000000ffff6e7224 */ /* 0x000fe200078e00e1 */
[----:B------:R-:W-:Y:S01]  /*ffe0*/  MOV R111, R224 ;  /* 0x000000e0006f7202 */ /* 0x000fe20000000f00 */
[----:B------:R-:W-:Y:S01]  /*fff0*/  STL [R1+0x370], R212 ;  /* 0x000370d401007387 */ /* 0x000fe20000100800 */
[----:B------:R-:W-:Y:S01]  /*10000*/  IMAD.MOV.U32 R114, RZ, RZ, R221 ;  /* 0x000000ffff727224 */ /* 0x000fe200078e00dd */
[----:B------:R-:W2:Y:S01]  /*10010*/  MUFU.EX2 R181, R29 ;  /* 0x0000001d00b57308 */ /* 0x000ea20000000800 */
[----:B---3--:R-:W-:Y:S01]  /*10020*/  @!P4 FMUL R159, R159, R159 ;  /* 0x0000009f9f9fc220 */ /* 0x008fe20000400000 */
[----:B------:R-:W-:Y:S01]  /*10030*/  STL [R1+0x36c], R211 ;  /* 0x00036cd301007387 */ /* 0x000fe20000100800 */
[----:B------:R-:W-:Y:S01]  /*10040*/  MOV R115, R220 ;  /* 0x000000dc00737202 */ /* 0x000fe20000000f00 */
[----:B------:R-:W-:Y:S01]  /*10050*/  IMAD.MOV.U32 R118, RZ, RZ, R217 ;  /* 0x000000ffff767224 */ /* 0x000fe200078e00d9 */
[----:B------:R-:W-:Y:S01]  /*10060*/  MOV R119, R193 ;  /* 0x000000c100777202 */ /* 0x000fe20000000f00 */
[----:B------:R-:W-:Y:S01]  /*10070*/  STL [R1+0x368], R210 ;  /* 0x000368d201007387 */ /* 0x000fe20000100800 */
[----:B------:R-:W-:Y:S01]  /*10080*/  IMAD.MOV.U32 R146, RZ, RZ, R20 ;  /* 0x000000ffff927224 */ /* 0x000fe200078e0014 */
[----:B------:R-:W-:Y:S01]  /*10090*/  MOV R147, R19 ;  /* 0x0000001300937202 */ /* 0x000fe20000000f00 */
[----:B-1----:R-:W-:Y:S01]  /*100a0*/  @!P6 FMUL R158, R158, R158 ;  /* 0x0000009e9e9ee220 */ /* 0x002fe20000400000 */
[----:B------:R-:W-:Y:S01]  /*100b0*/  STL [R1+0x364], R209 ;  /* 0x000364d101007387 */ /* 0x000fe20000100800 */
[----:B------:R-:W-:Y:S01]  /*100c0*/  IMAD.MOV.U32 R150, RZ, RZ, R16 ;  /* 0x000000ffff967224 */ /* 0x000fe200078e0010 */
[----:B------:R-:W-:-:S02]  /*100d0*/  MOV R151, R14 ;  /* 0x0000000e00977202 */ /* 0x000fc40000000f00 */
[----:B------:R-:W-:Y:S01]  /*100e0*/  STL [R1+0x360], R208 ;  /* 0x000360d001007387 */ /* 0x000fe20000100800 */
[----:B------:R-:W-:Y:S01]  /*100f0*/  F2FP.F16.F32.PACK_AB R157, R157, R26 ;  /* 0x0000001a9d9d723e */ /* 0x000fe200000000ff */
[----:B------:R-:W-:Y:S02]  /*10100*/  FMUL R21, R21, R0 ;  /* 0x0000000015157220 */ /* 0x000fe40000400000 */
[----:B------:R-:W-:Y:S01]  /*10110*/  STL [R1+0x35c], R207 ;  /* 0x00035ccf01007387 */ /* 0x000fe20000100800 */
[----:B--2---:R-:W-:-:S03]  /*10120*/  @!P5 FMUL R181, R181, R181 ;  /* 0x000000b5b5b5d220 */ /* 0x004fc60000400000 */
[----:B------:R-:W-:Y:S04]  /*10130*/  STL [R1+0x358], R206 ;  /* 0x000358ce01007387 */ /* 0x000fe80000100800 */
[----:B------:R-:W-:Y:S04]  /*10140*/  STL [R1+0x354], R205 ;  /* 0x000354cd01007387 */ /* 0x000fe80000100800 */
[----:B------:R-:W-:Y:S01]  /*10150*/  STL [R1+0x350], R204 ;  /* 0x000350cc01007387 */ /* 0x000fe20000100800 */
[----:B------:R-:W-:-:S03]  /*10160*/  FMUL R80, R80, R0 ;  /* 0x0000000050507220 */ /* 0x000fc60000400000 */
        /* <DEDUP_REMOVED lines=9> */
[----:B------:R-:W-:Y:S01]  /*10200*/  STL [R1+0x328], R194 ;  /* 0x000328c201007387 */ /* 0x000fe20000100800 */
[----:B------:R-:W-:-:S03]  /*10210*/  FMUL R83, R83, R0 ;  /* 0x0000000053537220 */ /* 0x000fc60000400000 */
[----:B------:R-:W-:Y:S04]  /*10220*/  STL [R1+0x324], R191 ;  /* 0x000324bf01007387 */ /* 0x000fe80000100800 */
[----:B------:R-:W-:Y:S01]  /*10230*/  STL [R1+0x320], R190 ;  /* 0x000320be01007387 */ /* 0x000fe20000100800 */
[----:B------:R-:W-:Y:S02]  /*10240*/  MOV R31, R83 ;  /* 0x00000053001f7202 */ /* 0x000fe40000000f00 */
[----:B------:R-:W-:Y:S01]  /*10250*/  MOV R83, R252 ;  /* 0x000000fc00537202 */ /* 0x000fe20000000f00 */
[----:B------:R-:W-:Y:S04]  /*10260*/  STL [R1+0x31c], R188 ;  /* 0x00031cbc01007387 */ /* 0x000fe80000100800 */
[----:B------:R-:W-:Y:S01]  /*10270*/  STL [R1+0x318], R184 ;  /* 0x000318b801007387 */ /* 0x000fe20000100800 */
[----:B------:R-:W-:-:S02]  /*10280*/  FMUL R84, R84, R0 ;  /* 0x0000000054547220 */ /* 0x000fc40000400000 */
[----:B------:R1:W2:Y:S01]  /*10290*/  MUFU.EX2 R0, R4 ;  /* 0x0000000400007308 */ /* 0x0002a20000000800 */
[----:B------:R-:W-:Y:S01]  /*102a0*/  STL [R1+0x314], R183 ;  /* 0x000314b701007387 */ /* 0x000fe20000100800 */
[----:B------:R-:W-:-:S03]  /*102b0*/  IMAD.MOV.U32 R30, RZ, RZ, R84 ;  /* 0x000000ffff1e7224 */ /* 0x000fc600078e0054 */
[----:B------:R-:W-:Y:S04]  /*102c0*/  STL [R1+0x310], R6 ;  /* 0x0003100601007387 */ /* 0x000fe80000100800 */
[----:B------:R-:W-:Y:S01]  /*102d0*/  STL [R1+0x380], R185 ;  /* 0x000380b901007387 */ /* 0x000fe20000100800 */
[----:B-1----:R-:W-:-:S03]  /*102e0*/  LEA R4, R187, UR31, 0xd ;  /* 0x0000001fbb047c11 */ /* 0x002fc6000f8e68ff */
[----:B------:R-:W-:Y:S01]  /*102f0*/  STL [R1+0x384], R186 ;  /* 0x000384ba01007387 */ /* 0x000fe20000100800 */
[----:B------:R-:W-:-:S03]  /*10300*/  R2UR UR6, R4 ;  /* 0x00000000040672ca */ /* 0x000fc600000e0000 */
[----:B------:R-:W-:Y:S01]  /*10310*/  STL [R1+0xdc], R252 ;  /* 0x0000dcfc01007387 */ /* 0x000fe20000100800 */
[----:B--2---:R-:W-:Y:S01]  /*10320*/  @!P2 FMUL R0, R0, R0 ;  /* 0x000000000000a220 */ /* 0x004fe20000400000 */
[----:B------:R-:W-:Y:S02]  /*10330*/  FSETP.GEU.AND P2, PT, R25, -126, PT ;  /* 0xc2fc00001900780b */ /* 0x000fe40003f4e000 */
        /* <DEDUP_REMOVED lines=39> */
[----:B------:R-:W-:Y:S01]  /*105b0*/  @!P2 FMUL R25, R25, 0.5 ;  /* 0x3f0000001919a820 */ /* 0x000fe20000400000 */
[----:B------:R-:W-:Y:S01]  /*105c0*/  STL [R1+0x138], R229 ;  /* 0x000138e501007387 */ /* 0x000fe20000100800 */
[-C--:B------:R-:W-:Y:S01]  /*105d0*/  FMUL R160, R160, R0.reuse ;  /* 0x00000000a0a07220 */ /* 0x080fe20000400000 */
[-C--:B------:R-:W-:Y:S01]  /*105e0*/  FMUL R153, R153, R0.reuse ;  /* 0x0000000099997220 */ /* 0x080fe20000400000 */
[-C--:B------:R-:W-:Y:S01]  /*105f0*/  FMUL R152, R152, R0.reuse ;  /* 0x0000000098987220 */ /* 0x080fe20000400000 */
[----:B------:R-:W-:Y:S01]  /*10600*/  STL [R1+0x13c], R228 ;  /* 0x00013ce401007387 */ /* 0x000fe20000100800 */
[-C--:B------:R-:W-:Y:S01]  /*10610*/  FMUL R18, R18, R0.reuse ;  /* 0x0000000012127220 */ /* 0x080fe20000400000 */
[----:B------:R-:W1:Y:S01]  /*10620*/  MUFU.EX2 R156, R25 ;  /* 0x00000019009c7308 */ /* 0x000e620000000800 */
        /* <DEDUP_REMOVED lines=40> */
[----:B------:R-:W-:Y:S01]  /*108b0*/  FMUL R216, R216, R0 ;  /* 0x00000000d8d87220 */ /* 0x000fe20000400000 */
[----:B------:R-:W-:Y:S01]  /*108c0*/  STL [R1+0x198], R171 ;  /* 0x000198ab01007387 */ /* 0x000fe20000100800 */
[----:B------:R-:W-:Y:S01]  /*108d0*/  FFMA R0, R0, R23, R24 ;  /* 0x0000001700007223 */ /* 0x000fe20000000018 */
[----:B-1----:R-:W-:Y:S01]  /*108e0*/  @!P2 FMUL R156, R156, R156 ;  /* 0x0000009c9c9ca220 */ /* 0x002fe20000400000 */
[----:B------:R-:W-:Y:S01]  /*108f0*/  MOV R28, R86 ;  /* 0x00000056001c7202 */ /* 0x000fe20000000f00 */
[----:B------:R-:W-:Y:S01]  /*10900*/  STL [R1+0x19c], R170 ;  /* 0x00019caa01007387 */ /* 0x000fe20000100800 */
[----:B------:R-:W-:Y:S01]  /*10910*/  MOV R29, R85 ;  /* 0x00000055001d7202 */ /* 0x000fe20000000f00 */
[----:B------:R-:W-:Y:S01]  /*10920*/  FADD R0, R0, R156 ;  /* 0x0000009c00007221 */ /* 0x000fe20000000000 */
[----:B------:R-:W-:Y:S01]  /*10930*/  MOV R144, R153 ;  /* 0x0000009900907202 */ /* 0x000fe20000000f00 */
[----:B------:R-:W-:Y:S01]  /*10940*/  STL [R1+0x1a8], R167 ;  /* 0x0001a8a701007387 */ /* 0x000fe20000100800 */
[----:B------:R-:W-:Y:S01]  /*10950*/  MOV R145, R152 ;  /* 0x0000009800917202 */ /* 0x000fe20000000f00 */
[----:B------:R-:W-:Y:S01]  /*10960*/  IMAD.MOV.U32 R86, RZ, RZ, R249 ;  /* 0x000000ffff567224 */ /* 0x000fe200078e00f9 */
[----:B------:R-:W-:Y:S01]  /*10970*/  MOV R84, R251 ;  /* 0x000000fb00547202 */ /* 0x000fe20000000f00 */
[----:B------:R-:W-:Y:S01]  /*10980*/  STL [R1+0x1ac], R166 ;  /* 0x0001aca601007387 */ /* 0x000fe20000100800 */
[----:B------:R-:W-:Y:S01]  /*10990*/  MOV R85, R250 ;  /* 0x000000fa00557202 */ /* 0x000fe20000000f00 */
[----:B--2---:R-:W-:Y:S01]  /*109a0*/  FADD R193, R5, R159 ;  /* 0x0000009f05c17221 */ /* 0x004fe20000000000 */
[----:B------:R-:W-:Y:S01]  /*109b0*/  MOV R88, R247 ;  /* 0x000000f700587202 */ /* 0x000fe20000000f00 */
[----:B------:R-:W-:Y:S01]  /*109c0*/  STL [R1+0x1b8], R163 ;  /* 0x0001b8a301007387 */ /* 0x000fe20000100800 */
[----:B------:R-:W-:-:S02]  /*109d0*/  MOV R89, R246 ;  /* 0x000000f600597202 */ /* 0x000fc40000000f00 */
[----:B------:R-:W-:Y:S01]  /*109e0*/  MOV R92, R243 ;  /* 0x000000f3005c7202 */ /* 0x000fe20000000f00 */
[----:B------:R-:W-:Y:S01]  /*109f0*/  STL [R1+0x1bc], R162 ;  /* 0x0001bca201007387 */ /* 0x000fe20000100800 */
[----:B------:R-:W-:Y:S02]  /*10a00*/  MOV R93, R242 ;  /* 0x000000f2005d7202 */ /* 0x000fe40000000f00 */
[----:B------:R-:W-:Y:S01]  /*10a10*/  MOV R96, R239 ;  /* 0x000000ef00607202 */ /* 0x000fe20000000f00 */
[----:B------:R-:W-:Y:S01]  /*10a20*/  STL [R1+0x1c8], R155 ;  /* 0x0001c89b01007387 */ /* 0x000fe20000100800 */
[----:B------:R-:W-:Y:S02]  /*10a30*/  MOV R97, R238 ;  /* 0x000000ee00617202 */ /* 0x000fe40000000f00 */
        /* <DEDUP_REMOVED lines=18> */
[----:B------:R-:W-:Y:S01]  /*10b60*/  F2FP.F16.F32.PACK_AB R156, R156, R24 ;  /* 0x000000189c9c723e */ /* 0x000fe200000000ff */
[----:B------:R-:W-:Y:S01]  /*10b70*/  STL [R1+0x1fc], R8 ;  /* 0x0001fc0801007387 */ /* 0x000fe20000100800 */
[----:B------:R-:W-:-:S03]  /*10b80*/  F2FP.F16.F32.PACK_AB R159, R182, R159 ;  /* 0x0000009fb69f723e */ /* 0x000fc600000000ff */
        /* <DEDUP_REMOVED lines=30> */
[----:B------:R1:W-:Y:S04]  /*10d70*/  STL [R1+0x1d0], R153 ;  /* 0x0001d09901007387 */ /* 0x0003e80000100800 */
[----:B------:R2:W-:Y:S04]  /*10d80*/  STL [R1+0x1d4], R152 ;  /* 0x0001d49801007387 */ /* 0x0005e80000100800 */
[----:B------:R-:W-:Y:S01]  /*10d90*/  STL [R1+0x1e0], R18 ;  /* 0x0001e01201007387 */ /* 0x000fe20000100800 */
[----:B-1----:R-:W-:-:S03]  /*10da0*/  MOV R153, R11 ;  /* 0x0000000b00997202 */ /* 0x002fc60000000f00 */
[----:B------:R-:W-:Y:S01]  /*10db0*/  STL [R1+0x1e4], R17 ;  /* 0x0001e41101007387 */ /* 0x000fe20000100800 */
[----:B--2---:R-:W-:-:S03]  /*10dc0*/  MOV R152, R12 ;  /* 0x0000000c00987202 */ /* 0x004fc60000000f00 */
[----:B------:R-:W-:Y:S04]  /*10dd0*/  STL [R1+0x1f0], R12 ;  /* 0x0001f00c01007387 */ /* 0x000fe80000100800 */
[----:B------:R1:W-:Y:S04]  /*10de0*/  STL.64 [R1+0xa18], R58 ;  /* 0x000a183a01007387 */ /* 0x0003e80000100a00 */
[----:B------:R-:W-:Y:S04]  /*10df0*/  STL [R1+0x1f4], R11 ;  /* 0x0001f40b01007387 */ /* 0x000fe80000100800 */
[----:B------:R2:W-:Y:S04]  /*10e00*/  STL.64 [R1+0xa10], R56 ;  /* 0x000a103801007387 */ /* 0x0005e80000100a00 */
[----:B------:R3:W-:Y:S01]  /*10e10*/  STL.64 [R1+0xa08], R54 ;  /* 0x000a083601007387 */ /* 0x0007e20000100a00 */
[----:B-1----:R-:W-:Y:S01]  /*10e20*/  IMAD.MOV.U32 R58, RZ, RZ, R124 ;  /* 0x000000ffff3a7224 */ /* 0x002fe200078e007c */
[----:B------:R-:W-:-:S02]  /*10e30*/  MOV R59, R127 ;  /* 0x0000007f003b7202 */ /* 0x000fc40000000f00 */
        /* <DEDUP_REMOVED lines=8> */
[----:B---3--:R-:W-:Y:S01]  /*10ec0*/  IMAD.MOV.U32 R54, RZ, RZ, R120 ;  /* 0x000000ffff367224 */ /* 0x008fe200078e0078 */
[----:B------:R-:W-:-:S02]  /*10ed0*/  MOV R55, R123 ;  /* 0x0000007b00377202 */ /* 0x000fc40000000f00 */
[----:B------:R3:W-:Y:S01]  /*10ee0*/  STL.64 [R1+0x9e8], R46 ;  /* 0x0009e82e01007387 */ /* 0x0007e20000100a00 */
[----:B-1----:R-:W-:Y:S02]  /*10ef0*/  MOV R52, R64 ;  /* 0x0000004000347202 */ /* 0x002fe40000000f00 */
[----:B------:R-:W-:Y:S01]  /*10f00*/  MOV R53, R121 ;  /* 0x0000007900357202 */ /* 0x000fe20000000f00 */
[----:B------:R1:W-:Y:S01]  /*10f10*/  STL.64 [R1+0x9e0], R44 ;  /* 0x0009e02c01007387 */ /* 0x0003e20000100a00 */
[----:B----4-:R-:W-:Y:S01]  /*10f20*/  IMAD.MOV.U32 R50, RZ, RZ, R66 ;  /* 0x000000ffff327224 */ /* 0x010fe200078e0042 */
[----:B------:R-:W-:Y:S01]  /*10f30*/  MOV R51, R65 ;  /* 0x0000004100337202 */ /* 0x000fe20000000f00 */
[----:B------:R-:W-:Y:S01]  /*10f40*/  IMAD.MOV.U32 R66, RZ, RZ, R128 ;  /* 0x000000ffff427224 */ /* 0x000fe200078e0080 */
[----:B------:R4:W-:Y:S01]  /*10f50*/  STL.64 [R1+0x9d8], R42 ;  /* 0x0009d82a01007387 */ /* 0x0009e20000100a00 */
[----:B--2---:R-:W-:Y:S02]  /*10f60*/  MOV R48, R68 ;  /* 0x0000004400307202 */ /* 0x004fe40000000f00 */
[----:B------:R-:W-:Y:S01]  /*10f70*/  MOV R49, R67 ;  /* 0x0000004300317202 */ /* 0x000fe20000000f00 */
[----:B------:R2:W-:Y:S01]  /*10f80*/  STL.64 [R1+0x9d0], R40 ;  /* 0x0009d02801007387 */ /* 0x0005e20000100a00 */
[----:B---3--:R-:W-:Y:S01]  /*10f90*/  IMAD.MOV.U32 R46, RZ, RZ, R70 ;  /* 0x000000ffff2e7224 */ /* 0x008fe200078e0046 */
[----:B------:R-:W-:Y:S01]  /*10fa0*/  MOV R47, R69 ;  /* 0x00000045002f7202 */ /* 0x000fe20000000f00 */
[----:B------:R-:W-:Y:S01]  /*10fb0*/  IMAD.MOV.U32 R70, RZ, RZ, R132 ;  /* 0x000000ffff467224 */ /* 0x000fe200078e0084 */
[----:B------:R3:W-:Y:S01]  /*10fc0*/  STL.64 [R1+0x9c8], R38 ;  /* 0x0009c82601007387 */ /* 0x0007e20000100a00 */
[----:B-1----:R-:W-:-:S02]  /*10fd0*/  MOV R45, R71 ;  /* 0x00000047002d7202 */ /* 0x002fc40000000f00 */
        /* <DEDUP_REMOVED lines=12> */
[----:B-1----:R-:W-:Y:S01]  /*110a0*/  MOV R36, R79 ;  /* 0x0000004f00247202 */ /* 0x002fe20000000f00 */
[----:B------:R-:W-:Y:S01]  /*110b0*/  STL [R1+0x388], R187 ;  /* 0x000388bb01007387 */ /* 0x000fe20000100800 */
[----:B------:R-:W-:Y:S01]  /*110c0*/  MOV R37, R78 ;  /* 0x0000004e00257202 */ /* 0x000fe20000000f00 */
[----:B------:R-:W-:Y:S01]  /*110d0*/  IMAD.MOV.U32 R78, RZ, RZ, R140 ;  /* 0x000000ffff4e7224 */ /* 0x000fe200078e008c */
[----:B------:R-:W-:Y:S01]  /*110e0*/  MOV R79, R143 ;  /* 0x0000008f004f7202 */ /* 0x000fe20000000f00 */
[----:B----4-:R-:W-:Y:S01]  /*110f0*/  IMAD.MOV.U32 R34, RZ, RZ, R80 ;  /* 0x000000ffff227224 */ /* 0x010fe200078e0050 */
[----:B------:R-:W-:Y:S01]  /*11100*/  MOV R80, R142 ;  /* 0x0000008e00507202 */ /* 0x000fe20000000f00 */
[----:B------:R-:W-:Y:S01]  /*11110*/  IMAD.MOV.U32 R142, RZ, RZ, R155 ;  /* 0x000000ffff8e7224 */ /* 0x000fe200078e009b */
[----:B--2---:R-:W-:Y:S01]  /*11120*/  MOV R32, R82 ;  /* 0x0000005200207202 */ /* 0x004fe20000000f00 */
[----:B------:R-:W-:Y:S01]  /*11130*/  IMAD.MOV.U32 R82, RZ, RZ, R215 ;  /* 0x000000ffff527224 */ /* 0x000fe200078e00d7 */
[----:B------:R-:W-:-:S02]  /*11140*/  MOV R33, R81 ;  /* 0x0000005100217202 */ /* 0x000fc40000000f00 */
[----:B------:R-:W-:Y:S02]  /*11150*/  MOV R65, R129 ;  /* 0x0000008100417202 */ /* 0x000fe40000000f00 */
[----:B------:R-:W-:Y:S02]  /*11160*/  MOV R67, R131 ;  /* 0x0000008300437202 */ /* 0x000fe40000000f00 */
[----:B------:R-:W-:Y:S01]  /*11170*/  MOV R68, R130 ;  /* 0x0000008200447202 */ /* 0x000fe20000000f00 */
[----:B------:R-:W-:Y:S01]  /*11180*/  IMAD.MOV.U32 R130, RZ, RZ, R171 ;  /* 0x000000ffff827224 */ /* 0x000fe200078e00ab */
[----:B------:R-:W-:Y:S02]  /*11190*/  MOV R69, R133 ;  /* 0x0000008500457202 */ /* 0x000fe40000000f00 */
[----:B------:R-:W-:Y:S02]  /*111a0*/  MOV R71, R135 ;  /* 0x0000008700477202 */ /* 0x000fe40000000f00 */
[----:B------:R-:W-:Y:S01]  /*111b0*/  MOV R72, R134 ;  /* 0x0000008600487202 */ /* 0x000fe20000000f00 */
[----:B------:R-:W-:Y:S01]  /*111c0*/  IMAD.MOV.U32 R134, RZ, RZ, R167 ;  /* 0x000000ffff867224 */ /* 0x000fe200078e00a7 */
[----:B------:R-:W-:-:S02]  /*111d0*/  MOV R73, R137 ;  /* 0x0000008900497202 */ /* 0x000fc40000000f00 */
[----:B------:R-:W-:Y:S02]  /*111e0*/  MOV R75, R139 ;  /* 0x0000008b004b7202 */ /* 0x000fe40000000f00 */
[----:B------:R-:W-:Y:S01]  /*111f0*/  MOV R76, R138 ;  /* 0x0000008a004c7202 */ /* 0x000fe20000000f00 */
[----:B------:R-:W-:Y:S01]  /*11200*/  IMAD.MOV.U32 R138, RZ, RZ, R163 ;  /* 0x000000ffff8a7224 */ /* 0x000fe200078e00a3 */
[----:B------:R-:W-:Y:S02]  /*11210*/  MOV R77, R141 ;  /* 0x0000008d004d7202 */ /* 0x000fe40000000f00 */
[----:B------:R-:W-:Y:S01]  /*11220*/  MOV R143, R154 ;  /* 0x0000009a008f7202 */ /* 0x000fe20000000f00 */
[----:B------:R-:W-:Y:S01]  /*11230*/  IMAD.MOV.U32 R154, RZ, RZ, R10 ;  /* 0x000000ffff9a7224 */ /* 0x000fe200078e000a */
[----:B------:R-:W-:Y:S02]  /*11240*/  MOV R35, R21 ;  /* 0x0000001500237202 */ /* 0x000fe40000000f00 */
[----:B------:R-:W-:-:S02]  /*11250*/  MOV R44, R13 ;  /* 0x0000000d002c7202 */ /* 0x000fc40000000f00 */
[----:B------:R-:W-:Y:S02]  /*11260*/  MOV R81, R216 ;  /* 0x000000d800517202 */ /* 0x000fe40000000f00 */
[----:B------:R-:W-:Y:S01]  /*11270*/  MOV R120, R192 ;  /* 0x000000c000787202 */ /* 0x000fe20000000f00 */
[----:B------:R-:W-:Y:S01]  /*11280*/  FADD R192, R0, R158 ;  /* 0x0000009e00c07221 */ /* 0x000fe20000000000 */
[----:B------:R-:W-:Y:S02]  /*11290*/  MOV R121, R180 ;  /* 0x000000b400797202 */ /* 0x000fe40000000f00 */
[----:B------:R-:W-:Y:S02]  /*112a0*/  MOV R123, R178 ;  /* 0x000000b2007b7202 */ /* 0x000fe40000000f00 */
[----:B------:R-:W-:Y:S02]  /*112b0*/  MOV R125, R176 ;  /* 0x000000b0007d7202 */ /* 0x000fe40000000f00 */
[----:B------:R-:W-:-:S02]  /*112c0*/  MOV R128, R173 ;  /* 0x000000ad00807202 */ /* 0x000fc40000000f00 */
[----:B------:R-:W-:Y:S02]  /*112d0*/  MOV R129, R172 ;  /* 0x000000ac00817202 */ /* 0x000fe40000000f00 */
[----:B------:R-:W-:Y:S02]  /*112e0*/  MOV R131, R170 ;  /* 0x000000aa00837202 */ /* 0x000fe40000000f00 */
        /* <DEDUP_REMOVED lines=77> */
[----:B-1----:R-:W2:Y:S04]  /*117c0*/  LDL.LU.64 R58, [R1+0xa18] ;  /* 0x000a1800013a7983 */ /* 0x002ea80000300a00 */
        /* <DEDUP_REMOVED lines=13> */
[----:B--2---:R-:W-:Y:S04]  /*118a0*/  STL.64 [R1+0x9a8], R58 ;  /* 0x0009a83a01007387 */ /* 0x004fe80000100a00 */
        /* <DEDUP_REMOVED lines=8> */
[----:B------:R1:W-:Y:S01]  /*11930*/  STL.64 [R1+0x960], R40 ;  /* 0x0009602801007387 */ /* 0x0003e20000100a00 */
[--C-:B------:R-:W-:Y:S01]  /*11940*/  FFMA R38, R38, UR14, -R3.reuse ;  /* 0x0000000e26267c23 */ /* 0x100fe20008000803 */
[----:B------:R-:W-:-:S02]  /*11950*/  FFMA R39, R39, UR14, -R3 ;  /* 0x0000000e27277c23 */ /* 0x000fc40008000803 */
[----:B------:R-:W2:Y:S01]  /*11960*/  LDL.LU.64 R12, [R1] ;  /* 0x00000000010c7983 */ /* 0x000ea20000300a00 */
[--C-:B------:R-:W-:Y:S01]  /*11970*/  FFMA R36, R36, UR14, -R2.reuse ;  /* 0x0000000e24247c23 */ /* 0x100fe20008000802 */
[--C-:B------:R-:W-:Y:S02]  /*11980*/  FFMA R37, R37, UR14, -R2.reuse ;  /* 0x0000000e25257c23 */ /* 0x100fe40008000802 */
[----:B------:R-:W2:Y:S01]  /*11990*/  LDL.LU.64 R14, [R1+0x8] ;  /* 0x00000800010e7983 */ /* 0x000ea20000300a00 */
[--C-:B------:R-:W-:Y:S01]  /*119a0*/  FFMA R34, R34, UR14, -R3.reuse ;  /* 0x0000000e22227c23 */ /* 0x100fe20008000803 */
[----:B------:R-:W-:Y:S01]  /*119b0*/  FFMA R35, R35, UR14, -R3 ;  /* 0x0000000e23237c23 */ /* 0x000fe20008000803 */
[----:B------:R-:W-:Y:S01]  /*119c0*/  FSETP.GEU.AND P4, PT, R36, -126, PT ;  /* 0xc2fc00002400780b */ /* 0x000fe20003f8e000 */
[----:B------:R-:W2:Y:S01]  /*119d0*/  LDL.LU.64 R16, [R1+0x10] ;  /* 0x0000100001107983 */ /* 0x000ea20000300a00 */
[--C-:B------:R-:W-:Y:S01]  /*119e0*/  FFMA R32, R32, UR14, -R2.reuse ;  /* 0x0000000e20207c23 */ /* 0x100fe20008000802 */
[----:B------:R-:W-:Y:S01]  /*119f0*/  FFMA R33, R33, UR14, -R2 ;  /* 0x0000000e21217c23 */ /* 0x000fe20008000802 */
[----:B------:R-:W-:Y:S01]  /*11a00*/  FSETP.GEU.AND P5, PT, R34, -126, PT ;  /* 0xc2fc00002200780b */ /* 0x000fe20003fae000 */
[----:B------:R-:W2:Y:S01]  /*11a10*/  LDL.LU.64 R18, [R1+0x18] ;  /* 0x0000180001127983 */ /* 0x000ea20000300a00 */
[----:B------:R-:W-:-:S02]  /*11a20*/  FSETP.GEU.AND P2, PT, R35, -126, PT ;  /* 0xc2fc00002300780b */ /* 0x000fc40003f4e000 */
[----:B------:R-:W-:Y:S01]  /*11a30*/  FSETP.GEU.AND P3, PT, R32, -126, PT ;  /* 0xc2fc00002000780b */ /* 0x000fe20003f6e000 */
[----:B------:R-:W2:Y:S01]  /*11a40*/  LDL.LU.64 R20, [R1+0x20] ;  /* 0x0000200001147983 */ /* 0x000ea20000300a00 */
[----:B------:R-:W-:-:S03]  /*11a50*/  FSETP.GEU.AND P6, PT, R33, -126, PT ;  /* 0xc2fc00002100780b */ /* 0x000fc60003fce000 */
[----:B------:R-:W2:Y:S01]  /*11a60*/  LDL.LU.64 R22, [R1+0x28] ;  /* 0x0000280001167983 */ /* 0x000ea20000300a00 */
[----:B------:R-:W-:-:S03]  /*11a70*/  @!P4 FMUL R36, R36, 0.5 ;  /* 0x3f0000002424c820 */ /* 0x000fc60000400000 */
[----:B------:R-:W-:Y:S01]  /*11a80*/  @!P5 FMUL R34, R34, 0.5 ;  /* 0x3f0000002222d820 */ /* 0x000fe20000400000 */
[----:B------:R-:W2:Y:S01]  /*11a90*/  LDL.LU.64 R24, [R1+0x30] ;  /* 0x0000300001187983 */ /* 0x000ea20000300a00 */
[----:B------:R-:W-:Y:S01]  /*11aa0*/  @!P2 FMUL R35, R35, 0.5 ;  /* 0x3f0000002323a820 */ /* 0x000fe20000400000 */
[----:B------:R-:W-:Y:S01]  /*11ab0*/  MUFU.EX2 R176, R36 ;  /* 0x0000002400b07308 */ /* 0x000fe20000000800 */
[----:B------:R-:W-:Y:S01]  /*11ac0*/  @!P3 FMUL R32, R32, 0.5 ;  /* 0x3f0000002020b820 */ /* 0x000fe20000400000 */
[----:B------:R-:W2:Y:S01]  /*11ad0*/  LDL.LU.64 R26, [R1+0x38] ;  /* 0x00003800011a7983 */ /* 0x000ea20000300a00 */
[----:B------:R-:W-:-:S03]  /*11ae0*/  @!P6 FMUL R33, R33, 0.5 ;  /* 0x3f0000002121e820 */ /* 0x000fc60000400000 */
[----:B------:R-:W2:Y:S02]  /*11af0*/  LDL.LU.64 R28, [R1+0x40] ;  /* 0x00004000011c7983 */ /* 0x000ea40000300a00 */
[----:B------:R-:W3:Y:S02]  /*11b00*/  MUFU.EX2 R180, R32 ;  /* 0x0000002000b47308 */ /* 0x000ee40000000800 */
[----:B------:R-:W2:Y:S06]  /*11b10*/  LDL.LU.64 R30, [R1+0x48] ;  /* 0x00004800011e7983 */ /* 0x000eac0000300a00 */
[----:B------:R4:W1:Y:S08]  /*11b20*/  MUFU.EX2 R179, R33 ;  /* 0x0000002100b37308 */ /* 0x0008700000000800 */
[----:B------:R-:W1:Y:S01]  /*11b30*/  MUFU.EX2 R178, R34 ;  /* 0x0000002200b27308 */ /* 0x000e620000000800 */
[----:B---3--:R-:W-:Y:S01]  /*11b40*/  @!P3 FMUL R180, R180, R180 ;  /* 0x000000b4b4b4b220 */ /* 0x008fe20000400000 */
[----:B------:R-:W-:Y:S01]  /*11b50*/  FSETP.GEU.AND P3, PT, R37, -126, PT ;  /* 0xc2fc00002500780b */ /* 0x000fe20003f6e000 */
[----:B----4-:R-:W2:Y:S05]  /*11b60*/  LDL.LU.64 R32, [R1+0x50] ;  /* 0x0000500001207983 */ /* 0x010eaa0000300a00 */
[----:B------:R3:W4:Y:S01]  /*11b70*/  MUFU.EX2 R177, R35 ;  /* 0x0000002300b17308 */ /* 0x0007220000000800 */
[----:B-1----:R-:W-:Y:S01]  /*11b80*/  @!P6 FMUL R179, R179, R179 ;  /* 0x000000b3b3b3e220 */ /* 0x002fe20000400000 */
[----:B------:R-:W-:-:S05]  /*11b90*/  FSETP.GEU.AND P6, PT, R38, -126, PT ;  /* 0xc2fc00002600780b */ /* 0x000fca0003fce000 */
[----:B------:R-:W-:Y:S01]  /*11ba0*/  @!P3 FMUL R37, R37, 0.5 ;  /* 0x3f0000002525b820 */ /* 0x000fe20000400000 */
[----:B------:R-:W-:Y:S01]  /*11bb0*/  @!P5 FMUL R178, R178, R178 ;  /* 0x000000b2b2b2d220 */ /* 0x000fe20000400000 */
[----:B------:R-:W-:Y:S02]  /*11bc0*/  FSETP.GEU.AND P5, PT, R39, -126, PT ;  /* 0xc2fc00002700780b */ /* 0x000fe40003fae000 */
[----:B------:R1:W4:Y:S01]  /*11bd0*/  MUFU.EX2 R175, R37 ;  /* 0x0000002500af7308 */ /* 0x0003220000000800 */
[----:B---3--:R-:W2:Y:S03]  /*11be0*/  LDL.LU.64 R34, [R1+0x58] ;  /* 0x0000580001227983 */ /* 0x008ea60000300a00 */
[----:B------:R-:W-:-:S04]  /*11bf0*/  @!P6 FMUL R38, R38, 0.5 ;  /* 0x3f0000002626e820 */ /* 0x000fc80000400000 */
[----:B------:R-:W3:Y:S01]  /*11c00*/  MUFU.EX2 R174, R38 ;  /* 0x0000002600ae7308 */ /* 0x000ee20000000800 */
[----:B-1----:R-:W2:Y:S02]  /*11c10*/  LDL.LU.64 R36, [R1+0x60] ;  /* 0x0000600001247983 */ /* 0x002ea40000300a00 */
[----:B------:R-:W-:-:S05]  /*11c20*/  @!P5 FMUL R39, R39, 0.5 ;  /* 0x3f0000002727d820 */ /* 0x000fca0000400000 */
[----:B------:R1:W3:Y:S02]  /*11c30*/  MUFU.EX2 R173, R39 ;  /* 0x0000002700ad7308 */ /* 0x0002e40000000800 */
        /* <DEDUP_REMOVED lines=51> */
[----:B------:R-:W-:Y:S01]  /*11f70*/  IMAD.MOV.U32 R9, RZ, RZ, 0x40000040 ;  /* 0x40000040ff097424 */ /* 0x000fe200078e00ff */
[----:B------:R-:W-:Y:S01]  /*11f80*/  IADD3 R8, R4, 0x80, RZ ;  /* 0x0000008004087810 */ /* 0x000fe20007ffe0ff */
[----:B----4-:R-:W-:Y:S01]  /*11f90*/  @!P2 FMUL R177, R177, R177 ;  /* 0x000000b1b1b1a220 */ /* 0x010fe20000400000 */
[----:B------:R-:W-:Y:S01]  /*11fa0*/  @!P4 FMUL R176, R176, R176 ;  /* 0x000000b0b0b0c220 */ /* 0x000fe20000400000 */
[----:B------:R-:W-:Y:S01]  /*11fb0*/  @!P3 FMUL R175, R175, R175 ;  /* 0x000000afafafb220 */ /* 0x000fe20000400000 */
[----:B---3--:R-:W-:Y:S01]  /*11fc0*/  @!P6 FMUL R174, R174, R174 ;  /* 0x000000aeaeaee220 */ /* 0x008fe20000400000 */
[----:B------:R-:W-:Y:S01]  /*11fd0*/  @!P5 FMUL R173, R173, R173 ;  /* 0x000000adadadd220 */ /* 0x000fe20000400000 */
[----:B------:R-:W-:-:S02]  /*11fe0*/  R2UR UR6, R8 ;  /* 0x00000000080672ca */ /* 0x000fc400000e0000 */
[----:B------:R-:W-:Y:S02]  /*11ff0*/  R2UR UR7, R9 ;  /* 0x00000000090772ca */ /* 0x000fe400000e0000 */
[----:B------:R-:W-:Y:S02]  /*12000*/  F2FP.F16.F32.PACK_AB R152, R179, R180 ;  /* 0x000000b4b398723e */ /* 0x000fe400000000ff */
[----:B------:R-:W-:Y:S02]  /*12010*/  F2FP.F16.F32.PACK_AB R153, R177, R178 ;  /* 0x000000b2b199723e */ /* 0x000fe400000000ff */
[----:B------:R-:W-:Y:S02]  /*12020*/  F2FP.F16.F32.PACK_AB R154, R175, R176 ;  /* 0x000000b0af9a723e */ /* 0x000fe400000000ff */
[----:B------:R-:W-:-:S04]  /*12030*/  F2FP.F16.F32.PACK_AB R155, R173, R174 ;  /* 0x000000aead9b723e */ /* 0x000fc800000000ff */
[----:B--2---:R-:W-:-:S06]  /*12040*/  WARPGROUP.ARRIVE ;  /* 0x00000000000079c5 */ /* 0x004fcc0000000000 */
        /* <DEDUP_REMOVED lines=70> */
[----:B--2---:R-:W2:Y:S04]  /*124b0*/  LDL.LU R61, [R1+0x34] ;  /* 0x00003400013d7983 */ /* 0x004ea80000300800 */
        /* <DEDUP_REMOVED lines=91> */
[----:B------:R-:W2:Y:S01]  /*12a70*/  LDL.LU R29, [R1+0x1a4] ;  /* 0x0001a400011d7983 */ /* 0x000ea20000300800 */
[----:B------:R-:W-:-:S03]  /*12a80*/  MOV R60, R24 ;  /* 0x00000018003c7202 */ /* 0x000fc60000000f00 */
[----:B------:R-:W2:Y:S01]  /*12a90*/  LDL.LU R28, [R1+0x1a8] ;  /* 0x0001a800011c7983 */ /* 0x000ea20000300800 */
[----:B------:R-:W-:-:S03]  /*12aa0*/  IMAD.MOV.U32 R143, RZ, RZ, R23 ;  /* 0x000000ffff8f7224 */ /* 0x000fc600078e0017 */
[----:B------:R-:W2:Y:S01]  /*12ab0*/  LDL.LU R27, [R1+0x1ac] ;  /* 0x0001ac00011b7983 */ /* 0x000ea20000300800 */
[----:B------:R-:W-:-:S03]  /*12ac0*/  MOV R144, R22 ;  /* 0x0000001600907202 */ /* 0x000fc60000000f00 */
[----:B------:R-:W2:Y:S01]  /*12ad0*/  LDL.LU R26, [R1+0x1b0] ;  /* 0x0001b000011a7983 */ /* 0x000ea20000300800 */
[----:B------:R-:W-:-:S03]  /*12ae0*/  MOV R145, R21 ;  /* 0x0000001500917202 */ /* 0x000fc60000000f00 */
        /* <DEDUP_REMOVED lines=28> */
[--C-:B------:R-:W-:Y:S01]  /*12cb0*/  FFMA R40, R40, UR14, -R2.reuse ;  /* 0x0000000e28287c23 */ /* 0x100fe20008000802 */
[----:B------:R-:W-:Y:S01]  /*12cc0*/  FFMA R41, R41, UR14, -R2 ;  /* 0x0000000e29297c23 */ /* 0x000fe20008000802 */
[----:B------:R-:W-:-:S03]  /*12cd0*/  FFMA R42, R42, UR14, -R3 ;  /* 0x0000000e2a2a7c23 */ /* 0x000fc60008000803 */
[----:B------:R-:W-:Y:S02]  /*12ce0*/  FSETP.GEU.AND P3, PT, R40, -126, PT ;  /* 0xc2fc00002800780b */ /* 0x000fe40003f6e000 */
[----:B------:R-:W-:Y:S02]  /*12cf0*/  FSETP.GEU.AND P6, PT, R41, -126, PT ;  /* 0xc2fc00002900780b */ /* 0x000fe40003fce000 */
[----:B------:R-:W-:-:S09]  /*12d00*/  FSETP.GEU.AND P5, PT, R42, -126, PT ;  /* 0xc2fc00002a00780b */ /* 0x000fd20003fae000 */
[----:B------:R-:W-:Y:S02]  /*12d10*/  @!P3 FMUL R40, R40, 0.5 ;  /* 0x3f0000002828b820 */ /* 0x000fe40000400000 */
[----:B------:R-:W-:Y:S02]  /*12d20*/  @!P6 FMUL R41, R41, 0.5 ;  /* 0x3f0000002929e820 */ /* 0x000fe40000400000 */
[----:B------:R-:W-:Y:S01]  /*12d30*/  @!P5 FMUL R42, R42, 0.5 ;  /* 0x3f0000002a2ad820 */ /* 0x000fe20000400000 */
[----:B------:R-:W1:Y:S08]  /*12d40*/  MUFU.EX2 R172, R40 ;  /* 0x0000002800ac7308 */ /* 0x000e700000000800 */
[----:B------:R-:W1:Y:S08]  /*12d50*/  MUFU.EX2 R171, R41 ;  /* 0x0000002900ab7308 */ /* 0x000e700000000800 */
[----:B------:R-:W1:Y:S01]  /*12d60*/  MUFU.EX2 R170, R42 ;  /* 0x0000002a00aa7308 */ /* 0x000e620000000800 */
[--C-:B------:R-:W-:Y:S01]  /*12d70*/  FFMA R43, R43, UR14, -R3.reuse ;  /* 0x0000000e2b2b7c23 */ /* 0x100fe20008000803 */
[--C-:B------:R-:W-:Y:S01]  /*12d80*/  FFMA R44, R44, UR14, -R2.reuse ;  /* 0x0000000e2c2c7c23 */ /* 0x100fe20008000802 */
[----:B------:R-:W-:Y:S01]  /*12d90*/  FFMA R45, R45, UR14, -R2 ;  /* 0x0000000e2d2d7c23 */ /* 0x000fe20008000802 */
[--C-:B------:R-:W-:Y:S01]  /*12da0*/  FFMA R46, R46, UR14, -R3.reuse ;  /* 0x0000000e2e2e7c23 */ /* 0x100fe20008000803 */
[----:B------:R-:W-:Y:S01]  /*12db0*/  FFMA R47, R47, UR14, -R3 ;  /* 0x0000000e2f2f7c23 */ /* 0x000fe20008000803 */
[----:B------:R-:W-:Y:S01]  /*12dc0*/  FSETP.GEU.AND P2, PT, R43, -126, PT ;  /* 0xc2fc00002b00780b */ /* 0x000fe20003f4e000 */
[----:B-1----:R-:W-:Y:S01]  /*12dd0*/  @!P3 FMUL R172, R172, R172 ;  /* 0x000000acacacb220 */ /* 0x002fe20000400000 */
[----:B------:R-:W-:Y:S01]  /*12de0*/  FSETP.GEU.AND P4, PT, R44, -126, PT ;  /* 0xc2fc00002c00780b */ /* 0x000fe20003f8e000 */
[----:B------:R-:W-:Y:S01]  /*12df0*/  @!P6 FMUL R171, R171, R171 ;  /* 0x000000abababe220 */ /* 0x000fe20000400000 */
[----:B------:R-:W-:-:S02]  /*12e00*/  FSETP.GEU.AND P3, PT, R45, -126, PT ;  /* 0xc2fc00002d00780b */ /* 0x000fc40003f6e000 */
[----:B------:R-:W-:Y:S01]  /*12e10*/  FSETP.GEU.AND P6, PT, R46, -126, PT ;  /* 0xc2fc00002e00780b */ /* 0x000fe20003fce000 */
[----:B------:R-:W-:Y:S01]  /*12e20*/  @!P5 FMUL R170, R170, R170 ;  /* 0x000000aaaaaad220 */ /* 0x000fe20000400000 */
[----:B------:R-:W-:-:S05]  /*12e30*/  FSETP.GEU.AND P5, PT, R47, -126, PT ;  /* 0xc2fc00002f00780b */ /* 0x000fca0003fae000 */
[----:B------:R-:W-:Y:S02]  /*12e40*/  @!P2 FMUL R43, R43, 0.5 ;  /* 0x3f0000002b2ba820 */ /* 0x000fe40000400000 */
[----:B------:R-:W-:Y:S02]  /*12e50*/  @!P4 FMUL R44, R44, 0.5 ;  /* 0x3f0000002c2cc820 */ /* 0x000fe40000400000 */
[----:B------:R-:W-:Y:S02]  /*12e60*/  @!P3 FMUL R45, R45, 0.5 ;  /* 0x3f0000002d2db820 */ /* 0x000fe40000400000 */
[----:B------:R-:W-:Y:S01]  /*12e70*/  @!P6 FMUL R46, R46, 0.5 ;  /* 0x3f0000002e2ee820 */ /* 0x000fe20000400000 */
[----:B------:R-:W1:Y:S01]  /*12e80*/  MUFU.EX2 R169, R43 ;  /* 0x0000002b00a97308 */ /* 0x000e620000000800 */
[----:B------:R-:W-:-:S07]  /*12e90*/  @!P5 FMUL R47, R47, 0.5 ;  /* 0x3f0000002f2fd820 */ /* 0x000fce0000400000 */
[----:B------:R-:W1:Y:S08]  /*12ea0*/  MUFU.EX2 R168, R44 ;  /* 0x0000002c00a87308 */ /* 0x000e700000000800 */
[----:B------:R-:W1:Y:S08]  /*12eb0*/  MUFU.EX2 R167, R45 ;  /* 0x0000002d00a77308 */ /* 0x000e700000000800 */
[----:B------:R-:W1:Y:S08]  /*12ec0*/  MUFU.EX2 R166, R46 ;  /* 0x0000002e00a67308 */ /* 0x000e700000000800 */
[----:B------:R-:W1:Y:S02]  /*12ed0*/  MUFU.EX2 R165, R47 ;  /* 0x0000002f00a57308 */ /* 0x000e640000000800 */
[----:B-1----:R-:W-:Y:S01]  /*12ee0*/  @!P2 FMUL R169, R169, R169 ;  /* 0x000000a9a9a9a220 */ /* 0x002fe20000400000 */
[----:B------:R-:W-:Y:S01]  /*12ef0*/  @!P4 FMUL R168, R168, R168 ;  /* 0x000000a8a8a8c220 */ /* 0x000fe20000400000 */
[----:B------:R-:W-:Y:S01]  /*12f00*/  @!P3 FMUL R167, R167, R167 ;  /* 0x000000a7a7a7b220 */ /* 0x000fe20000400000 */
[----:B------:R-:W-:Y:S01]  /*12f10*/  STL.64 [R1+0x958], R174 ;  /* 0x000958ae01007387 */ /* 0x000fe20000100a00 */
[----:B------:R-:W-:-:S03]  /*12f20*/  @!P6 FMUL R166, R166, R166 ;  /* 0x000000a6a6a6e220 */ /* 0x000fc60000400000 */
[----:B------:R-:W-:Y:S04]  /*12f30*/  STL.64 [R1+0x950], R172 ;  /* 0x000950ac01007387 */ /* 0x000fe80000100a00 */
[----:B------:R-:W-:Y:S01]  /*12f40*/  STL.64 [R1+0x948], R170 ;  /* 0x000948aa01007387 */ /* 0x000fe20000100a00 */
[----:B------:R-:W-:-:S03]  /*12f50*/  @!P5 FMUL R165, R165, R165 ;  /* 0x000000a5a5a5d220 */ /* 0x000fc60000400000 */
[----:B------:R-:W-:Y:S04]  /*12f60*/  STL.64 [R1+0x940], R168 ;  /* 0x000940a801007387 */ /* 0x000fe80000100a00 */
[----:B------:R-:W-:Y:S01]  /*12f70*/  STL.64 [R1+0x938], R166 ;  /* 0x000938a601007387 */ /* 0x000fe20000100a00 */
[----:B------:R-:W-:-:S03]  /*12f80*/  IADD3 R8, R4, 0x100, RZ ;  /* 0x0000010004087810 */ /* 0x000fc60007ffe0ff */
[----:B------:R-:W-:Y:S01]  /*12f90*/  STL [R1+0x930], R165 ;  /* 0x000930a501007387 */ /* 0x000fe20000100800 */
[----:B------:R-:W-:-:S03]  /*12fa0*/  MOV R9, 0x40000040 ;  /* 0x4000004000097802 */ /* 0x000fc60000000f00 */
[----:B------:R-:W-:Y:S04]  /*12fb0*/  STL.64 [R1+0x928], R58 ;  /* 0x0009283a01007387 */ /* 0x000fe80000100a00 */
[----:B------:R1:W-:Y:S04]  /*12fc0*/  STL.64 [R1+0x920], R56 ;  /* 0x0009203801007387 */ /* 0x0003e80000100a00 */
[----:B------:R-:W-:Y:S01]  /*12fd0*/  STL.64 [R1+0x918], R54 ;  /* 0x0009183601007387 */ /* 0x000fe20000100a00 */
[----:B------:R-:W-:-:S03]  /*12fe0*/  R2UR UR6, R8 ;  /* 0x00000000080672ca */ /* 0x000fc600000e0000 */
[----:B------:R1:W-:Y:S01]  /*12ff0*/  STL.64 [R1+0x910], R52 ;  /* 0x0009103401007387 */ /* 0x0003e20000100a00 */
[----:B------:R-:W-:-:S03]  /*13000*/  R2UR UR7, R9 ;  /* 0x00000000090772ca */ /* 0x000fc600000e0000 */
[----:B------:R3:W-:Y:S01]  /*13010*/  STL.64 [R1+0x908], R50 ;  /* 0x0009083201007387 */ /* 0x0007e20000100a00 */
[----:B------:R-:W-:Y:S01]  /*13020*/  F2FP.F16.F32.PACK_AB R44, R171, R172 ;  /* 0x000000acab2c723e */ /* 0x000fe200000000ff */
[----:B-1----:R-:W-:Y:S01]  /*13030*/  IMAD.MOV.U32 R56, RZ, RZ, R146 ;  /* 0x000000ffff387224 */ /* 0x002fe200078e0092 */
[----:B------:R-:W-:Y:S01]  /*13040*/  F2FP.F16.F32.PACK_AB R45, R169, R170 ;  /* 0x000000aaa92d723e */ /* 0x000fe200000000ff */
[----:B------:R1:W-:Y:S01]  /*13050*/  STL.64 [R1+0x900], R48 ;  /* 0x0009003001007387 */ /* 0x0003e20000100a00 */
[----:B------:R-:W-:Y:S02]  /*13060*/  F2FP.F16.F32.PACK_AB R46, R167, R168 ;  /* 0x000000a8a72e723e */ /* 0x000fe400000000ff */
[----:B------:R-:W-:Y:S01]  /*13070*/  F2FP.F16.F32.PACK_AB R47, R165, R166 ;  /* 0x000000a6a52f723e */ /* 0x000fe200000000ff */
[----:B------:R-:W-:Y:S01]  /*13080*/  IMAD.MOV.U32 R52, RZ, RZ, R150 ;  /* 0x000000ffff347224 */ /* 0x000fe200078e0096 */
[----:B------:R-:W-:Y:S02]  /*13090*/  MOV R53, R149 ;  /* 0x0000009500357202 */ /* 0x000fe40000000f00 */
[----:B------:R-:W-:-:S02]  /*130a0*/  MOV R54, R148 ;  /* 0x0000009400367202 */ /* 0x000fc40000000f00 */
[----:B---3--:R-:W-:Y:S02]  /*130b0*/  MOV R50, R152 ;  /* 0x0000009800327202 */ /* 0x008fe40000000f00 */
[----:B------:R-:W-:Y:S01]  /*130c0*/  MOV R51, R151 ;  /* 0x0000009700337202 */ /* 0x000fe20000000f00 */
[----:B-1----:R-:W-:Y:S01]  /*130d0*/  IMAD.MOV.U32 R48, RZ, RZ, R154 ;  /* 0x000000ffff307224 */ /* 0x002fe200078e009a */
[----:B------:R-:W-:Y:S02]  /*130e0*/  MOV R49, R153 ;  /* 0x0000009900317202 */ /* 0x000fe40000000f00 */
[----:B------:R-:W-:Y:S02]  /*130f0*/  MOV R55, R147 ;  /* 0x0000009300377202 */ /* 0x000fe40000000f00 */
[----:B------:R-:W-:Y:S02]  /*13100*/  MOV R57, R145 ;  /* 0x0000009100397202 */ /* 0x000fe40000000f00 */
[----:B------:R-:W-:-:S02]  /*13110*/  MOV R58, R144 ;  /* 0x00000090003a7202 */ /* 0x000fc40000000f00 */
[----:B------:R-:W-:Y:S01]  /*13120*/  MOV R59, R143 ;  /* 0x0000008f003b7202 */ /* 0x000fe20000000f00 */
[----:B------:R-:W-:Y:S01]  /*13130*/  IMAD.MOV.U32 R143, RZ, RZ, R39 ;  /* 0x000000ffff8f7224 */ /* 0x000fe200078e0027 */
[----:B----4-:R-:W-:Y:S02]  /*13140*/  MOV R144, R38 ;  /* 0x0000002600907202 */ /* 0x010fe40000000f00 */
[----:B--2---:R-:W-:Y:S02]  /*13150*/  MOV R145, R37 ;  /* 0x0000002500917202 */ /* 0x004fe40000000f00 */
[----:B------:R-:W-:Y:S01]  /*13160*/  MOV R146, R36 ;  /* 0x0000002400927202 */ /* 0x000fe20000000f00 */
[----:B------:R-:W-:Y:S01]  /*13170*/  IMAD.MOV.U32 R147, RZ, RZ, R35 ;  /* 0x000000ffff937224 */ /* 0x000fe200078e0023 */
[----:B------:R-:W-:Y:S02]  /*13180*/  MOV R148, R34 ;  /* 0x0000002200947202 */ /* 0x000fe40000000f00 */
[----:B------:R-:W-:-:S02]  /*13190*/  MOV R149, R33 ;  /* 0x0000002100957202 */ /* 0x000fc40000000f00 */
[----:B------:R-:W-:Y:S01]  /*131a0*/  MOV R150, R32 ;  /* 0x0000002000967202 */ /* 0x000fe20000000f00 */
[----:B------:R-:W-:Y:S01]  /*131b0*/  IMAD.MOV.U32 R151, RZ, RZ, R31 ;  /* 0x000000ffff977224 */ /* 0x000fe200078e001f */
[----:B------:R-:W-:Y:S02]  /*131c0*/  MOV R152, R30 ;  /* 0x0000001e00987202 */ /* 0x000fe40000000f00 */
[----:B------:R-:W-:Y:S02]  /*131d0*/  MOV R153, R29 ;  /* 0x0000001d00997202 */ /* 0x000fe40000000f00 */
        /* <DEDUP_REMOVED lines=21> */
[----:B------:R-:W-:-:S06]  /*13330*/  IMAD.MOV.U32 R175, RZ, RZ, R0 ;  /* 0x000000ffffaf7224 */ /* 0x000fcc00078e0000 */
        /* <DEDUP_REMOVED lines=70> */
[----:B------:R-:W4:Y:S04]  /*137a0*/  LDL.LU.64 R168, [R1+0x940] ;  /* 0x0009400001a87983 */ /* 0x000f280000300a00 */
[----:B------:R-:W4:Y:S04]  /*137b0*/  LDL.LU.64 R166, [R1+0x938] ;  /* 0x0009380001a67983 */ /* 0x000f280000300a00 */
[----:B------:R-:W4:Y:S04]  /*137c0*/  LDL.LU R165, [R1+0x930] ;  /* 0x0009300001a57983 */ /* 0x000f280000300800 */
[----:B------:R-:W4:Y:S04]  /*137d0*/  LDL.LU.64 R58, [R1+0x928] ;  /* 0x00092800013a7983 */ /* 0x000f280000300a00 */
[----:B------:R-:W4:Y:S04]  /*137e0*/  LDL.LU.64 R56, [R1+0x920] ;  /* 0x0009200001387983 */ /* 0x000f280000300a00 */
[----:B------:R-:W2:Y:S04]  /*137f0*/  LDL.LU.64 R54, [R1+0x918] ;  /* 0x0009180001367983 */ /* 0x000ea80000300a00 */
[----:B------:R-:W3:Y:S04]  /*13800*/  LDL.LU.64 R52, [R1+0x910] ;  /* 0x0009100001347983 */ /* 0x000ee80000300a00 */
[----:B------:R-:W4:Y:S04]  /*13810*/  LDL.LU.64 R50, [R1+0x908] ;  /* 0x0009080001327983 */ /* 0x000f280000300a00 */
[----:B------:R-:W2:Y:S04]  /*13820*/  LDL.LU.64 R48, [R1+0x900] ;  /* 0x0009000001307983 */ /* 0x000ea80000300a00 */
[----:B------:R-:W-:Y:S04]  /*13830*/  STL.64 [R1+0x8f8], R192 ;  /* 0x0008f8c001007387 */ /* 0x000fe80000100a00 */
[----:B------:R-:W-:Y:S04]  /*13840*/  STL [R1+0x8f0], R182 ;  /* 0x0008f0b601007387 */ /* 0x000fe80000100800 */
[----:B------:R-:W-:Y:S04]  /*13850*/  STL.64 [R1+0x8e8], R180 ;  /* 0x0008e8b401007387 */ /* 0x000fe80000100a00 */
[----:B------:R-:W-:Y:S04]  /*13860*/  STL.64 [R1+0x8e0], R178 ;  /* 0x0008e0b201007387 */ /* 0x000fe80000100a00 */
[----:B------:R-:W-:Y:S01]  /*13870*/  STL.64 [R1+0x8d8], R176 ;  /* 0x0008d8b001007387 */ /* 0x000fe20000100a00 */
[----:B----4-:R-:W-:Y:S01]  /*13880*/  FFMA R50, R50, UR14, -R3 ;  /* 0x0000000e32327c23 */ /* 0x010fe20008000803 */
[--C-:B--2---:R-:W-:Y:S01]  /*13890*/  FFMA R48, R48, UR14, -R2.reuse ;  /* 0x0000000e30307c23 */ /* 0x104fe20008000802 */
        /* <DEDUP_REMOVED lines=8> */
[----:B------:R-:W2:Y:S08]  /*13920*/  MUFU.EX2 R164, R48 ;  /* 0x0000003000a47308 */ /* 0x000eb00000000800 */
[----:B------:R-:W4:Y:S01]  /*13930*/  MUFU.EX2 R163, R49 ;  /* 0x0000003100a37308 */ /* 0x000f220000000800 */
[--C-:B------:R-:W-:Y:S01]  /*13940*/  FFMA R51, R51, UR14, -R3.reuse ;  /* 0x0000000e33337c23 */ /* 0x100fe20008000803 */
[--C-:B---3--:R-:W-:Y:S01]  /*13950*/  FFMA R52, R52, UR14, -R2.reuse ;  /* 0x0000000e34347c23 */ /* 0x108fe20008000802 */
[----:B------:R-:W-:Y:S01]  /*13960*/  FFMA R53, R53, UR14, -R2 ;  /* 0x0000000e35357c23 */ /* 0x000fe20008000802 */
[--C-:B------:R-:W-:Y:S01]  /*13970*/  FFMA R54, R54, UR14, -R3.reuse ;  /* 0x0000000e36367c23 */ /* 0x100fe20008000803 */
[----:B------:R-:W-:Y:S01]  /*13980*/  FFMA R55, R55, UR14, -R3 ;  /* 0x0000000e37377c23 */ /* 0x000fe20008000803 */
[----:B------:R-:W-:Y:S01]  /*13990*/  FSETP.GEU.AND P2, PT, R51, -126, PT ;  /* 0xc2fc00003300780b */ /* 0x000fe20003f4e000 */
[----:B-1----:R-:W-:Y:S01]  /*139a0*/  @!P5 FMUL R162, R162, R162 ;  /* 0x000000a2a2a2d220 */ /* 0x002fe20000400000 */
[----:B------:R-:W-:Y:S01]  /*139b0*/  FSETP.GEU.AND P4, PT, R52, -126, PT ;  /* 0xc2fc00003400780b */ /* 0x000fe20003f8e000 */
[----:B--2---:R-:W-:Y:S01]  /*139c0*/  @!P3 FMUL R164, R164, R164 ;  /* 0x000000a4a4a4b220 */ /* 0x004fe20000400000 */
[----:B------:R-:W-:-:S02]  /*139d0*/  FSETP.GEU.AND P3, PT, R53, -126, PT ;  /* 0xc2fc00003500780b */ /* 0x000fc40003f6e000 */
[----:B------:R-:W-:Y:S01]  /*139e0*/  FSETP.GEU.AND P5, PT, R55, -126, PT ;  /* 0xc2fc00003700780b */ /* 0x000fe20003fae000 */
[----:B----4-:R-:W-:Y:S01]  /*139f0*/  @!P6 FMUL R163, R163, R163 ;  /* 0x000000a3a3a3e220 */ /* 0x010fe20000400000 */
[----:B------:R-:W-:-:S05]  /*13a00*/  FSETP.GEU.AND P6, PT, R54, -126, PT ;  /* 0xc2fc00003600780b */ /* 0x000fca0003fce000 */
[----:B------:R-:W-:Y:S02]  /*13a10*/  @!P2 FMUL R51, R51, 0.5 ;  /* 0x3f0000003333a820 */ /* 0x000fe40000400000 */
[----:B------:R-:W-:Y:S02]  /*13a20*/  @!P4 FMUL R52, R52, 0.5 ;  /* 0x3f0000003434c820 */ /* 0x000fe40000400000 */
[----:B------:R-:W-:Y:S02]  /*13a30*/  @!P3 FMUL R53, R53, 0.5 ;  /* 0x3f0000003535b820 */ /* 0x000fe40000400000 */
[----:B------:R-:W-:Y:S01]  /*13a40*/  @!P5 FMUL R55, R55, 0.5 ;  /* 0x3f0000003737d820 */ /* 0x000fe20000400000 */
[----:B------:R-:W1:Y:S01]  /*13a50*/  MUFU.EX2 R161, R51 ;  /* 0x0000003300a17308 */ /* 0x000e620000000800 */
[----:B------:R-:W-:-:S07]  /*13a60*/  @!P6 FMUL R54, R54, 0.5 ;  /* 0x3f0000003636e820 */ /* 0x000fce0000400000 */
[----:B------:R-:W2:Y:S08]  /*13a70*/  MUFU.EX2 R160, R52 ;  /* 0x0000003400a07308 */ /* 0x000eb00000000800 */
[----:B------:R-:W3:Y:S08]  /*13a80*/  MUFU.EX2 R159, R53 ;  /* 0x00000035009f7308 */ /* 0x000ef00000000800 */
[----:B------:R-:W4:Y:S08]  /*13a90*/  MUFU.EX2 R158, R54 ;  /* 0x00000036009e7308 */ /* 0x000f300000000800 */
[----:B------:R-:W4:Y:S01]  /*13aa0*/  MUFU.EX2 R157, R55 ;  /* 0x00000037009d7308 */ /* 0x000f220000000800 */
[----:B------:R-:W-:Y:S01]  /*13ab0*/  STL.64 [R1+0x8d0], R174 ;  /* 0x0008d0ae01007387 */ /* 0x000fe20000100a00 */
[----:B-1----:R-:W-:Y:S01]  /*13ac0*/  @!P2 FMUL R161, R161, R161 ;  /* 0x000000a1a1a1a220 */ /* 0x002fe20000400000 */
[----:B--2---:R-:W-:-:S02]  /*13ad0*/  @!P4 FMUL R160, R160, R160 ;  /* 0x000000a0a0a0c220 */ /* 0x004fc40000400000 */
[----:B------:R-:W-:Y:S01]  /*13ae0*/  STL.64 [R1+0x8c8], R172 ;  /* 0x0008c8ac01007387 */ /* 0x000fe20000100a00 */
[----:B---3--:R-:W-:-:S03]  /*13af0*/  @!P3 FMUL R159, R159, R159 ;  /* 0x0000009f9f9fb220 */ /* 0x008fc60000400000 */
[----:B------:R-:W-:Y:S01]  /*13b00*/  STL.64 [R1+0x8c0], R170 ;  /* 0x0008c0aa01007387 */ /* 0x000fe20000100a00 */
[----:B----4-:R-:W-:-:S03]  /*13b10*/  @!P6 FMUL R158, R158, R158 ;  /* 0x0000009e9e9ee220 */ /* 0x010fc60000400000 */
[----:B------:R-:W-:Y:S01]  /*13b20*/  STL.64 [R1+0x8b8], R168 ;  /* 0x0008b8a801007387 */ /* 0x000fe20000100a00 */
[----:B------:R-:W-:-:S03]  /*13b30*/  @!P5 FMUL R157, R157, R157 ;  /* 0x0000009d9d9dd220 */ /* 0x000fc60000400000 */
[----:B------:R-:W-:Y:S04]  /*13b40*/  STL.64 [R1+0x8b0], R166 ;  /* 0x0008b0a601007387 */ /* 0x000fe80000100a00 */
[----:B------:R-:W-:Y:S04]  /*13b50*/  STL.64 [R1+0x8a8], R164 ;  /* 0x0008a8a401007387 */ /* 0x000fe80000100a00 */
[----:B------:R-:W-:Y:S04]  /*13b60*/  STL.64 [R1+0x8a0], R162 ;  /* 0x0008a0a201007387 */ /* 0x000fe80000100a00 */
[----:B------:R-:W-:Y:S04]  /*13b70*/  STL.64 [R1+0x898], R160 ;  /* 0x000898a001007387 */ /* 0x000fe80000100a00 */
[----:B------:R-:W-:Y:S04]  /*13b80*/  STL.64 [R1+0x890], R158 ;  /* 0x0008909e01007387 */ /* 0x000fe80000100a00 */
[----:B------:R1:W-:Y:S04]  /*13b90*/  STL [R1+0x888], R157 ;  /* 0x0008889d01007387 */ /* 0x0003e80000100800 */
        /* <DEDUP_REMOVED lines=14> */
[----:B------:R-:W-:-:S03]  /*13c80*/  F2FP.F16.F32.PACK_AB R39, R157, R158 ;  /* 0x0000009e9d27723e */ /* 0x000fc600000000ff */
[----:B------:R-:W2:Y:S01]  /*13c90*/  LDL.LU.64 R148, [R1+0x70] ;  /* 0x0000700001947983 */ /* 0x000ea20000300a00 */
[----:B------:R-:W-:-:S03]  /*13ca0*/  F2FP.F16.F32.PACK_AB R38, R159, R160 ;  /* 0x000000a09f26723e */ /* 0x000fc600000000ff */
[----:B------:R-:W2:Y:S01]  /*13cb0*/  LDL.LU.64 R150, [R1+0x78] ;  /* 0x0000780001967983 */ /* 0x000ea20000300a00 */
[----:B------:R-:W-:-:S03]  /*13cc0*/  F2FP.F16.F32.PACK_AB R37, R161, R162 ;  /* 0x000000a2a125723e */ /* 0x000fc600000000ff */
[----:B------:R-:W2:Y:S01]  /*13cd0*/  LDL.LU.64 R152, [R1+0x80] ;  /* 0x0000800001987983 */ /* 0x000ea20000300a00 */
[----:B------:R-:W-:-:S03]  /*13ce0*/  F2FP.F16.F32.PACK_AB R36, R163, R164 ;  /* 0x000000a4a324723e */ /* 0x000fc600000000ff */
        /* <DEDUP_REMOVED lines=47> */
[----:B------:R-:W-:-:S02]  /*13fe0*/  IADD3 R8, R4, 0x180, RZ ;  /* 0x0000018004087810 */ /* 0x000fc40007ffe0ff */
[----:B------:R-:W-:Y:S02]  /*13ff0*/  MOV R9, 0x40000040 ;  /* 0x4000004000097802 */ /* 0x000fe40000000f00 */
[----:B------:R-:W-:Y:S02]  /*14000*/  R2UR UR6, R8 ;  /* 0x00000000080672ca */ /* 0x000fe400000e0000 */
[----:B------:R-:W-:Y:S01]  /*14010*/  R2UR UR7, R9 ;  /* 0x00000000090772ca */ /* 0x000fe200000e0000 */
[----:B--2---:R-:W-:-:S12]  /*14020*/  WARPGROUP.ARRIVE ;  /* 0x00000000000079c5 */ /* 0x004fd80000000000 */
[----:B------:R-:W-:Y:S03]  /*14030*/  HGMMA.64x256x16.F32 R120, R36, gdesc[UR4].tnspB, R120, gsb0 ;  /* 0x43e0000424787df0 */ /* 0x000fe60008000878 */
[----:B------:R-:W-:Y:S02]  /*14040*/  WARPGROUP.DEPBAR.LE gsb0, 0x0 ;  /* 0x00008000000079c5 */ /* 0x000fe40000010000 */
        /* <DEDUP_REMOVED lines=57> */
[----:B-1----:R-:W3:Y:S04]  /*143e0*/  LDL.LU.64 R192, [R1+0x8f8] ;  /* 0x0008f80001c07983 */ /* 0x002ee80000300a00 */
        /* <DEDUP_REMOVED lines=21> */
[----:B------:R-:W3:Y:S04]  /*14540*/  LDL.LU R60, [R1+0x884] ;  /* 0x00088400013c7983 */ /* 0x000ee80000300800 */
[----:B------:R-:W2:Y:S04]  /*14550*/  LDL.LU R145, [R1+0x54] ;  /* 0x0000540001917983 */ /* 0x000ea80000300800 */
        /* <DEDUP_REMOVED lines=49> */
[----:B------:R-:W2:Y:S04]  /*14870*/  LDL.LU R134, [R1+0x854] ;  /* 0x0008540001867983 */ /* 0x000ea80000300800 */
[----:B------:R-:W2:Y:S01]  /*14880*/  LDL.LU R183, [R1+0xec] ;  /* 0x0000ec0001b77983 */ /* 0x000ea20000300800 */
[----:B------:R-:W-:-:S03]  /*14890*/  IMAD.MOV.U32 R247, RZ, RZ, R133 ;  /* 0x000000fffff77224 */ /* 0x000fc600078e0085 */
[----:B------:R-:W2:Y:S04]  /*148a0*/  LDL.LU R135, [R1+0x850] ;  /* 0x0008500001877983 */ /* 0x000ea80000300800 */
[----:B------:R-:W2:Y:S01]  /*148b0*/  LDL.LU R184, [R1+0xf0] ;  /* 0x0000f00001b87983 */ /* 0x000ea20000300800 */
[----:B------:R-:W-:-:S03]  /*148c0*/  MOV R250, R130 ;  /* 0x0000008200fa7202 */ /* 0x000fc60000000f00 */
        /* <DEDUP_REMOVED lines=55> */
[----:B------:R1:W2:Y:S04]  /*14c40*/  LDL.LU R13, [R1+0x7f4] ;  /* 0x0007f400010d7983 */ /* 0x0002a80000300800 */
        /* <DEDUP_REMOVED lines=90> */
[--C-:B------:R-:W-:Y:S01]  /*151f0*/  FFMA R57, R57, UR14, -R2.reuse ;  /* 0x0000000e39397c23 */ /* 0x100fe20008000802 */
[--C-:B------:R-:W-:Y:S01]  /*15200*/  FFMA R58, R58, UR14, -R3.reuse ;  /* 0x0000000e3a3a7c23 */ /* 0x100fe20008000803 */
[----:B------:R-:W-:Y:S01]  /*15210*/  FFMA R153, R59, UR14, -R3 ;  /* 0x0000000e3b997c23 */ /* 0x000fe20008000803 */
[----:B---3--:R-:W-:Y:S01]  /*15220*/  FFMA R60, R60, UR14, -R2 ;  /* 0x0000000e3c3c7c23 */ /* 0x008fe20008000802 */
[----:B------:R-:W-:Y:S01]  /*15230*/  FSETP.GEU.AND P3, PT, R56, -126, PT ;  /* 0xc2fc00003800780b */ /* 0x000fe20003f6e000 */
[----:B------:R-:W3:Y:S01]  /*15240*/  LDL.LU R115, [R1+0x740] ;  /* 0x0007400001737983 */ /* 0x000ee20000300800 */
[----:B------:R-:W-:-:S02]  /*15250*/  FSETP.GEU.AND P6, PT, R57, -126, PT ;  /* 0xc2fc00003900780b */ /* 0x000fc40003fce000 */
[----:B------:R-:W-:-:S09]  /*15260*/  FSETP.GEU.AND P5, PT, R58, -126, PT ;  /* 0xc2fc00003a00780b */ /* 0x000fd20003fae000 */
[----:B------:R-:W-:Y:S02]  /*15270*/  @!P3 FMUL R56, R56, 0.5 ;  /* 0x3f0000003838b820 */ /* 0x000fe40000400000 */
[----:B------:R-:W-:Y:S02]  /*15280*/  @!P6 FMUL R57, R57, 0.5 ;  /* 0x3f0000003939e820 */ /* 0x000fe40000400000 */
[----:B------:R-:W1:Y:S01]  /*15290*/  MUFU.EX2 R156, R56 ;  /* 0x00000038009c7308 */ /* 0x000e620000000800 */
[----:B------:R-:W-:Y:S01]  /*152a0*/  @!P5 FMUL R58, R58, 0.5 ;  /* 0x3f0000003a3ad820 */ /* 0x000fe20000400000 */
[----:B------:R-:W-:-:S06]  /*152b0*/  FSETP.GEU.AND P2, PT, R153, -126, PT ;  /* 0xc2fc00009900780b */ /* 0x000fcc0003f4e000 */
[----:B------:R2:W2:Y:S01]  /*152c0*/  MUFU.EX2 R155, R57 ;  /* 0x00000039009b7308 */ /* 0x0004a20000000800 */
[----:B------:R-:W-:-:S07]  /*152d0*/  FSETP.GEU.AND P4, PT, R60, -126, PT ;  /* 0xc2fc00003c00780b */ /* 0x000fce0003f8e000 */
[----:B------:R2:W2:Y:S01]  /*152e0*/  MUFU.EX2 R154, R58 ;  /* 0x0000003a009a7308 */ /* 0x0004a20000000800 */
[----:B----4-:R-:W-:Y:S01]  /*152f0*/  FFMA R59, R61, UR14, -R2 ;  /* 0x0000000e3d3b7c23 */ /* 0x010fe20008000802 */
[----:B-1----:R-:W-:Y:S01]  /*15300*/  @!P3 FMUL R156, R156, R156 ;  /* 0x0000009c9c9cb220 */ /* 0x002fe20000400000 */
[----:B--2---:R-:W-:-:S03]  /*15310*/  FFMA R57, R63, UR14, -R3 ;  /* 0x0000000e3f397c23 */ /* 0x004fc60008000803 */
[----:B------:R-:W-:Y:S01]  /*15320*/  FSETP.GEU.AND P3, PT, R59, -126, PT ;  /* 0xc2fc00003b00780b */ /* 0x000fe20003f6e000 */
[----:B------:R-:W-:Y:S01]  /*15330*/  FFMA R58, R62, UR14, -R3 ;  /* 0x0000000e3e3a7c23 */ /* 0x000fe20008000803 */
[----:B------:R-:W-:Y:S01]  /*15340*/  @!P6 FMUL R155, R155, R155 ;  /* 0x0000009b9b9be220 */ /* 0x000fe20000400000 */
[----:B------:R-:W-:Y:S01]  /*15350*/  @!P2 FMUL R153, R153, 0.5 ;  /* 0x3f0000009999a820 */ /* 0x000fe20000400000 */
[----:B------:R-:W-:Y:S02]  /*15360*/  @!P4 FMUL R60, R60, 0.5 ;  /* 0x3f0000003c3cc820 */ /* 0x000fe40000400000 */
[----:B------:R-:W-:Y:S01]  /*15370*/  FSETP.GEU.AND P6, PT, R58, -126, PT ;  /* 0xc2fc00003a00780b */ /* 0x000fe20003fce000 */
[----:B------:R-:W-:Y:S01]  /*15380*/  @!P5 FMUL R154, R154, R154 ;  /* 0x0000009a9a9ad220 */ /* 0x000fe20000400000 */
[----:B------:R-:W-:Y:S01]  /*15390*/  FSETP.GEU.AND P5, PT, R57, -126, PT ;  /* 0xc2fc00003900780b */ /* 0x000fe20003fae000 */
[----:B------:R-:W1:Y:S04]  /*153a0*/  MUFU.EX2 R153, R153 ;  /* 0x0000009900997308 */ /* 0x000e680000000800 */
[----:B------:R-:W-:Y:S01]  /*153b0*/  @!P3 FMUL R59, R59, 0.5 ;  /* 0x3f0000003b3bb820 */ /* 0x000fe20000400000 */
[----:B------:R-:W-:Y:S03]  /*153c0*/  STL.64 [R1+0x728], R192 ;  /* 0x000728c001007387 */ /* 0x000fe60000100a00 */
[----:B------:R-:W2:Y:S02]  /*153d0*/  MUFU.EX2 R152, R60 ;  /* 0x0000003c00987308 */ /* 0x000ea40000000800 */
[----:B------:R-:W-:Y:S01]  /*153e0*/  @!P6 FMUL R58, R58, 0.5 ;  /* 0x3f0000003a3ae820 */ /* 0x000fe20000400000 */
[----:B------:R-:W-:Y:S01]  /*153f0*/  STL [R1+0x720], R182 ;  /* 0x000720b601007387 */ /* 0x000fe20000100800 */
[----:B------:R-:W-:-:S03]  /*15400*/  @!P5 FMUL R57, R57, 0.5 ;  /* 0x3f0000003939d820 */ /* 0x000fc60000400000 */
[----:B------:R-:W-:Y:S01]  /*15410*/  STL.64 [R1+0x718], R180 ;  /* 0x000718b401007387 */ /* 0x000fe20000100a00 */
[----:B------:R-:W4:Y:S03]  /*15420*/  MUFU.EX2 R59, R59 ;  /* 0x0000003b003b7308 */ /* 0x000f260000000800 */
[----:B------:R-:W-:Y:S04]  /*15430*/  STL.64 [R1+0x710], R178 ;  /* 0x000710b201007387 */ /* 0x000fe80000100a00 */
[----:B------:R-:W-:Y:S01]  /*15440*/  STL.64 [R1+0x708], R176 ;  /* 0x000708b001007387 */ /* 0x000fe20000100a00 */
[----:B------:R-:W4:Y:S03]  /*15450*/  MUFU.EX2 R58, R58 ;  /* 0x0000003a003a7308 */ /* 0x000f260000000800 */
[----:B------:R-:W-:Y:S04]  /*15460*/  STL.64 [R1+0x700], R174 ;  /* 0x000700ae01007387 */ /* 0x000fe80000100a00 */
[----:B------:R-:W-:Y:S01]  /*15470*/  STL.64 [R1+0x6f8], R172 ;  /* 0x0006f8ac01007387 */ /* 0x000fe20000100a00 */
[----:B------:R-:W4:Y:S03]  /*15480*/  MUFU.EX2 R57, R57 ;  /* 0x0000003900397308 */ /* 0x000f260000000800 */
[----:B------:R-:W-:Y:S01]  /*15490*/  STL.64 [R1+0x6f0], R170 ;  /* 0x0006f0aa01007387 */ /* 0x000fe20000100a00 */
[----:B-1----:R-:W-:-:S03]  /*154a0*/  @!P2 FMUL R153, R153, R153 ;  /* 0x000000999999a220 */ /* 0x002fc60000400000 */
[----:B------:R-:W-:Y:S01]  /*154b0*/  STL.64 [R1+0x6e8], R168 ;  /* 0x0006e8a801007387 */ /* 0x000fe20000100a00 */
[----:B--2---:R-:W-:-:S03]  /*154c0*/  @!P4 FMUL R152, R152, R152 ;  /* 0x000000989898c220 */ /* 0x004fc60000400000 */
[----:B------:R-:W-:Y:S04]  /*154d0*/  STL.64 [R1+0x6e0], R166 ;  /* 0x0006e0a601007387 */ /* 0x000fe80000100a00 */
[----:B------:R-:W-:Y:S04]  /*154e0*/  STL.64 [R1+0x6d8], R164 ;  /* 0x0006d8a401007387 */ /* 0x000fe80000100a00 */
[----:B------:R-:W-:Y:S04]  /*154f0*/  STL.64 [R1+0x6d0], R162 ;  /* 0x0006d0a201007387 */ /* 0x000fe80000100a00 */
[----:B------:R-:W-:Y:S04]  /*15500*/  STL.64 [R1+0x6c8], R160 ;  /* 0x0006c8a001007387 */ /* 0x000fe80000100a00 */
[----:B------:R-:W-:Y:S04]  /*15510*/  STL.64 [R1+0x6c0], R158 ;  /* 0x0006c09e01007387 */ /* 0x000fe80000100a00 */
[----:B------:R-:W-:Y:S04]  /*15520*/  STL.64 [R1+0x6b8], R156 ;  /* 0x0006b89c01007387 */ /* 0x000fe80000100a00 */
[----:B------:R-:W-:Y:S04]  /*15530*/  STL.64 [R1+0x6b0], R154 ;  /* 0x0006b09a01007387 */ /* 0x000fe80000100a00 */
[----:B------:R-:W-:Y:S01]  /*15540*/  STL.64 [R1+0x6a8], R152 ;  /* 0x0006a89801007387 */ /* 0x000fe20000100a00 */
[----:B----4-:R-:W-:-:S03]  /*15550*/  @!P3 FMUL R59, R59, R59 ;  /* 0x0000003b3b3bb220 */ /* 0x010fc60000400000 */
[----:B------:R-:W-:Y:S01]  /*15560*/  STL.64 [R1+0x6a0], R142 ;  /* 0x0006a08e01007387 */ /* 0x000fe20000100a00 */
[----:B------:R-:W-:-:S03]  /*15570*/  IMAD.MOV.U32 R63, RZ, RZ, R8 ;  /* 0x000000ffff3f7224 */ /* 0x000fc600078e0008 */
[----:B------:R-:W-:Y:S01]  /*15580*/  STL.64 [R1+0x698], R140 ;  /* 0x0006988c01007387 */ /* 0x000fe20000100a00 */
[----:B------:R-:W-:-:S03]  /*15590*/  MOV R62, R28 ;  /* 0x0000001c003e7202 */ /* 0x000fc60000000f00 */
[----:B------:R-:W-:Y:S01]  /*155a0*/  STL.64 [R1+0x690], R138 ;  /* 0x0006908a01007387 */ /* 0x000fe20000100a00 */
[----:B------:R-:W-:-:S03]  /*155b0*/  IADD3 R8, R4, 0x200, RZ ;  /* 0x0000020004087810 */ /* 0x000fc60007ffe0ff */
[----:B------:R1:W-:Y:S01]  /*155c0*/  STL.64 [R1+0x688], R136 ;  /* 0x0006888801007387 */ /* 0x0003e20000100a00 */
[----:B------:R-:W-:-:S03]  /*155d0*/  MOV R9, 0x40000040 ;  /* 0x4000004000097802 */ /* 0x000fc60000000f00 */
[----:B------:R-:W-:Y:S01]  /*155e0*/  STL.64 [R1+0x680], R134 ;  /* 0x0006808601007387 */ /* 0x000fe20000100a00 */
[----:B------:R-:W-:Y:S01]  /*155f0*/  MOV R56, R30 ;  /* 0x0000001e00387202 */ /* 0x000fe20000000f00 */
[----:B------:R-:W-:Y:S01]  /*15600*/  @!P6 FMUL R58, R58, R58 ;  /* 0x0000003a3a3ae220 */ /* 0x000fe20000400000 */
[----:B------:R-:W-:Y:S01]  /*15610*/  MOV R61, R29 ;  /* 0x0000001d003d7202 */ /* 0x000fe20000000f00 */
[----:B------:R2:W-:Y:S01]  /*15620*/  STL.64 [R1+0x678], R132 ;  /* 0x0006788401007387 */ /* 0x0005e20000100a00 */
[----:B------:R-:W-:Y:S01]  /*15630*/  @!P5 FMUL R57, R57, R57 ;  /* 0x000000393939d220 */ /* 0x000fe20000400000 */
[----:B------:R-:W-:Y:S02]  /*15640*/  F2FP.F16.F32.PACK_AB R28, R155, R156 ;  /* 0x0000009c9b1c723e */ /* 0x000fe400000000ff */
[----:B------:R-:W-:Y:S01]  /*15650*/  STL.64 [R1+0x670], R130 ;  /* 0x0006708201007387 */ /* 0x000fe20000100a00 */
[----:B------:R-:W-:Y:S01]  /*15660*/  F2FP.F16.F32.PACK_AB R29, R153, R154 ;  /* 0x0000009a991d723e */ /* 0x000fe200000000ff */
[----:B-1----:R-:W-:Y:S01]  /*15670*/  IMAD.MOV.U32 R137, RZ, RZ, R247 ;  /* 0x000000ffff897224 */ /* 0x002fe200078e00f7 */
[----:B------:R-:W-:Y:S01]  /*15680*/  F2FP.F16.F32.PACK_AB R30, R59, R152 ;  /* 0x000000983b1e723e */ /* 0x000fe200000000ff */
[----:B------:R-:W-:Y:S01]  /*15690*/  STL.64 [R1+0x668], R128 ;  /* 0x0006688001007387 */ /* 0x000fe20000100a00 */
[----:B------:R-:W-:Y:S01]  /*156a0*/  R2UR UR6, R8 ;  /* 0x00000000080672ca */ /* 0x000fe200000e0000 */
[----:B------:R-:W-:Y:S01]  /*156b0*/  IMAD.MOV.U32 R141, RZ, RZ, R243 ;  /* 0x000000ffff8d7224 */ /* 0x000fe200078e00f3 */
[----:B------:R-:W-:Y:S01]  /*156c0*/  R2UR UR7, R9 ;  /* 0x00000000090772ca */ /* 0x000fe200000e0000 */
[----:B------:R-:W-:Y:S01]  /*156d0*/  STL.64 [R1+0x660], R126 ;  /* 0x0006607e01007387 */ /* 0x000fe20000100a00 */
[----:B--2---:R-:W-:Y:S01]  /*156e0*/  IMAD.MOV.U32 R133, RZ, RZ, R251 ;  /* 0x000000ffff857224 */ /* 0x004fe200078e00fb */
[----:B------:R-:W-:Y:S01]  /*156f0*/  MOV R134, R250 ;  /* 0x000000fa00867202 */ /* 0x000fe20000000f00 */
[----:B------:R-:W-:Y:S01]  /*15700*/  IMAD.MOV.U32 R153, RZ, RZ, R239 ;  /* 0x000000ffff997224 */ /* 0x000fe200078e00ef */
        /* <DEDUP_REMOVED lines=35> */
[----:B------:R-:W-:Y:S01]  /*15940*/  MOV R171, R221 ;  /* 0x000000dd00ab7202 */ /* 0x000fe20000000f00 */
[----:B------:R-:W-:Y:S01]  /*15950*/  IMAD.MOV.U32 R240, RZ, RZ, R19 ;  /* 0x000000fffff07224 */ /* 0x000fe200078e0013 */
[----:B------:R-:W-:Y:S01]  /*15960*/  MOV R172, R220 ;  /* 0x000000dc00ac7202 */ /* 0x000fe20000000f00 */
[----:B------:R-:W-:Y:S01]  /*15970*/  IMAD.MOV.U32 R220, RZ, RZ, R43 ;  /* 0x000000ffffdc7224 */ /* 0x000fe200078e002b */
[----:B------:R-:W-:-:S02]  /*15980*/  MOV R174, R218 ;  /* 0x000000da00ae7202 */ /* 0x000fc40000000f00 */
        /* <DEDUP_REMOVED lines=13> */
[----:B------:R-:W-:Y:S02]  /*15a60*/  MOV R127, R119 ;  /* 0x00000077007f7202 */ /* 0x000fe40000000f00 */
        /* <DEDUP_REMOVED lines=19> */
[----:B------:R-:W-:Y:S01]  /*15ba0*/  MOV R227, R36 ;  /* 0x0000002400e37202 */ /* 0x000fe20000000f00 */
[----:B------:R-:W-:Y:S01]  /*15bb0*/  IMAD.MOV.U32 R248, RZ, RZ, R10 ;  /* 0x000000fffff87224 */ /* 0x000fe200078e000a */
        /* <DEDUP_REMOVED lines=18> */
[----:B------:R-:W-:Y:S01]  /*15ce0*/  F2FP.F16.F32.PACK_AB R31, R57, R58 ;  /* 0x0000003a391f723e */ /* 0x000fe200000000ff */
[--C-:B------:R-:W-:Y:S01]  /*15cf0*/  FFMA R5, R66, UR14, -R3.reuse ;  /* 0x0000000e42057c23 */ /* 0x100fe20008000803 */
[--C-:B------:R-:W-:Y:S01]  /*15d00*/  FFMA R9, R69, UR14, -R2.reuse ;  /* 0x0000000e45097c23 */ /* 0x100fe20008000802 */
[--C-:B------:R-:W-:Y:S01]  /*15d10*/  FFMA R8, R70, UR14, -R3.reuse ;  /* 0x0000000e46087c23 */ /* 0x100fe20008000803 */
[----:B------:R-:W-:Y:S01]  /*15d20*/  WARPGROUP.ARRIVE ;  /* 0x00000000000079c5 */ /* 0x000fe20000000000 */
[----:B------:R-:W-:Y:S01]  /*15d30*/  MOV R13, 0x40000040 ;  /* 0x40000040000d7802 */ /* 0x000fe20000000f00 */
[--C-:B------:R-:W-:Y:S01]  /*15d40*/  FFMA R19, R79, UR14, -R3.reuse ;  /* 0x0000000e4f137c23 */ /* 0x100fe20008000803 */
[----:B------:R-:W-:Y:S01]  /*15d50*/  MOV R21, 0x40000040 ;  /* 0x4000004000157802 */ /* 0x000fe20000000f00 */
[--C-:B------:R-:W-:Y:S01]  /*15d60*/  FFMA R39, R95, UR14, -R3.reuse ;  /* 0x0000000e5f277c23 */ /* 0x100fe20008000803 */
[----:B------:R-:W-:Y:S01]  /*15d70*/  FFMA R47, R103, UR14, -R3 ;  /* 0x0000000e672f7c23 */ /* 0x000fe20008000803 */
[----:B------:R-:W-:Y:S01]  /*15d80*/  HGMMA.64x256x16.F32 R124, R28, gdesc[UR4].tnspB, R124, gsb0 ;  /* 0x43e000041c7c7df0 */ /* 0x000fe2000800087c */
[--C-:B------:R-:W-:Y:S01]  /*15d90*/  FFMA R52, R64, UR14, -R2.reuse ;  /* 0x0000000e40347c23 */ /* 0x100fe20008000802 */
[----:B------:R-:W-:Y:S01]  /*15da0*/  FFMA R0, R65, UR14, -R2 ;  /* 0x0000000e41007c23 */ /* 0x000fe20008000802 */
[----:B------:R-:W-:Y:S01]  /*15db0*/  FSETP.GEU.AND P5, PT, R5, -126, PT ;  /* 0xc2fc00000500780b */ /* 0x000fe20003fae000 */
[----:B------:R-:W2:Y:S02]  /*15dc0*/  LDL.LU R116, [R1+0x73c] ;  /* 0x00073c0001747983 */ /* 0x000ea40000300800 */
[----:B------:R-:W-:-:S02]  /*15dd0*/  FSETP.GEU.AND P3, PT, R52, -126, PT ;  /* 0xc2fc00003400780b */ /* 0x000fc40003f6e000 */
[----:B------:R-:W-:Y:S01]  /*15de0*/  FSETP.GEU.AND P6, PT, R0, -126, PT ;  /* 0xc2fc00000000780b */ /* 0x000fe20003fce000 */
[--C-:B------:R-:W-:Y:S01]  /*15df0*/  FFMA R7, R67, UR14, -R3.reuse ;  /* 0x0000000e43077c23 */ /* 0x100fe20008000803 */
[--C-:B------:R-:W-:Y:S01]  /*15e00*/  FFMA R11, R68, UR14, -R2.reuse ;  /* 0x0000000e440b7c23 */ /* 0x100fe20008000802 */
[--C-:B------:R-:W-:Y:S01]  /*15e10*/  FFMA R10, R71, UR14, -R3.reuse ;  /* 0x0000000e470a7c23 */ /* 0x100fe20008000803 */
[----:B------:R-:W-:Y:S01]  /*15e20*/  VIADD R12, R4, 0x280 ;  /* 0x00000280040c7836 */ /* 0x000fe20000000000 */
[----:B------:R-:W-:Y:S01]  /*15e30*/  R2UR UR7, R13 ;  /* 0x000000000d0772ca */ /* 0x000fe200000e0000 */
[--C-:B------:R-:W-:Y:S01]  /*15e40*/  FFMA R14, R74, UR14, -R3.reuse ;  /* 0x0000000e4a0e7c23 */ /* 0x100fe20008000803 */
[--C-:B------:R-:W-:Y:S01]  /*15e50*/  FFMA R15, R75, UR14, -R3.reuse ;  /* 0x0000000e4b0f7c23 */ /* 0x100fe20008000803 */
[----:B------:R-:W-:Y:S01]  /*15e60*/  @!P5 FMUL R5, R5, 0.5 ;  /* 0x3f0000000505d820 */ /* 0x000fe20000400000 */
[--C-:B------:R-:W-:Y:S01]  /*15e70*/  FFMA R16, R76, UR14, -R2.reuse ;  /* 0x0000000e4c107c23 */ /* 0x100fe20008000802 */
[--C-:B------:R-:W-:Y:S01]  /*15e80*/  FFMA R18, R77, UR14, -R2.reuse ;  /* 0x0000000e4d127c23 */ /* 0x100fe20008000802 */
[----:B------:R-:W-:Y:S01]  /*15e90*/  @!P3 FMUL R52, R52, 0.5 ;  /* 0x3f0000003434b820 */ /* 0x000fe20000400000 */
[--C-:B------:R-:W-:Y:S01]  /*15ea0*/  FFMA R17, R78, UR14, -R3.reuse ;  /* 0x0000000e4e117c23 */ /* 0x100fe20008000803 */
[----:B------:R-:W-:Y:S01]  /*15eb0*/  @!P6 FMUL R0, R0, 0.5 ;  /* 0x3f0000000000e820 */ /* 0x000fe20000400000 */
[----:B------:R-:W1:Y:S01]  /*15ec0*/  MUFU.EX2 R5, R5 ;  /* 0x0000000500057308 */ /* 0x000e620000000800 */
[----:B------:R-:W-:Y:S01]  /*15ed0*/  IADD3 R20, R4, 0x300, RZ ;  /* 0x0000030004147810 */ /* 0x000fe20007ffe0ff */
[--C-:B------:R-:W-:Y:S01]  /*15ee0*/  FFMA R22, R82, UR14, -R3.reuse ;  /* 0x0000000e52167c23 */ /* 0x100fe20008000803 */
[--C-:B------:R-:W-:Y:S01]  /*15ef0*/  FFMA R23, R83, UR14, -R3.reuse ;  /* 0x0000000e53177c23 */ /* 0x100fe20008000803 */
[--C-:B------:R-:W-:Y:S01]  /*15f00*/  FFMA R36, R92, UR14, -R2.reuse ;  /* 0x0000000e5c247c23 */ /* 0x100fe20008000802 */
[--C-:B------:R-:W-:Y:S01]  /*15f10*/  FFMA R37, R93, UR14, -R2.reuse ;  /* 0x0000000e5d257c23 */ /* 0x100fe20008000802 */
[--C-:B------:R-:W-:Y:S01]  /*15f20*/  FFMA R38, R94, UR14, -R3.reuse ;  /* 0x0000000e5e267c23 */ /* 0x100fe20008000803 */
[--C-:B------:R-:W-:Y:S01]  /*15f30*/  FFMA R44, R100, UR14, -R2.reuse ;  /* 0x0000000e642c7c23 */ /* 0x100fe20008000802 */
[----:B------:R-:W4:Y:S01]  /*15f40*/  MUFU.EX2 R52, R52 ;  /* 0x0000003400347308 */ /* 0x000f220000000800 */
[----:B------:R-:W-:Y:S01]  /*15f50*/  FFMA R45, R101, UR14, -R2 ;  /* 0x0000000e652d7c23 */ /* 0x000fe20008000802 */
[----:B------:R-:W-:Y:S01]  /*15f60*/  FFMA R46, R102, UR14, -R3 ;  /* 0x0000000e662e7c23 */ /* 0x000fe20008000803 */
[----:B------:R-:W2:Y:S01]  /*15f70*/  LDL.LU R117, [R1+0x738] ;  /* 0x0007380001757983 */ /* 0x000ea20000300800 */
[----:B------:R-:W-:-:S02]  /*15f80*/  FSETP.GEU.AND P2, PT, R7, -126, PT ;  /* 0xc2fc00000700780b */ /* 0x000fc40003f4e000 */
[----:B------:R-:W-:Y:S02]  /*15f90*/  FSETP.GEU.AND P4, PT, R11, -126, PT ;  /* 0xc2fc00000b00780b */ /* 0x000fe40003f8e000 */
[----:B------:R-:W-:Y:S01]  /*15fa0*/  R2UR UR6, R12 ;  /* 0x000000000c0672ca */ /* 0x000fe200000e0000 */
[----:B------:R-:W3:Y:S01]  /*15fb0*/  MUFU.EX2 R0, R0 ;  /* 0x0000000000007308 */ /* 0x000ee20000000800 */
[----:B-1----:R-:W-:Y:S01]  /*15fc0*/  @!P5 FMUL R5, R5, R5 ;  /* 0x000000050505d220 */ /* 0x002fe20000400000 */
[----:B------:R-:W-:Y:S01]  /*15fd0*/  FSETP.GEU.AND P5, PT, R10, -126, PT ;  /* 0xc2fc00000a00780b */ /* 0x000fe20003fae000 */
[----:B------:R-:W-:Y:S01]  /*15fe0*/  FFMA R13, R73, UR14, -R2 ;  /* 0x0000000e490d7c23 */ /* 0x000fe20008000802 */
[----:B------:R-:W2:Y:S01]  /*15ff0*/  LDL.LU R118, [R1+0x734] ;  /* 0x0007340001767983 */ /* 0x000ea20000300800 */
[----:B----4-:R-:W-:Y:S01]  /*16000*/  @!P3 FMUL R52, R52, R52 ;  /* 0x000000343434b220 */ /* 0x010fe20000400000 */
[----:B------:R-:W-:Y:S02]  /*16010*/  FSETP.GEU.AND P3, PT, R9, -126, PT ;  /* 0xc2fc00000900780b */ /* 0x000fe40003f6e000 */
[----:B------:R-:W-:-:S02]  /*16020*/  @!P2 FMUL R7, R7, 0.5 ;  /* 0x3f0000000707a820 */ /* 0x000fc40000400000 */
[----:B------:R-:W-:Y:S01]  /*16030*/  @!P4 FMUL R11, R11, 0.5 ;  /* 0x3f0000000b0bc820 */ /* 0x000fe20000400000 */
[----:B------:R-:W-:Y:S01]  /*16040*/  FFMA R12, R72, UR14, -R2 ;  /* 0x0000000e480c7c23 */ /* 0x000fe20008000802 */
[----:B------:R-:W4:Y:S01]  /*16050*/  LDL.LU R119, [R1+0x730] ;  /* 0x0007300001777983 */ /* 0x000f220000300800 */
[----:B---3--:R-:W-:Y:S01]  /*16060*/  @!P6 FMUL R0, R0, R0 ;  /* 0x000000000000e220 */ /* 0x008fe20000400000 */
[----:B------:R-:W-:Y:S01]  /*16070*/  FSETP.GEU.AND P6, PT, R8, -126, PT ;  /* 0xc2fc00000800780b */ /* 0x000fe20003fce000 */
[----:B------:R-:W-:-:S04]  /*16080*/  @!P5 FMUL R10, R10, 0.5 ;  /* 0x3f0000000a0ad820 */ /* 0x000fc80000400000 */
[----:B------:R-:W-:Y:S01]  /*16090*/  @!P3 FMUL R9, R9, 0.5 ;  /* 0x3f0000000909b820 */ /* 0x000fe20000400000 */
[----:B------:R-:W1:Y:S07]  /*160a0*/  MUFU.EX2 R7, R7 ;  /* 0x0000000700077308 */ /* 0x000e6e0000000800 */
[----:B------:R-:W-:Y:S01]  /*160b0*/  @!P6 FMUL R8, R8, 0.5 ;  /* 0x3f0000000808e820 */ /* 0x000fe20000400000 */
[----:B------:R-:W3:Y:S08]  /*160c0*/  MUFU.EX2 R11, R11 ;  /* 0x0000000b000b7308 */ /* 0x000ef00000000800 */
[----:B------:R-:W3:Y:S08]  /*160d0*/  MUFU.EX2 R9, R9 ;  /* 0x0000000900097308 */ /* 0x000ef00000000800 */
[----:B------:R-:W3:Y:S08]  /*160e0*/  MUFU.EX2 R8, R8 ;  /* 0x0000000800087308 */ /* 0x000ef00000000800 */
[----:B------:R-:W3:Y:S01]  /*160f0*/  MUFU.EX2 R10, R10 ;  /* 0x0000000a000a7308 */ /* 0x000ee20000000800 */
[----:B-1----:R-:W-:Y:S01]  /*16100*/  @!P2 FMUL R7, R7, R7 ;  /* 0x000000070707a220 */ /* 0x002fe20000400000 */
[----:B---3--:R-:W-:Y:S01]  /*16110*/  @!P4 FMUL R11, R11, R11 ;  /* 0x0000000b0b0bc220 */ /* 0x008fe20000400000 */
[----:B------:R-:W-:Y:S01]  /*16120*/  @!P3 FMUL R9, R9, R9 ;  /* 0x000000090909b220 */ /* 0x000fe20000400000 */
[----:B------:R-:W-:Y:S01]  /*16130*/  F2FP.F16.F32.PACK_AB R24, R0, R52 ;  /* 0x000000340018723e */ /* 0x000fe200000000ff */
[----:B------:R-:W-:Y:S01]  /*16140*/  @!P6 FMUL R8, R8, R8 ;  /* 0x000000080808e220 */ /* 0x000fe20000400000 */
[----:B------:R-:W-:-:S02]  /*16150*/  F2FP.F16.F32.PACK_AB R25, R7, R5 ;  /* 0x000000050719723e */ /* 0x000fc400000000ff */
[----:B------:R-:W-:Y:S01]  /*16160*/  F2FP.F16.F32.PACK_AB R26, R9, R11 ;  /* 0x0000000b091a723e */ /* 0x000fe200000000ff */
[----:B------:R-:W-:-:S05]  /*16170*/  @!P5 FMUL R10, R10, R10 ;  /* 0x0000000a0a0ad220 */ /* 0x000fca0000400000 */
[----:B------:R-:W-:Y:S02]  /*16180*/  F2FP.F16.F32.PACK_AB R27, R10, R8 ;  /* 0x000000080a1b723e */ /* 0x000fe400000000ff */
[----:B------:R-:W-:Y:S02]  /*16190*/  FSETP.GEU.AND P3, PT, R12, -126, PT ;  /* 0xc2fc00000c00780b */ /* 0x000fe40003f6e000 */
[----:B------:R-:W-:Y:S02]  /*161a0*/  FSETP.GEU.AND P6, PT, R13, -126, PT ;  /* 0xc2fc00000d00780b */ /* 0x000fe40003fce000 */
[----:B------:R-:W-:-:S09]  /*161b0*/  FSETP.GEU.AND P5, PT, R14, -126, PT ;  /* 0xc2fc00000e00780b */ /* 0x000fd20003fae000 */
[----:B------:R-:W-:Y:S02]  /*161c0*/  @!P3 FMUL R12, R12, 0.5 ;  /* 0x3f0000000c0cb820 */ /* 0x000fe40000400000 */
[----:B------:R-:W-:Y:S02]  /*161d0*/  @!P6 FMUL R13, R13, 0.5 ;  /* 0x3f0000000d0de820 */ /* 0x000fe40000400000 */
[----:B------:R-:W-:Y:S02]  /*161e0*/  @!P5 FMUL R14, R14, 0.5 ;  /* 0x3f0000000e0ed820 */ /* 0x000fe40000400000 */
[----:B------:R-:W1:Y:S08]  /*161f0*/  MUFU.EX2 R12, R12 ;  /* 0x0000000c000c7308 */ /* 0x000e700000000800 */
[----:B------:R-:W3:Y:S08]  /*16200*/  MUFU.EX2 R13, R13 ;  /* 0x0000000d000d7308 */ /* 0x000ef00000000800 */
[----:B------:R-:W3:Y:S01]  /*16210*/  MUFU.EX2 R14, R14 ;  /* 0x0000000e000e7308 */ /* 0x000ee20000000800 */
[----:B------:R-:W-:-:S02]  /*16220*/  WARPGROUP.DEPBAR.LE gsb0, 0x0 ;  /* 0x00008000000079c5 */ /* 0x000fc40000010000 */
[----:B------:R-:W-:-:S06]  /*16230*/  WARPGROUP.ARRIVE ;  /* 0x00000000000079c5 */ /* 0x000fcc0000000000 */
[----:B------:R-:W-:Y:S01]  /*16240*/  HGMMA.64x256x16.F32 R124, R24, gdesc[UR4].tnspB, R124, gsb0 ;  /* 0x43e00004187c7df0 */ /* 0x000fe2000800087c */
[----:B-1----:R-:W-:Y:S01]  /*16250*/  @!P3 FMUL R12, R12, R12 ;  /* 0x0000000c0c0cb220 */ /* 0x002fe20000400000 */
[----:B---3--:R-:W-:Y:S01]  /*16260*/  @!P6 FMUL R13, R13, R13 ;  /* 0x0000000d0d0de220 */ /* 0x008fe20000400000 */
[----:B------:R-:W-:Y:S01]  /*16270*/  @!P5 FMUL R14, R14, R14 ;  /* 0x0000000e0e0ed220 */ /* 0x000fe20000400000 */
[----:B------:R-:W-:Y:S02]  /*16280*/  FSETP.GEU.AND P2, PT, R15, -126, PT ;  /* 0xc2fc00000f00780b */ /* 0x000fe40003f4e000 */
[----:B------:R-:W-:Y:S02]  /*16290*/  FSETP.GEU.AND P4, PT, R16, -126, PT ;  /* 0xc2fc00001000780b */ /* 0x000fe40003f8e000 */
[----:B------:R-:W-:Y:S02]  /*162a0*/  FSETP.GEU.AND P3, PT, R18, -126, PT ;  /* 0xc2fc00001200780b */ /* 0x000fe40003f6e000 */
[----:B------:R-:W-:-:S02]  /*162b0*/  FSETP.GEU.AND P6, PT, R17, -126, PT ;  /* 0xc2fc00001100780b */ /* 0x000fc40003fce000 */
[----:B------:R-:W-:-:S05]  /*162c0*/  FSETP.GEU.AND P5, PT, R19, -126, PT ;  /* 0xc2fc00001300780b */ /* 0x000fca0003fae000 */
[----:B------:R-:W-:Y:S02]  /*162d0*/  @!P2 FMUL R15, R15, 0.5 ;  /* 0x3f0000000f0fa820 */ /* 0x000fe40000400000 */
[----:B------:R-:W-:Y:S02]  /*162e0*/  @!P4 FMUL R16, R16, 0.5 ;  /* 0x3f0000001010c820 */ /* 0x000fe40000400000 */
[----:B------:R-:W-:Y:S02]  /*162f0*/  @!P3 FMUL R18, R18, 0.5 ;  /* 0x3f0000001212b820 */ /* 0x000fe40000400000 */
[----:B------:R-:W-:Y:S02]  /*16300*/  @!P6 FMUL R17, R17, 0.5 ;  /* 0x3f0000001111e820 */ /* 0x000fe40000400000 */
[----:B------:R-:W-:Y:S01]  /*16310*/  @!P5 FMUL R19, R19, 0.5 ;  /* 0x3f0000001313d820 */ /* 0x000fe20000400000 */
[----:B------:R-:W1:Y:S08]  /*16320*/  MUFU.EX2 R15, R15 ;  /* 0x0000000f000f7308 */ /* 0x000e700000000800 */
[----:B------:R-:W3:Y:S08]  /*16330*/  MUFU.EX2 R16, R16 ;  /* 0x0000001000107308 */ /* 0x000ef00000000800 */
[----:B------:R-:W3:Y:S08]  /*16340*/  MUFU.EX2 R18, R18 ;  /* 0x0000001200127308 */ /* 0x000ef00000000800 */
[----:B------:R-:W3:Y:S08]  /*16350*/  MUFU.EX2 R17, R17 ;  /* 0x0000001100117308 */ /* 0x000ef00000000800 */
[----:B------:R-:W3:Y:S01]  /*16360*/  MUFU.EX2 R19, R19 ;  /* 0x0000001300137308 */ /* 0x000ee20000000800 */
[----:B-1----:R-:W-:Y:S01]  /*16370*/  @!P2 FMUL R15, R15, R15 ;  /* 0x0000000f0f0fa220 */ /* 0x002fe20000400000 */
[----:B---3--:R-:W-:Y:S01]  /*16380*/  @!P4 FMUL R16, R16, R16 ;  /* 0x000000101010c220 */ /* 0x008fe20000400000 */
[----:B------:R-:W-:Y:S01]  /*16390*/  @!P3 FMUL R18, R18, R18 ;  /* 0x000000121212b220 */ /* 0x000fe20000400000 */
[----:B------:R-:W-:-:S02]  /*163a0*/  R2UR UR6, R20 ;  /* 0x00000000140672ca */ /* 0x000fc400000e0000 */
[----:B------:R-:W-:Y:S01]  /*163b0*/  R2UR UR7, R21 ;  /* 0x00000000150772ca */ /* 0x000fe200000e0000 */
[----:B------:R-:W-:Y:S01]  /*163c0*/  @!P6 FMUL R17, R17, R17 ;  /* 0x000000111111e220 */ /* 0x000fe20000400000 */
[----:B------:R-:W-:Y:S02]  /*163d0*/  F2FP.F16.F32.PACK_AB R32, R13, R12 ;  /* 0x0000000c0d20723e */ /* 0x000fe400000000ff */
[----:B------:R-:W-:Y:S01]  /*163e0*/  F2FP.F16.F32.PACK_AB R33, R15, R14 ;  /* 0x0000000e0f21723e */ /* 0x000fe200000000ff */
[----:B------:R-:W-:Y:S01]  /*163f0*/  @!P5 FMUL R19, R19, R19 ;  /* 0x000000131313d220 */ /* 0x000fe20000400000 */
[----:B------:R-:W-:-:S04]  /*16400*/  F2FP.F16.F32.PACK_AB R34, R18, R16 ;  /* 0x000000101222723e */ /* 0x000fc800000000ff */
[----:B------:R-:W-:Y:S01]  /*16410*/  F2FP.F16.F32.PACK_AB R35, R19, R17 ;  /* 0x000000111323723e */ /* 0x000fe200000000ff */
[--C-:B------:R-:W-:Y:S01]  /*16420*/  FFMA R20, R80, UR14, -R2.reuse ;  /* 0x0000000e50147c23 */ /* 0x100fe20008000802 */
[----:B------:R-:W-:Y:S01]  /*16430*/  FFMA R21, R81, UR14, -R2 ;  /* 0x0000000e51157c23 */ /* 0x000fe20008000802 */
[----:B------:R-:W-:-:S03]  /*16440*/  FSETP.GEU.AND P5, PT, R22, -126, PT ;  /* 0xc2fc00001600780b */ /* 0x000fc60003fae000 */
[----:B------:R-:W-:Y:S02]  /*16450*/  FSETP.GEU.AND P3, PT, R20, -126, PT ;  /* 0xc2fc00001400780b */ /* 0x000fe40003f6e000 */
[----:B------:R-:W-:-:S08]  /*16460*/  FSETP.GEU.AND P6, PT, R21, -126, PT ;  /* 0xc2fc00001500780b */ /* 0x000fd00003fce000 */
[----:B------:R-:W-:-:S03]  /*16470*/  @!P5 FMUL R22, R22, 0.5 ;  /* 0x3f0000001616d820 */ /* 0x000fc60000400000 */
[----:B------:R-:W-:Y:S02]  /*16480*/  @!P3 FMUL R20, R20, 0.5 ;  /* 0x3f0000001414b820 */ /* 0x000fe40000400000 */
[----:B------:R-:W-:Y:S01]  /*16490*/  @!P6 FMUL R21, R21, 0.5 ;  /* 0x3f0000001515e820 */ /* 0x000fe20000400000 */
[----:B------:R-:W1:Y:S08]  /*164a0*/  MUFU.EX2 R22, R22 ;  /* 0x0000001600167308 */ /* 0x000e700000000800 */
[----:B------:R-:W3:Y:S08]  /*164b0*/  MUFU.EX2 R20, R20 ;  /* 0x0000001400147308 */ /* 0x000ef00000000800 */
[----:B------:R-:W3:Y:S01]  /*164c0*/  MUFU.EX2 R21, R21 ;  /* 0x0000001500157308 */ /* 0x000ee20000000800 */
[--C-:B------:R-:W-:Y:S01]  /*164d0*/  FFMA R28, R84, UR14, -R2.reuse ;  /* 0x0000000e541c7c23 */ /* 0x100fe20008000802 */
[----:B------:R-:W-:Y:S01]  /*164e0*/  FFMA R30, R85, UR14, -R2 ;  /* 0x0000000e551e7c23 */ /* 0x000fe20008000802 */
[--C-:B------:R-:W-:Y:S01]  /*164f0*/  FFMA R29, R86, UR14, -R3.reuse ;  /* 0x0000000e561d7c23 */ /* 0x100fe20008000803 */
[----:B------:R-:W-:Y:S01]  /*16500*/  FFMA R31, R87, UR14, -R3 ;  /* 0x0000000e571f7c23 */ /* 0x000fe20008000803 */
[----:B-1----:R-:W-:Y:S01]  /*16510*/  @!P5 FMUL R22, R22, R22 ;  /* 0x000000161616d220 */ /* 0x002fe20000400000 */
[----:B------:R-:W-:-:S02]  /*16520*/  FSETP.GEU.AND P2, PT, R23, -126, PT ;  /* 0xc2fc00001700780b */ /* 0x000fc40003f4e000 */
[----:B------:R-:W-:Y:S01]  /*16530*/  FSETP.GEU.AND P4, PT, R28, -126, PT ;  /* 0xc2fc00001c00780b */ /* 0x000fe20003f8e000 */
[----:B---3--:R-:W-:Y:S01]  /*16540*/  @!P3 FMUL R20, R20, R20 ;  /* 0x000000141414b220 */ /* 0x008fe20000400000 */
[----:B------:R-:W-:Y:S02]  /*16550*/  FSETP.GEU.AND P3, PT, R30, -126, PT ;  /* 0xc2fc00001e00780b */ /* 0x000fe40003f6e000 */
[----:B------:R-:W-:Y:S01]  /*16560*/  FSETP.GEU.AND P5, PT, R31, -126, PT ;  /* 0xc2fc00001f00780b */ /* 0x000fe20003fae000 */
[----:B------:R-:W-:Y:S01]  /*16570*/  @!P6 FMUL R21, R21, R21 ;  /* 0x000000151515e220 */ /* 0x000fe20000400000 */
[----:B------:R-:W-:Y:S01]  /*16580*/  FSETP.GEU.AND P6, PT, R29, -126, PT ;  /* 0xc2fc00001d00780b */ /* 0x000fe20003fce000 */
[----:B------:R-:W-:Y:S02]  /*16590*/  WARPGROUP.DEPBAR.LE gsb0, 0x0 ;  /* 0x00008000000079c5 */ /* 0x000fe40000010000 */
[----:B------:R-:W-:-:S06]  /*165a0*/  WARPGROUP.ARRIVE ;  /* 0x00000000000079c5 */ /* 0x000fcc0000000000 */
[----:B------:R-:W-:Y:S01]  /*165b0*/  HGMMA.64x256x16.F32 R124, R32, gdesc[UR4].tnspB, R124, gsb0 ;  /* 0x43e00004207c7df0 */ /* 0x000fe2000800087c */
[----:B------:R-:W-:Y:S01]  /*165c0*/  @!P2 FMUL R23, R23, 0.5 ;  /* 0x3f0000001717a820 */ /* 0x000fe20000400000 */
[----:B------:R-:W-:Y:S01]  /*165d0*/  @!P4 FMUL R28, R28, 0.5 ;  /* 0x3f0000001c1cc820 */ /* 0x000fe20000400000 */
[----:B------:R-:W-:Y:S01]  /*165e0*/  @!P3 FMUL R30, R30, 0.5 ;  /* 0x3f0000001e1eb820 */ /* 0x000fe20000400000 */
[----:B------:R-:W-:Y:S01]  /*165f0*/  @!P6 FMUL R29, R29, 0.5 ;  /* 0x3f0000001d1de820 */ /* 0x000fe20000400000 */
[----:B------:R-:W-:Y:S02]  /*16600*/  @!P5 FMUL R31, R31, 0.5 ;  /* 0x3f0000001f1fd820 */ /* 0x000fe40000400000 */
[----:B------:R-:W1:Y:S08]  /*16610*/  MUFU.EX2 R23, R23 ;  /* 0x0000001700177308 */ /* 0x000e700000000800 */
[----:B------:R-:W3:Y:S08]  /*16620*/  MUFU.EX2 R28, R28 ;  /* 0x0000001c001c7308 */ /* 0x000ef00000000800 */
[----:B------:R-:W2:Y:S08]  /*16630*/  MUFU.EX2 R30, R30 ;  /* 0x0000001e001e7308 */ /* 0x000eb00000000800 */
[----:B------:R-:W4:Y:S08]  /*16640*/  MUFU.EX2 R29, R29 ;  /* 0x0000001d001d7308 */ /* 0x000f300000000800 */
[----:B------:R-:W4:Y:S01]  /*16650*/  MUFU.EX2 R31, R31 ;  /* 0x0000001f001f7308 */ /* 0x000f220000000800 */
[----:B------:R-:W-:Y:S01]  /*16660*/  VIADD R24, R4, 0x380 ;  /* 0x0000038004187836 */ /* 0x000fe20000000000 */
[----:B------:R-:W-:Y:S01]  /*16670*/  MOV R25, 0x40000040 ;  /* 0x4000004000197802 */ /* 0x000fe20000000f00 */
[----:B-1----:R-:W-:Y:S01]  /*16680*/  @!P2 FMUL R23, R23, R23 ;  /* 0x000000171717a220 */ /* 0x002fe20000400000 */
[----:B---3--:R-:W-:Y:S01]  /*16690*/  @!P4 FMUL R28, R28, R28 ;  /* 0x0000001c1c1cc220 */ /* 0x008fe20000400000 */
[----:B--2---:R-:W-:Y:S01]  /*166a0*/  @!P3 FMUL R30, R30, R30 ;  /* 0x0000001e1e1eb220 */ /* 0x004fe20000400000 */
[----:B------:R-:W-:Y:S01]  /*166b0*/  R2UR UR6, R24 ;  /* 0x00000000180672ca */ /* 0x000fe200000e0000 */
[----:B----4-:R-:W-:Y:S01]  /*166c0*/  @!P6 FMUL R29, R29, R29 ;  /* 0x0000001d1d1de220 */ /* 0x010fe20000400000 */
[----:B------:R-:W-:-:S02]  /*166d0*/  R2UR UR7, R25 ;  /* 0x00000000190772ca */ /* 0x000fc400000e0000 */
[----:B------:R-:W-:Y:S01]  /*166e0*/  F2FP.F16.F32.PACK_AB R40, R21, R20 ;  /* 0x000000141528723e */ /* 0x000fe200000000ff */
[----:B------:R-:W-:Y:S01]  /*166f0*/  @!P5 FMUL R31, R31, R31 ;  /* 0x0000001f1f1fd220 */ /* 0x000fe20000400000 */
[----:B------:R-:W-:Y:S02]  /*16700*/  F2FP.F16.F32.PACK_AB R41, R23, R22 ;  /* 0x000000161729723e */ /* 0x000fe400000000ff */
[----:B------:R-:W-:Y:S02]  /*16710*/  F2FP.F16.F32.PACK_AB R42, R30, R28 ;  /* 0x0000001c1e2a723e */ /* 0x000fe400000000ff */
[----:B------:R-:W-:Y:S02]  /*16720*/  F2FP.F16.F32.PACK_AB R43, R31, R29 ;  /* 0x0000001d1f2b723e */ /* 0x000fe400000000ff */
[----:B------:R-:W-:-:S13]  /*16730*/  FSETP.GEU.AND P4, PT, R36, -126, PT ;  /* 0xc2fc00002400780b */ /* 0x000fda0003f8e000 */
[----:B------:R-:W-:-:S06]  /*16740*/  @!P4 FMUL R36, R36, 0.5 ;  /* 0x3f0000002424c820 */ /* 0x000fcc0000400000 */
[----:B------:R-:W1:Y:S01]  /*16750*/  MUFU.EX2 R36, R36 ;  /* 0x0000002400247308 */ /* 0x000e620000000800 */
[----:B------:R-:W-:Y:S02]  /*16760*/  IADD3 R24, R4, 0x400, RZ ;  /* 0x0000040004187810 */ /* 0x000fe40007ffe0ff */
[----:B------:R-:W-:Y:S01]  /*16770*/  MOV R25, 0x40000040 ;  /* 0x4000004000197802 */ /* 0x000fe20000000f00 */
[----:B-1----:R-:W-:Y:S01]  /*16780*/  @!P4 FMUL R36, R36, R36 ;  /* 0x000000242424c220 */ /* 0x002fe20000400000 */
[----:B------:R-:W-:Y:S02]  /*16790*/  WARPGROUP.DEPBAR.LE gsb0, 0x0 ;  /* 0x00008000000079c5 */ /* 0x000fe40000010000 */
[----:B------:R-:W-:-:S06]  /*167a0*/  WARPGROUP.ARRIVE ;  /* 0x00000000000079c5 */ /* 0x000fcc0000000000 */
[----:B------:R-:W-:Y:S01]  /*167b0*/  HGMMA.64x256x16.F32 R124, R40, gdesc[UR4].tnspB, R124, gsb0 ;  /* 0x43e00004287c7df0 */ /* 0x000fe2000800087c */
        /* <DEDUP_REMOVED lines=8> */
[----:B------:R-:W-:Y:S02]  /*16840*/  @!P5 FMUL R34, R34, 0.5 ;  /* 0x3f0000002222d820 */ /* 0x000fe40000400000 */
[----:B------:R-:W1:Y:S08]  /*16850*/  MUFU.EX2 R32, R32 ;  /* 0x0000002000207308 */ /* 0x000e700000000800 */
[----:B------:R-:W2:Y:S08]  /*16860*/  MUFU.EX2 R33, R33 ;  /* 0x0000002100217308 */ /* 0x000eb00000000800 */
[----:B------:R-:W3:Y:S01]  /*16870*/  MUFU.EX2 R34, R34 ;  /* 0x0000002200227308 */ /* 0x000ee20000000800 */
[----:B------:R-:W-:Y:S01]  /*16880*/  FFMA R35, R91, UR14, -R3 ;  /* 0x0000000e5b237c23 */ /* 0x000fe20008000803 */
[----:B-1----:R-:W-:Y:S01]  /*16890*/  @!P3 FMUL R32, R32, R32 ;  /* 0x000000202020b220 */ /* 0x002fe20000400000 */
[----:B------:R-:W-:-:S03]  /*168a0*/  FSETP.GEU.AND P3, PT, R37, -126, PT ;  /* 0xc2fc00002500780b */ /* 0x000fc60003f6e000 */
[----:B------:R-:W-:Y:S01]  /*168b0*/  FSETP.GEU.AND P2, PT, R35, -126, PT ;  /* 0xc2fc00002300780b */ /* 0x000fe20003f4e000 */
[----:B--2---:R-:W-:Y:S01]  /*168c0*/  @!P6 FMUL R33, R33, R33 ;  /* 0x000000212121e220 */ /* 0x004fe20000400000 */
[----:B------:R-:W-:Y:S01]  /*168d0*/  FSETP.GEU.AND P6, PT, R38, -126, PT ;  /* 0xc2fc00002600780b */ /* 0x000fe20003fce000 */
[----:B---3--:R-:W-:Y:S01]  /*168e0*/  @!P5 FMUL R34, R34, R34 ;  /* 0x000000222222d220 */ /* 0x008fe20000400000 */
[----:B------:R-:W-:-:S09]  /*168f0*/  FSETP.GEU.AND P5, PT, R39, -126, PT ;  /* 0xc2fc00002700780b */ /* 0x000fd20003fae000 */
[----:B------:R-:W-:Y:S01]  /*16900*/  @!P2 FMUL R35, R35, 0.5 ;  /* 0x3f0000002323a820 */ /* 0x000fe20000400000 */
[----:B------:R-:W-:Y:S01]  /*16910*/  @!P3 FMUL R37, R37, 0.5 ;  /* 0x3f0000002525b820 */ /* 0x000fe20000400000 */
[----:B------:R-:W-:-:S04]  /*16920*/  @!P6 FMUL R38, R38, 0.5 ;  /* 0x3f0000002626e820 */ /* 0x000fc80000400000 */
[----:B------:R-:W1:Y:S01]  /*16930*/  MUFU.EX2 R35, R35 ;  /* 0x0000002300237308 */ /* 0x000e620000000800 */
[----:B------:R-:W-:-:S07]  /*16940*/  @!P5 FMUL R39, R39, 0.5 ;  /* 0x3f0000002727d820 */ /* 0x000fce0000400000 */
[----:B------:R-:W2:Y:S08]  /*16950*/  MUFU.EX2 R37, R37 ;  /* 0x0000002500257308 */ /* 0x000eb00000000800 */
[----:B------:R-:W3:Y:S08]  /*16960*/  MUFU.EX2 R38, R38 ;  /* 0x0000002600267308 */ /* 0x000ef00000000800 */
[----:B------:R-:W4:Y:S01]  /*16970*/  MUFU.EX2 R39, R39 ;  /* 0x0000002700277308 */ /* 0x000f220000000800 */
[----:B-1----:R-:W-:Y:S01]  /*16980*/  @!P2 FMUL R35, R35, R35 ;  /* 0x000000232323a220 */ /* 0x002fe20000400000 */
[----:B--2---:R-:W-:Y:S01]  /*16990*/  @!P3 FMUL R37, R37, R37 ;  /* 0x000000252525b220 */ /* 0x004fe20000400000 */
[----:B------:R-:W-:-:S02]  /*169a0*/  R2UR UR6, R24 ;  /* 0x00000000180672ca */ /* 0x000fc400000e0000 */
[----:B------:R-:W-:Y:S01]  /*169b0*/  R2UR UR7, R25 ;  /* 0x00000000190772ca */ /* 0x000fe200000e0000 */
[----:B---3--:R-:W-:Y:S01]  /*169c0*/  @!P6 FMUL R38, R38, R38 ;  /* 0x000000262626e220 */ /* 0x008fe20000400000 */
[----:B------:R-:W-:Y:S02]  /*169d0*/  F2FP.F16.F32.PACK_AB R48, R33, R32 ;  /* 0x000000202130723e */ /* 0x000fe400000000ff */
[----:B------:R-:W-:Y:S01]  /*169e0*/  F2FP.F16.F32.PACK_AB R49, R35, R34 ;  /* 0x000000222331723e */ /* 0x000fe200000000ff */
[----:B----4-:R-:W-:Y:S01]  /*169f0*/  @!P5 FMUL R39, R39, R39 ;  /* 0x000000272727d220 */ /* 0x010fe20000400000 */
[----:B------:R-:W-:-:S04]  /*16a00*/  F2FP.F16.F32.PACK_AB R50, R37, R36 ;  /* 0x000000242532723e */ /* 0x000fc800000000ff */
[----:B------:R-:W-:Y:S02]  /*16a10*/  F2FP.F16.F32.PACK_AB R51, R39, R38 ;  /* 0x000000262733723e */ /* 0x000fe400000000ff */
[----:B------:R-:W-:-:S13]  /*16a20*/  FSETP.GEU.AND P4, PT, R44, -126, PT ;  /* 0xc2fc00002c00780b */ /* 0x000fda0003f8e000 */
[----:B------:R-:W-:Y:S01]  /*16a30*/  @!P4 FMUL R44, R44, 0.5 ;  /* 0x3f0000002c2cc820 */ /* 0x000fe20000400000 */
        /* <DEDUP_REMOVED lines=25> */
[----:B------:R-:W-:Y:S01]  /*16bd0*/  @!P6 FMUL R46, R46, 0.5 ;  /* 0x3f0000002e2ee820 */ /* 0x000fe20000400000 */
[----:B------:R-:W-:Y:S01]  /*16be0*/  MUFU.EX2 R44, R44 ;  /* 0x0000002c002c7308 */ /* 0x000fe20000000800 */
[----:B------:R-:W-:-:S07]  /*16bf0*/  @!P5 FMUL R47, R47, 0.5 ;  /* 0x3f0000002f2fd820 */ /* 0x000fce0000400000 */
[----:B------:R-:W1:Y:S08]  /*16c00*/  MUFU.EX2 R43, R43 ;  /* 0x0000002b002b7308 */ /* 0x000e700000000800 */
[----:B------:R-:W2:Y:S08]  /*16c10*/  MUFU.EX2 R45, R45 ;  /* 0x0000002d002d7308 */ /* 0x000eb00000000800 */
[----:B------:R-:W3:Y:S08]  /*16c20*/  MUFU.EX2 R46, R46 ;  /* 0x0000002e002e7308 */ /* 0x000ef00000000800 */
[----:B------:R-:W4:Y:S01]  /*16c30*/  MUFU.EX2 R47, R47 ;  /* 0x0000002f002f7308 */ /* 0x000f220000000800 */
[----:B------:R-:W-:Y:S01]  /*16c40*/  VIADD R24, R4, 0x480 ;  /* 0x0000048004187836 */ /* 0x000fe20000000000 */
[----:B------:R-:W-:Y:S01]  /*16c50*/  MOV R25, 0x40000040 ;  /* 0x4000004000197802 */ /* 0x000fe20000000f00 */
[----:B-1----:R-:W-:Y:S01]  /*16c60*/  @!P2 FMUL R43, R43, R43 ;  /* 0x0000002b2b2ba220 */ /* 0x002fe20000400000 */
[----:B------:R-:W-:Y:S01]  /*16c70*/  @!P4 FMUL R44, R44, R44 ;  /* 0x0000002c2c2cc220 */ /* 0x000fe20000400000 */
[----:B--2---:R-:W-:Y:S01]  /*16c80*/  @!P3 FMUL R45, R45, R45 ;  /* 0x0000002d2d2db220 */ /* 0x004fe20000400000 */
[----:B------:R-:W-:Y:S01]  /*16c90*/  R2UR UR6, R24 ;  /* 0x00000000180672ca */ /* 0x000fe200000e0000 */
[----:B---3--:R-:W-:Y:S01]  /*16ca0*/  @!P6 FMUL R46, R46, R46 ;  /* 0x0000002e2e2ee220 */ /* 0x008fe20000400000 */
[----:B------:R-:W-:-:S02]  /*16cb0*/  R2UR UR7, R25 ;  /* 0x00000000190772ca */ /* 0x000fc400000e0000 */
[----:B------:R-:W-:Y:S01]  /*16cc0*/  F2FP.F16.F32.PACK_AB R24, R41, R40 ;  /* 0x000000282918723e */ /* 0x000fe200000000ff */
[----:B----4-:R-:W-:Y:S01]  /*16cd0*/  @!P5 FMUL R47, R47, R47 ;  /* 0x0000002f2f2fd220 */ /* 0x010fe20000400000 */
[----:B------:R-:W-:Y:S02]  /*16ce0*/  F2FP.F16.F32.PACK_AB R25, R43, R42 ;  /* 0x0000002a2b19723e */ /* 0x000fe400000000ff */
[----:B------:R-:W-:Y:S02]  /*16cf0*/  F2FP.F16.F32.PACK_AB R26, R45, R44 ;  /* 0x0000002c2d1a723e */ /* 0x000fe400000000ff */
[----:B------:R-:W-:Y:S01]  /*16d00*/  F2FP.F16.F32.PACK_AB R27, R47, R46 ;  /* 0x0000002e2f1b723e */ /* 0x000fe200000000ff */
[--C-:B------:R-:W-:Y:S01]  /*16d10*/  FFMA R53, R108, UR14, -R2.reuse ;  /* 0x0000000e6c357c23 */ /* 0x100fe20008000802 */
[----:B------:R-:W-:Y:S01]  /*16d20*/  FFMA R55, R109, UR14, -R2 ;  /* 0x0000000e6d377c23 */ /* 0x000fe20008000802 */
[--C-:B------:R-:W-:Y:S01]  /*16d30*/  FFMA R54, R110, UR14, -R3.reuse ;  /* 0x0000000e6e367c23 */ /* 0x100fe20008000803 */
[----:B------:R-:W-:-:S02]  /*16d40*/  FFMA R56, R111, UR14, -R3 ;  /* 0x0000000e6f387c23 */ /* 0x000fc40008000803 */
[----:B------:R-:W-:Y:S01]  /*16d50*/  FSETP.GEU.AND P4, PT, R53, -126, PT ;  /* 0xc2fc00003500780b */ /* 0x000fe20003f8e000 */
        /* <DEDUP_REMOVED lines=26> */
[----:B------:R-:W-:-:S03]  /*16f00*/  @!P6 FMUL R54, R54, 0.5 ;  /* 0x3f0000003636e820 */ /* 0x000fc60000400000 */
[----:B------:R-:W1:Y:S01]  /*16f10*/  MUFU.EX2 R51, R51 ;  /* 0x0000003300337308 */ /* 0x000e620000000800 */
[----:B------:R-:W-:-:S07]  /*16f20*/  @!P5 FMUL R56, R56, 0.5 ;  /* 0x3f0000003838d820 */ /* 0x000fce0000400000 */
[----:B------:R-:W2:Y:S08]  /*16f30*/  MUFU.EX2 R53, R53 ;  /* 0x0000003500357308 */ /* 0x000eb00000000800 */
[----:B------:R-:W3:Y:S08]  /*16f40*/  MUFU.EX2 R55, R55 ;  /* 0x0000003700377308 */ /* 0x000ef00000000800 */
[----:B------:R-:W4:Y:S08]  /*16f50*/  MUFU.EX2 R54, R54 ;  /* 0x0000003600367308 */ /* 0x000f300000000800 */
[----:B------:R-:W4:Y:S01]  /*16f60*/  MUFU.EX2 R56, R56 ;  /* 0x0000003800387308 */ /* 0x000f220000000800 */
[----:B-1----:R-:W-:Y:S01]  /*16f70*/  @!P2 FMUL R51, R51, R51 ;  /* 0x000000333333a220 */ /* 0x002fe20000400000 */
[----:B--2---:R-:W-:Y:S01]  /*16f80*/  @!P4 FMUL R53, R53, R53 ;  /* 0x000000353535c220 */ /* 0x004fe20000400000 */
[----:B---3--:R-:W-:Y:S01]  /*16f90*/  @!P3 FMUL R55, R55, R55 ;  /* 0x000000373737b220 */ /* 0x008fe20000400000 */
[----:B----4-:R-:W-:Y:S01]  /*16fa0*/  @!P6 FMUL R54, R54, R54 ;  /* 0x000000363636e220 */ /* 0x010fe20000400000 */
[----:B------:R-:W-:Y:S01]  /*16fb0*/  @!P5 FMUL R56, R56, R56 ;  /* 0x000000383838d220 */ /* 0x000fe20000400000 */
        /* <DEDUP_REMOVED lines=9> */
[----:B------:R-:W1:Y:S01]  /*17050*/  MUFU.EX2 R60, R60 ;  /* 0x0000003c003c7308 */ /* 0x000e620000000800 */
[----:B------:R-:W-:Y:S02]  /*17060*/  WARPGROUP.DEPBAR.LE gsb0, 0x0 ;  /* 0x00008000000079c5 */ /* 0x000fe40000010000 */
[----:B------:R-:W-:Y:S02]  /*17070*/  IADD3 R24, R4, 0x500, RZ ;  /* 0x0000050004187810 */ /* 0x000fe40007ffe0ff */
[----:B------:R-:W-:-:S02]  /*17080*/  MOV R25, 0x40000040 ;  /* 0x4000004000197802 */ /* 0x000fc40000000f00 */
[----:B------:R-:W-:Y:S02]  /*17090*/  R2UR UR6, R24 ;  /* 0x00000000180672ca */ /* 0x000fe400000e0000 */
[----:B------:R-:W-:Y:S02]  /*170a0*/  R2UR UR7, R25 ;  /* 0x00000000190772ca */ /* 0x000fe400000e0000 */
[----:B------:R-:W-:Y:S02]  /*170b0*/  F2FP.F16.F32.PACK_AB R24, R49, R48 ;  /* 0x000000303118723e */ /* 0x000fe400000000ff */
[----:B------:R-:W-:Y:S02]  /*170c0*/  F2FP.F16.F32.PACK_AB R25, R51, R50 ;  /* 0x000000323319723e */ /* 0x000fe400000000ff */
[----:B------:R-:W-:Y:S02]  /*170d0*/  F2FP.F16.F32.PACK_AB R26, R55, R53 ;  /* 0x00000035371a723e */ /* 0x000fe400000000ff */
[----:B------:R-:W-:-:S04]  /*170e0*/  F2FP.F16.F32.PACK_AB R27, R56, R54 ;  /* 0x00000036381b723e */ /* 0x000fc800000000ff */
[----:B------:R-:W-:-:S06]  /*170f0*/  WARPGROUP.ARRIVE ;  /* 0x00000000000079c5 */ /* 0x000fcc0000000000 */
[----:B------:R-:W-:Y:S01]  /*17100*/  HGMMA.64x256x16.F32 R124, R24, gdesc[UR4].tnspB, R124, gsb0 ;  /* 0x43e00004187c7df0 */ /* 0x000fe2000800087c */
[----:B------:R-:W2:Y:S08]  /*17110*/  MUFU.EX2 R61, R61 ;  /* 0x0000003d003d7308 */ /* 0x000eb00000000800 */
[----:B------:R-:W3:Y:S01]  /*17120*/  MUFU.EX2 R62, R62 ;  /* 0x0000003e003e7308 */ /* 0x000ee20000000800 */
[--C-:B------:R-:W-:Y:S01]  /*17130*/  FFMA R63, R115, UR14, -R3.reuse ;  /* 0x0000000e733f7c23 */ /* 0x100fe20008000803 */
[--C-:B------:R-:W-:Y:S01]  /*17140*/  FFMA R64, R116, UR14, -R2.reuse ;  /* 0x0000000e74407c23 */ /* 0x100fe20008000802 */
[----:B------:R-:W-:Y:S01]  /*17150*/  FFMA R65, R117, UR14, -R2 ;  /* 0x0000000e75417c23 */ /* 0x000fe20008000802 */
[--C-:B------:R-:W-:Y:S01]  /*17160*/  FFMA R66, R118, UR14, -R3.reuse ;  /* 0x0000000e76427c23 */ /* 0x100fe20008000803 */
[----:B------:R-:W-:Y:S01]  /*17170*/  FFMA R67, R119, UR14, -R3 ;  /* 0x0000000e77437c23 */ /* 0x000fe20008000803 */
[----:B-1----:R-:W-:Y:S01]  /*17180*/  @!P3 FMUL R60, R60, R60 ;  /* 0x0000003c3c3cb220 */ /* 0x002fe20000400000 */
[----:B------:R-:W-:Y:S01]  /*17190*/  FSETP.GEU.AND P2, PT, R63, -126, PT ;  /* 0xc2fc00003f00780b */ /* 0x000fe20003f4e000 */
[----:B--2---:R-:W-:Y:S01]  /*171a0*/  @!P6 FMUL R61, R61, R61 ;  /* 0x0000003d3d3de220 */ /* 0x004fe20000400000 */
[----:B------:R-:W-:-:S02]  /*171b0*/  FSETP.GEU.AND P4, PT, R64, -126, PT ;  /* 0xc2fc00004000780b */ /* 0x000fc40003f8e000 */
[----:B------:R-:W-:Y:S02]  /*171c0*/  FSETP.GEU.AND P3, PT, R65, -126, PT ;  /* 0xc2fc00004100780b */ /* 0x000fe40003f6e000 */
[----:B------:R-:W-:Y:S01]  /*171d0*/  FSETP.GEU.AND P6, PT, R66, -126, PT ;  /* 0xc2fc00004200780b */ /* 0x000fe20003fce000 */
[----:B---3--:R-:W-:Y:S01]  /*171e0*/  @!P5 FMUL R62, R62, R62 ;  /* 0x0000003e3e3ed220 */ /* 0x008fe20000400000 */
[----:B------:R-:W-:-:S05]  /*171f0*/  FSETP.GEU.AND P5, PT, R67, -126, PT ;  /* 0xc2fc00004300780b */ /* 0x000fca0003fae000 */
[----:B------:R-:W-:Y:S02]  /*17200*/  @!P2 FMUL R63, R63, 0.5 ;  /* 0x3f0000003f3fa820 */ /* 0x000fe40000400000 */
[----:B------:R-:W-:Y:S02]  /*17210*/  @!P4 FMUL R64, R64, 0.5 ;  /* 0x3f0000004040c820 */ /* 0x000fe40000400000 */
[----:B------:R-:W-:Y:S02]  /*17220*/  @!P3 FMUL R65, R65, 0.5 ;  /* 0x3f0000004141b820 */ /* 0x000fe40000400000 */
[----:B------:R-:W-:Y:S02]  /*17230*/  @!P6 FMUL R66, R66, 0.5 ;  /* 0x3f0000004242e820 */ /* 0x000fe40000400000 */
[----:B------:R-:W-:Y:S01]  /*17240*/  @!P5 FMUL R67, R67, 0.5 ;  /* 0x3f0000004343d820 */ /* 0x000fe20000400000 */
[----:B------:R-:W1:Y:S08]  /*17250*/  MUFU.EX2 R63, R63 ;  /* 0x0000003f003f7308 */ /* 0x000e700000000800 */
        /* <DEDUP_REMOVED lines=9> */
[----:B------:R-:W-:Y:S04]  /*172f0*/  STL.64 [R1+0x650], R122 ;  /* 0x0006507a01007387 */ /* 0x000fe80000100a00 */
[----:B------:R-:W-:Y:S01]  /*17300*/  STL.64 [R1+0x648], R120 ;  /* 0x0006487801007387 */ /* 0x000fe20000100a00 */
[----:B------:R-:W-:-:S02]  /*17310*/  WARPGROUP.DEPBAR.LE gsb0, 0x0 ;  /* 0x00008000000079c5 */ /* 0x000fc40000010000 */
[----:B------:R-:W-:Y:S01]  /*17320*/  VIADD R24, R4, 0x580 ;  /* 0x0000058004187836 */ /* 0x000fe20000000000 */
[----:B------:R-:W-:-:S04]  /*17330*/  MOV R25, 0x40000040 ;  /* 0x4000004000197802 */ /* 0x000fc80000000f00 */
        /* <DEDUP_REMOVED lines=8> */
[----:B------:R-:W-:Y:S04]  /*173c0*/  STL [R1+0x38c], R13 ;  /* 0x00038c0d01007387 */ /* 0x000fe80000100800 */
[----:B------:R-:W-:Y:S04]  /*173d0*/  STL [R1+0x390], R15 ;  /* 0x0003900f01007387 */ /* 0x000fe80000100800 */
[----:B------:R-:W-:Y:S04]  /*173e0*/  STL [R1+0x398], R16 ;  /* 0x0003981001007387 */ /* 0x000fe80000100800 */
[----:B------:R-:W-:Y:S04]  /*173f0*/  STL [R1+0x394], R18 ;  /* 0x0003941201007387 */ /* 0x000fe80000100800 */
[----:B------:R-:W-:Y:S04]  /*17400*/  STL [R1+0x3a0], R17 ;  /* 0x0003a01101007387 */ /* 0x000fe80000100800 */
[----:B------:R-:W-:Y:S04]  /*17410*/  STL [R1+0x39c], R19 ;  /* 0x00039c1301007387 */ /* 0x000fe80000100800 */
[----:B------:R-:W-:Y:S01]  /*17420*/  STL [R1+0x3a4], R21 ;  /* 0x0003a41501007387 */ /* 0x000fe20000100800 */
[----:B------:R-:W-:-:S03]  /*17430*/  WARPGROUP.DEPBAR.LE gsb0, 0x0 ;  /* 0x00008000000079c5 */ /* 0x000fc60000010000 */
        /* <DEDUP_REMOVED lines=65> */
[----:B------:R-:W3:Y:S04]  /*17850*/  LDL.LU R182, [R1+0x720] ;  /* 0x0007200001b67983 */ /* 0x000ee80000300800 */
        /* <DEDUP_REMOVED lines=28> */
[----:B---3--:R-:W-:Y:S04]  /*17a20*/  STL [R1+0x638], R182 ;  /* 0x000638b601007387 */ /* 0x008fe80000100800 */
        /* <DEDUP_REMOVED lines=24> */
[----:B------:R-:W-:Y:S01]  /*17bb0*/  FFMA R75, R127, UR14, -R3 ;  /* 0x0000000e7f4b7c23 */ /* 0x000fe20008000803 */
[--C-:B------:R-:W-:Y:S01]  /*17bc0*/  FFMA R72, R124, UR14, -R2.reuse ;  /* 0x0000000e7c487c23 */ /* 0x100fe20008000802 */
[----:B------:R-:W-:-:S02]  /*17bd0*/  FFMA R73, R125, UR14, -R2 ;  /* 0x0000000e7d497c23 */ /* 0x000fc40008000802 */
[----:B------:R-:W2:Y:S04]  /*17be0*/  LDL.LU.64 R124, [R1] ;  /* 0x00000000017c7983 */ /* 0x000ea80000300a00 */
        /* <DEDUP_REMOVED lines=74> */
[----:B------:R-:W4:Y:S01]  /*18090*/  MUFU.EX2 R70, R70 ;  /* 0x0000004600467308 */ /* 0x000f220000000800 */
[----:B------:R-:W-:Y:S01]  /*180a0*/  FFMA R71, R123, UR14, -R3 ;  /* 0x0000000e7b477c23 */ /* 0x000fe20008000803 */
[----:B-1----:R-:W-:Y:S01]  /*180b0*/  @!P3 FMUL R68, R68, R68 ;  /* 0x000000444444b220 */ /* 0x002fe20000400000 */
[----:B------:R-:W-:-:S02]  /*180c0*/  FSETP.GEU.AND P4, PT, R72, -126, PT ;  /* 0xc2fc00004800780b */ /* 0x000fc40003f8e000 */
[----:B------:R-:W-:Y:S02]  /*180d0*/  FSETP.GEU.AND P3, PT, R73, -126, PT ;  /* 0xc2fc00004900780b */ /* 0x000fe40003f6e000 */
[----:B------:R-:W-:Y:S01]  /*180e0*/  FSETP.GEU.AND P2, PT, R71, -126, PT ;  /* 0xc2fc00004700780b */ /* 0x000fe20003f4e000 */
[----:B---3--:R-:W-:Y:S01]  /*180f0*/  @!P6 FMUL R69, R69, R69 ;  /* 0x000000454545e220 */ /* 0x008fe20000400000 */
[----:B------:R-:W-:Y:S01]  /*18100*/  FSETP.GEU.AND P6, PT, R74, -126, PT ;  /* 0xc2fc00004a00780b */ /* 0x000fe20003fce000 */
[----:B----4-:R-:W-:Y:S01]  /*18110*/  @!P5 FMUL R70, R70, R70 ;  /* 0x000000464646d220 */ /* 0x010fe20000400000 */
[----:B------:R-:W-:-:S05]  /*18120*/  FSETP.GEU.AND P5, PT, R75, -126, PT ;  /* 0xc2fc00004b00780b */ /* 0x000fca0003fae000 */
[----:B------:R-:W-:-:S04]  /*18130*/  @!P4 FMUL R72, R72, 0.5 ;  /* 0x3f0000004848c820 */ /* 0x000fc80000400000 */
[----:B------:R-:W-:Y:S01]  /*18140*/  @!P2 FMUL R71, R71, 0.5 ;  /* 0x3f0000004747a820 */ /* 0x000fe20000400000 */
[----:B------:R-:W-:Y:S01]  /*18150*/  @!P3 FMUL R73, R73, 0.5 ;  /* 0x3f0000004949b820 */ /* 0x000fe20000400000 */
[----:B------:R-:W-:Y:S01]  /*18160*/  @!P6 FMUL R74, R74, 0.5 ;  /* 0x3f0000004a4ae820 */ /* 0x000fe20000400000 */
[----:B------:R-:W-:Y:S01]  /*18170*/  MUFU.EX2 R72, R72 ;  /* 0x0000004800487308 */ /* 0x000fe20000000800 */
[----:B------:R-:W-:-:S07]  /*18180*/  @!P5 FMUL R75, R75, 0.5 ;  /* 0x3f0000004b4bd820 */ /* 0x000fce0000400000 */
[----:B------:R-:W1:Y:S08]  /*18190*/  MUFU.EX2 R71, R71 ;  /* 0x0000004700477308 */ /* 0x000e700000000800 */
[----:B------:R-:W3:Y:S08]  /*181a0*/  MUFU.EX2 R73, R73 ;  /* 0x0000004900497308 */ /* 0x000ef00000000800 */
[----:B------:R-:W4:Y:S08]  /*181b0*/  MUFU.EX2 R74, R74 ;  /* 0x0000004a004a7308 */ /* 0x000f300000000800 */
[----:B------:R-:W4:Y:S01]  /*181c0*/  MUFU.EX2 R75, R75 ;  /* 0x0000004b004b7308 */ /* 0x000f220000000800 */
[----:B------:R-:W-:-:S02]  /*181d0*/  IADD3 R24, R4, 0x600, RZ ;  /* 0x0000060004187810 */ /* 0x000fc40007ffe0ff */
[----:B------:R-:W-:Y:S01]  /*181e0*/  MOV R25, 0x40000040 ;  /* 0x4000004000197802 */ /* 0x000fe20000000f00 */
[----:B-1----:R-:W-:Y:S01]  /*181f0*/  @!P2 FMUL R71, R71, R71 ;  /* 0x000000474747a220 */ /* 0x002fe20000400000 */
[----:B------:R-:W-:Y:S01]  /*18200*/  @!P4 FMUL R72, R72, R72 ;  /* 0x000000484848c220 */ /* 0x000fe20000400000 */
[----:B---3--:R-:W-:Y:S01]  /*18210*/  @!P3 FMUL R73, R73, R73 ;  /* 0x000000494949b220 */ /* 0x008fe20000400000 */
[----:B------:R-:W-:Y:S01]  /*18220*/  R2UR UR6, R24 ;  /* 0x00000000180672ca */ /* 0x000fe200000e0000 */
[----:B----4-:R-:W-:Y:S01]  /*18230*/  @!P6 FMUL R74, R74, R74 ;  /* 0x0000004a4a4ae220 */ /* 0x010fe20000400000 */
[----:B------:R-:W-:Y:S02]  /*18240*/  R2UR UR7, R25 ;  /* 0x00000000190772ca */ /* 0x000fe400000e0000 */
[----:B------:R-:W-:Y:S01]  /*18250*/  F2FP.F16.F32.PACK_AB R24, R69, R68 ;  /* 0x000000444518723e */ /* 0x000fe200000000ff */
[----:B------:R-:W-:Y:S01]  /*18260*/  @!P5 FMUL R75, R75, R75 ;  /* 0x0000004b4b4bd220 */ /* 0x000fe20000400000 */
[----:B------:R-:W-:-:S02]  /*18270*/  F2FP.F16.F32.PACK_AB R25, R71, R70 ;  /* 0x000000464719723e */ /* 0x000fc400000000ff */
        /* <DEDUP_REMOVED lines=49> */
[----:B-1----:R-:W3:Y:S04]  /*18590*/  LDL.LU.64 R192, [R1+0x640] ;  /* 0x0006400001c07983 */ /* 0x002ee80000300a00 */
[----:B------:R-:W4:Y:S04]  /*185a0*/  LDL.LU R182, [R1+0x638] ;  /* 0x0006380001b67983 */ /* 0x000f280000300800 */
[----:B------:R-:W4:Y:S04]  /*185b0*/  LDL.LU.64 R180, [R1+0x630] ;  /* 0x0006300001b47983 */ /* 0x000f280000300a00 */
[----:B------:R-:W4:Y:S04]  /*185c0*/  LDL.LU.64 R178, [R1+0x628] ;  /* 0x0006280001b27983 */ /* 0x000f280000300a00 */
[----:B------:R-:W4:Y:S01]  /*185d0*/  LDL.LU.64 R176, [R1+0x620] ;  /* 0x0006200001b07983 */ /* 0x000f220000300a00 */
[----:B------:R-:W-:-:S03]  /*185e0*/  IMAD.MOV.U32 R84, RZ, RZ, R124 ;  /* 0x000000ffff547224 */ /* 0x000fc600078e007c */
[----:B------:R-:W4:Y:S01]  /*185f0*/  LDL.LU.64 R174, [R1+0x618] ;  /* 0x0006180001ae7983 */ /* 0x000f220000300a00 */
[----:B------:R-:W-:-:S03]  /*18600*/  IMAD.MOV.U32 R124, RZ, RZ, R164 ;  /* 0x000000ffff7c7224 */ /* 0x000fc600078e00a4 */
[----:B------:R-:W4:Y:S01]  /*18610*/  LDL.LU.64 R172, [R1+0x610] ;  /* 0x0006100001ac7983 */ /* 0x000f220000300a00 */
[----:B------:R-:W-:-:S03]  /*18620*/  MOV R122, R162 ;  /* 0x000000a2007a7202 */ /* 0x000fc60000000f00 */
[----:B------:R-:W4:Y:S01]  /*18630*/  LDL.LU.64 R170, [R1+0x608] ;  /* 0x0006080001aa7983 */ /* 0x000f220000300a00 */
[----:B------:R-:W-:-:S03]  /*18640*/  MOV R123, R163 ;  /* 0x000000a3007b7202 */ /* 0x000fc60000000f00 */
[----:B------:R-:W4:Y:S01]  /*18650*/  LDL.LU.64 R168, [R1+0x600] ;  /* 0x0006000001a87983 */ /* 0x000f220000300a00 */
[----:B------:R-:W-:Y:S01]  /*18660*/  IMAD.MOV.U32 R120, RZ, RZ, R160 ;  /* 0x000000ffff787224 */ /* 0x000fe200078e00a0 */
[----:B------:R-:W-:Y:S02]  /*18670*/  MOV R121, R161 ;  /* 0x000000a100797202 */ /* 0x000fe40000000f00 */
[----:B------:R-:W4:Y:S01]  /*18680*/  LDL.LU.64 R166, [R1+0x5f8] ;  /* 0x0005f80001a67983 */ /* 0x000f220000300a00 */
[----:B------:R-:W-:-:S03]  /*18690*/  MOV R118, R158 ;  /* 0x0000009e00767202 */ /* 0x000fc60000000f00 */
[----:B------:R-:W4:Y:S01]  /*186a0*/  LDL.LU.64 R164, [R1+0x5f0] ;  /* 0x0005f00001a47983 */ /* 0x000f220000300a00 */
[----:B------:R-:W-:Y:S01]  /*186b0*/  MOV R119, R159 ;  /* 0x0000009f00777202 */ /* 0x000fe20000000f00 */
[----:B------:R-:W-:Y:S02]  /*186c0*/  IMAD.MOV.U32 R116, RZ, RZ, R156 ;  /* 0x000000ffff747224 */ /* 0x000fe400078e009c */
[----:B------:R-:W4:Y:S01]  /*186d0*/  LDL.LU.64 R162, [R1+0x5e8] ;  /* 0x0005e80001a27983 */ /* 0x000f220000300a00 */
[----:B------:R-:W-:-:S03]  /*186e0*/  MOV R117, R157 ;  /* 0x0000009d00757202 */ /* 0x000fc60000000f00 */
[----:B------:R-:W4:Y:S01]  /*186f0*/  LDL.LU.64 R160, [R1+0x5e0] ;  /* 0x0005e00001a07983 */ /* 0x000f220000300a00 */
[----:B------:R-:W-:Y:S01]  /*18700*/  MOV R114, R154 ;  /* 0x0000009a00727202 */ /* 0x000fe20000000f00 */
[----:B------:R-:W-:Y:S01]  /*18710*/  IMAD.MOV.U32 R112, RZ, RZ, R152 ;  /* 0x000000ffff707224 */ /* 0x000fe200078e0098 */
[----:B------:R-:W-:Y:S01]  /*18720*/  MOV R115, R155 ;  /* 0x0000009b00737202 */ /* 0x000fe20000000f00 */
        /* <DEDUP_REMOVED lines=24> */
[----:B------:R-:W3:Y:S01]  /*188b0*/  LDL.LU.64 R134, [R1+0x598] ;  /* 0x0005980001867983 */ /* 0x000ee20000300a00 */
[----:B------:R-:W-:-:S03]  /*188c0*/  MOV R89, R129 ;  /* 0x0000008100597202 */ /* 0x000fc60000000f00 */
[----:B------:R-:W4:Y:S01]  /*188d0*/  LDL.LU.64 R132, [R1+0x590] ;  /* 0x0005900001847983 */ /* 0x000f220000300a00 */
[----:B------:R-:W-:-:S03]  /*188e0*/  MOV R85, R125 ;  /* 0x0000007d00557202 */ /* 0x000fc60000000f00 */
[----:B------:R-:W3:Y:S01]  /*188f0*/  LDL.LU.64 R130, [R1+0x588] ;  /* 0x0005880001827983 */ /* 0x000ee20000300a00 */
[----:B------:R-:W-:-:S03]  /*18900*/  MOV R86, R126 ;  /* 0x0000007e00567202 */ /* 0x000fc60000000f00 */
[----:B------:R-:W4:Y:S01]  /*18910*/  LDL.LU.64 R128, [R1+0x580] ;  /* 0x0005800001807983 */ /* 0x000f220000300a00 */
[----:B------:R-:W-:-:S03]  /*18920*/  MOV R87, R127 ;  /* 0x0000007f00577202 */ /* 0x000fc60000000f00 */
[----:B------:R-:W3:Y:S04]  /*18930*/  LDL.LU R125, [R1+0xa4] ;  /* 0x0000a400017d7983 */ /* 0x000ee80000300800 */
[----:B------:R-:W3:Y:S04]  /*18940*/  LDL.LU R126, [R1+0xa8] ;  /* 0x0000a800017e7983 */ /* 0x000ee80000300800 */
[----:B------:R-:W3:Y:S04]  /*18950*/  LDL.LU R127, [R1+0xac] ;  /* 0x0000ac00017f7983 */ /* 0x000ee80000300800 */
        /* <DEDUP_REMOVED lines=92> */
[--C-:B----4-:R-:W-:Y:S01]  /*18f20*/  FFMA R76, R128, UR14, -R2.reuse ;  /* 0x0000000e804c7c23 */ /* 0x110fe20008000802 */
[----:B------:R-:W-:Y:S01]  /*18f30*/  FFMA R77, R129, UR14, -R2 ;  /* 0x0000000e814d7c23 */ /* 0x000fe20008000802 */
[----:B---3--:R-:W-:-:S03]  /*18f40*/  FFMA R78, R130, UR14, -R3 ;  /* 0x0000000e824e7c23 */ /* 0x008fc60008000803 */
        /* <DEDUP_REMOVED lines=9> */
[--C-:B------:R-:W-:Y:S01]  /*18fe0*/  FFMA R79, R131, UR14, -R3.reuse ;  /* 0x0000000e834f7c23 */ /* 0x100fe20008000803 */
[--C-:B------:R-:W-:Y:S01]  /*18ff0*/  FFMA R80, R132, UR14, -R2.reuse ;  /* 0x0000000e84507c23 */ /* 0x100fe20008000802 */
[----:B------:R-:W-:Y:S01]  /*19000*/  FFMA R81, R133, UR14, -R2 ;  /* 0x0000000e85517c23 */ /* 0x000fe20008000802 */
[--C-:B------:R-:W-:Y:S01]  /*19010*/  FFMA R82, R134, UR14, -R3.reuse ;  /* 0x0000000e86527c23 */ /* 0x100fe20008000803 */
[----:B------:R-:W-:Y:S01]  /*19020*/  FFMA R83, R135, UR14, -R3 ;  /* 0x0000000e87537c23 */ /* 0x000fe20008000803 */
[----:B-1----:R-:W-:Y:S01]  /*19030*/  @!P3 FMUL R76, R76, R76 ;  /* 0x0000004c4c4cb220 */ /* 0x002fe20000400000 */
[----:B------:R-:W-:Y:S01]  /*19040*/  FSETP.GEU.AND P2, PT, R79, -126, PT ;  /* 0xc2fc00004f00780b */ /* 0x000fe20003f4e000 */
[----:B---3--:R-:W-:Y:S01]  /*19050*/  @!P6 FMUL R77, R77, R77 ;  /* 0x0000004d4d4de220 */ /* 0x008fe20000400000 */
[----:B------:R-:W-:-:S02]  /*19060*/  FSETP.GEU.AND P4, PT, R80, -126, PT ;  /* 0xc2fc00005000780b */ /* 0x000fc40003f8e000 */
[----:B------:R-:W-:Y:S02]  /*19070*/  FSETP.GEU.AND P3, PT, R81, -126, PT ;  /* 0xc2fc00005100780b */ /* 0x000fe40003f6e000 */
[----:B------:R-:W-:Y:S01]  /*19080*/  FSETP.GEU.AND P6, PT, R82, -126, PT ;  /* 0xc2fc00005200780b */ /* 0x000fe20003fce000 */
[----:B----4-:R-:W-:Y:S01]  /*19090*/  @!P5 FMUL R78, R78, R78 ;  /* 0x0000004e4e4ed220 */ /* 0x010fe20000400000 */
[----:B------:R-:W-:-:S05]  /*190a0*/  FSETP.GEU.AND P5, PT, R83, -126, PT ;  /* 0xc2fc00005300780b */ /* 0x000fca0003fae000 */
[----:B------:R-:W-:Y:S02]  /*190b0*/  @!P2 FMUL R79, R79, 0.5 ;  /* 0x3f0000004f4fa820 */ /* 0x000fe40000400000 */
[----:B------:R-:W-:Y:S02]  /*190c0*/  @!P4 FMUL R80, R80, 0.5 ;  /* 0x3f0000005050c820 */ /* 0x000fe40000400000 */
[----:B------:R-:W-:Y:S02]  /*190d0*/  @!P3 FMUL R81, R81, 0.5 ;  /* 0x3f0000005151b820 */ /* 0x000fe40000400000 */
[----:B------:R-:W-:Y:S02]  /*190e0*/  @!P6 FMUL R82, R82, 0.5 ;  /* 0x3f0000005252e820 */ /* 0x000fe40000400000 */
[----:B------:R-:W-:Y:S01]  /*190f0*/  @!P5 FMUL R83, R83, 0.5 ;  /* 0x3f0000005353d820 */ /* 0x000fe20000400000 */
[----:B------:R-:W-:Y:S01]  /*19100*/  STL.64 [R1+0x578], R192 ;  /* 0x000578c001007387 */ /* 0x000fe20000100a00 */
[----:B------:R-:W1:Y:S03]  /*19110*/  MUFU.EX2 R79, R79 ;  /* 0x0000004f004f7308 */ /* 0x000e660000000800 */
[----:B------:R-:W-:Y:S04]  /*19120*/  STL [R1+0x570], R182 ;  /* 0x000570b601007387 */ /* 0x000fe80000100800 */
[----:B------:R-:W-:Y:S01]  /*19130*/  STL.64 [R1+0x568], R180 ;  /* 0x000568b401007387 */ /* 0x000fe20000100a00 */
[----:B------:R-:W3:Y:S03]  /*19140*/  MUFU.EX2 R80, R80 ;  /* 0x0000005000507308 */ /* 0x000ee60000000800 */
[----:B------:R-:W-:Y:S05]  /*19150*/  STL.64 [R1+0x560], R178 ;  /* 0x000560b201007387 */ /* 0x000fea0000100a00 */
[----:B------:R-:W4:Y:S01]  /*19160*/  MUFU.EX2 R81, R81 ;  /* 0x0000005100517308 */ /* 0x000f220000000800 */
[----:B------:R-:W-:Y:S07]  /*19170*/  STL.64 [R1+0x558], R176 ;  /* 0x000558b001007387 */ /* 0x000fee0000100a00 */
[----:B------:R-:W4:Y:S01]  /*19180*/  MUFU.EX2 R82, R82 ;  /* 0x0000005200527308 */ /* 0x000f220000000800 */
[----:B------:R2:W-:Y:S07]  /*19190*/  STL.64 [R1+0x550], R174 ;  /* 0x000550ae01007387 */ /* 0x0005ee0000100a00 */
[----:B------:R-:W4:Y:S01]  /*191a0*/  MUFU.EX2 R83, R83 ;  /* 0x0000005300537308 */ /* 0x000f220000000800 */
[----:B------:R-:W-:Y:S04]  /*191b0*/  STL.64 [R1+0x548], R172 ;  /* 0x000548ac01007387 */ /* 0x000fe80000100a00 */
[----:B------:R-:W-:Y:S04]  /*191c0*/  STL.64 [R1+0x540], R170 ;  /* 0x000540aa01007387 */ /* 0x000fe80000100a00 */
[----:B------:R-:W-:Y:S04]  /*191d0*/  STL.64 [R1+0x538], R168 ;  /* 0x000538a801007387 */ /* 0x000fe80000100a00 */
[----:B------:R-:W-:Y:S04]  /*191e0*/  STL.64 [R1+0x530], R166 ;  /* 0x000530a601007387 */ /* 0x000fe80000100a00 */
[----:B------:R-:W-:Y:S04]  /*191f0*/  STL.64 [R1+0x528], R164 ;  /* 0x000528a401007387 */ /* 0x000fe80000100a00 */
[----:B------:R-:W-:Y:S04]  /*19200*/  STL.64 [R1+0x520], R162 ;  /* 0x000520a201007387 */ /* 0x000fe80000100a00 */
[----:B------:R-:W-:Y:S01]  /*19210*/  STL.64 [R1+0x518], R160 ;  /* 0x000518a001007387 */ /* 0x000fe20000100a00 */
[----:B------:R-:W-:-:S03]  /*19220*/  MOV R25, 0x40000040 ;  /* 0x4000004000197802 */ /* 0x000fc60000000f00 */
[----:B------:R-:W-:Y:S04]  /*19230*/  STL.64 [R1+0x510], R158 ;  /* 0x0005109e01007387 */ /* 0x000fe80000100a00 */
[----:B------:R-:W-:Y:S01]  /*19240*/  STL.64 [R1+0x508], R156 ;  /* 0x0005089c01007387 */ /* 0x000fe20000100a00 */
[----:B-1----:R-:W-:-:S03]  /*19250*/  @!P2 FMUL R79, R79, R79 ;  /* 0x0000004f4f4fa220 */ /* 0x002fc60000400000 */
[----:B------:R-:W-:Y:S01]  /*19260*/  STL.64 [R1+0x500], R154 ;  /* 0x0005009a01007387 */ /* 0x000fe20000100a00 */
[----:B---3--:R-:W-:Y:S01]  /*19270*/  @!P4 FMUL R80, R80, R80 ;  /* 0x000000505050c220 */ /* 0x008fe20000400000 */
[----:B----4-:R-:W-:Y:S02]  /*19280*/  @!P3 FMUL R81, R81, R81 ;  /* 0x000000515151b220 */ /* 0x010fe40000400000 */
[----:B------:R-:W-:Y:S01]  /*19290*/  STL.64 [R1+0x4f8], R152 ;  /* 0x0004f89801007387 */ /* 0x000fe20000100a00 */
[----:B------:R-:W-:Y:S01]  /*192a0*/  @!P6 FMUL R82, R82, R82 ;  /* 0x000000525252e220 */ /* 0x000fe20000400000 */
[----:B------:R-:W-:Y:S02]  /*192b0*/  @!P5 FMUL R83, R83, R83 ;  /* 0x000000535353d220 */ /* 0x000fe40000400000 */
[----:B------:R1:W-:Y:S01]  /*192c0*/  STL.64 [R1+0x4f0], R142 ;  /* 0x0004f08e01007387 */ /* 0x0003e20000100a00 */
[----:B--2---:R-:W-:-:S03]  /*192d0*/  MOV R174, R211 ;  /* 0x000000d300ae7202 */ /* 0x004fc60000000f00 */
[----:B------:R-:W-:Y:S01]  /*192e0*/  STL.64 [R1+0x4e8], R140 ;  /* 0x0004e88c01007387 */ /* 0x000fe20000100a00 */
[----:B------:R-:W-:Y:S01]  /*192f0*/  IMAD.MOV.U32 R175, RZ, RZ, R210 ;  /* 0x000000ffffaf7224 */ /* 0x000fe200078e00d2 */
[----:B------:R-:W-:Y:S02]  /*19300*/  R2UR UR7, R25 ;  /* 0x00000000190772ca */ /* 0x000fe400000e0000 */
[----:B------:R2:W-:Y:S01]  /*19310*/  STL.64 [R1+0x4e0], R138 ;  /* 0x0004e08a01007387 */ /* 0x0005e20000100a00 */
[----:B------:R-:W-:Y:S01]  /*19320*/  MOV R176, R209 ;  /* 0x000000d100b07202 */ /* 0x000fe20000000f00 */
[----:B------:R-:W-:Y:S01]  /*19330*/  IMAD.MOV.U32 R131, RZ, RZ, R246 ;  /* 0x000000ffff837224 */ /* 0x000fe200078e00f6 */
[----:B------:R-:W-:Y:S01]  /*19340*/  MOV R128, R249 ;  /* 0x000000f900807202 */ /* 0x000fe20000000f00 */
[----:B------:R3:W-:Y:S01]  /*19350*/  STL.64 [R1+0x4d8], R136 ;  /* 0x0004d88801007387 */ /* 0x0007e20000100a00 */
        /* <DEDUP_REMOVED lines=18> */
[----:B------:R-:W-:-:S02]  /*19480*/  MOV R134, R243 ;  /* 0x000000f300867202 */ /* 0x000fc40000000f00 */
[----:B---3--:R-:W-:Y:S02]  /*19490*/  MOV R136, R241 ;  /* 0x000000f100887202 */ /* 0x008fe40000000f00 */
        /* <DEDUP_REMOVED lines=24> */
[----:B------:R-:W-:Y:S02]  /*19620*/  F2FP.F16.F32.PACK_AB R25, R79, R78 ;  /* 0x0000004e4f19723e */ /* 0x000fe400000000ff */
[----:B------:R-:W-:Y:S01]  /*19630*/  MOV R201, R27 ;  /* 0x0000001b00c97202 */ /* 0x000fe20000000f00 */
[----:B------:R-:W-:Y:S01]  /*19640*/  IMAD.MOV.U32 R203, RZ, RZ, R24 ;  /* 0x000000ffffcb7224 */ /* 0x000fe200078e0018 */
[----:B------:R-:W-:Y:S02]  /*19650*/  IADD3 R24, R4, 0x680, RZ ;  /* 0x0000068004187810 */ /* 0x000fe40007ffe0ff */
[----:B------:R-:W-:Y:S02]  /*19660*/  MOV R202, R26 ;  /* 0x0000001a00ca7202 */ /* 0x000fe40000000f00 */
[----:B------:R-:W-:Y:S02]  /*19670*/  R2UR UR6, R24 ;  /* 0x00000000180672ca */ /* 0x000fe400000e0000 */
[----:B------:R-:W-:-:S02]  /*19680*/  MOV R204, R21 ;  /* 0x0000001500cc7202 */ /* 0x000fc40000000f00 */
[----:B------:R-:W-:Y:S02]  /*19690*/  MOV R205, R19 ;  /* 0x0000001300cd7202 */ /* 0x000fe40000000f00 */
[----:B------:R-:W-:Y:S02]  /*196a0*/  MOV R206, R18 ;  /* 0x0000001200ce7202 */ /* 0x000fe40000000f00 */
[----:B------:R-:W-:Y:S01]  /*196b0*/  F2FP.F16.F32.PACK_AB R24, R77, R76 ;  /* 0x0000004c4d18723e */ /* 0x000fe200000000ff */
[----:B------:R-:W-:Y:S01]  /*196c0*/  IMAD.MOV.U32 R207, RZ, RZ, R17 ;  /* 0x000000ffffcf7224 */ /* 0x000fe200078e0011 */
[----:B------:R-:W-:Y:S02]  /*196d0*/  F2FP.F16.F32.PACK_AB R26, R81, R80 ;  /* 0x00000050511a723e */ /* 0x000fe400000000ff */
[----:B------:R-:W-:Y:S02]  /*196e0*/  MOV R208, R16 ;  /* 0x0000001000d07202 */ /* 0x000fe40000000f00 */
[----:B------:R-:W-:-:S02]  /*196f0*/  F2FP.F16.F32.PACK_AB R27, R83, R82 ;  /* 0x00000052531b723e */ /* 0x000fc400000000ff */
[----:B------:R-:W-:Y:S02]  /*19700*/  MOV R209, R15 ;  /* 0x0000000f00d17202 */ /* 0x000fe40000000f00 */
        /* <DEDUP_REMOVED lines=71> */
[----:B------:R-:W2:Y:S04]  /*19b80*/  LDL.LU.64 R180, [R1+0x568] ;  /* 0x0005680001b47983 */ /* 0x000ea80000300a00 */
        /* <DEDUP_REMOVED lines=12> */
[----:B------:R-:W3:Y:S04]  /*19c50*/  LDL.LU.64 R154, [R1+0x500] ;  /* 0x00050000019a7983 */ /* 0x000ee80000300a00 */
[----:B------:R-:W2:Y:S04]  /*19c60*/  LDL.LU.64 R152, [R1+0x4f8] ;  /* 0x0004f80001987983 */ /* 0x000ea80000300a00 */
[----:B------:R-:W4:Y:S04]  /*19c70*/  LDL.LU.64 R142, [R1+0x4f0] ;  /* 0x0004f000018e7983 */ /* 0x000f280000300a00 */
[----:B------:R-:W3:Y:S04]  /*19c80*/  LDL.LU.64 R140, [R1+0x4e8] ;  /* 0x0004e800018c7983 */ /* 0x000ee80000300a00 */
[----:B------:R-:W2:Y:S04]  /*19c90*/  LDL.LU.64 R138, [R1+0x4e0] ;  /* 0x0004e000018a7983 */ /* 0x000ea80000300a00 */
[----:B------:R-:W4:Y:S01]  /*19ca0*/  LDL.LU.64 R136, [R1+0x4d8] ;  /* 0x0004d80001887983 */ /* 0x000f220000300a00 */
[----:B------:R-:W-:Y:S01]  /*19cb0*/  IADD3 R24, R4, 0x700, RZ ;  /* 0x0000070004187810 */ /* 0x000fe20007ffe0ff */
[----:B------:R-:W-:-:S03]  /*19cc0*/  IMAD.MOV.U32 R25, RZ, RZ, 0x40000040 ;  /* 0x40000040ff197424 */ /* 0x000fc600078e00ff */
[----:B------:R-:W-:Y:S02]  /*19cd0*/  R2UR UR6, R24 ;  /* 0x00000000180672ca */ /* 0x000fe400000e0000 */
[----:B------:R-:W-:Y:S01]  /*19ce0*/  R2UR UR7, R25 ;  /* 0x00000000190772ca */ /* 0x000fe200000e0000 */
[----:B--2---:R-:W-:Y:S01]  /*19cf0*/  FFMA R86, R138, UR14, -R3 ;  /* 0x0000000e8a567c23 */ /* 0x004fe20008000803 */
[--C-:B----4-:R-:W-:Y:S01]  /*19d00*/  FFMA R85, R137, UR14, -R2.reuse ;  /* 0x0000000e89557c23 */ /* 0x110fe20008000802 */
        /* <DEDUP_REMOVED lines=9> */
[----:B------:R-:W4:Y:S01]  /*19da0*/  MUFU.EX2 R84, R84 ;  /* 0x0000005400547308 */ /* 0x000f220000000800 */
[--C-:B------:R-:W-:Y:S01]  /*19db0*/  FFMA R90, R142, UR14, -R3.reuse ;  /* 0x0000000e8e5a7c23 */ /* 0x100fe20008000803 */
[--C-:B------:R-:W-:Y:S01]  /*19dc0*/  FFMA R91, R143, UR14, -R3.reuse ;  /* 0x0000000e8f5b7c23 */ /* 0x100fe20008000803 */
[--C-:B---3--:R-:W-:Y:S01]  /*19dd0*/  FFMA R88, R140, UR14, -R2.reuse ;  /* 0x0000000e8c587c23 */ /* 0x108fe20008000802 */
[----:B------:R-:W-:Y:S01]  /*19de0*/  FFMA R89, R141, UR14, -R2 ;  /* 0x0000000e8d597c23 */ /* 0x000fe20008000802 */
[----:B------:R-:W-:Y:S01]  /*19df0*/  FFMA R87, R139, UR14, -R3 ;  /* 0x0000000e8b577c23 */ /* 0x000fe20008000803 */
[----:B-1----:R-:W-:Y:S01]  /*19e00*/  @!P5 FMUL R86, R86, R86 ;  /* 0x000000565656d220 */ /* 0x002fe20000400000 */
[----:B------:R-:W-:Y:S01]  /*19e10*/  FSETP.GEU.AND P5, PT, R91, -126, PT ;  /* 0xc2fc00005b00780b */ /* 0x000fe20003fae000 */
[----:B--2---:R-:W-:Y:S01]  /*19e20*/  @!P6 FMUL R85, R85, R85 ;  /* 0x000000555555e220 */ /* 0x004fe20000400000 */
        /* <DEDUP_REMOVED lines=18> */
[----:B------:R-:W-:Y:S01]  /*19f50*/  STL.64 [R1+0x4d0], R154 ;  /* 0x0004d09a01007387 */ /* 0x000fe20000100a00 */
[----:B----4-:R-:W-:-:S03]  /*19f60*/  @!P3 FMUL R89, R89, R89 ;  /* 0x000000595959b220 */ /* 0x010fc60000400000 */
[----:B------:R-:W-:Y:S04]  /*19f70*/  STL.64 [R1+0x4c8], R152 ;  /* 0x0004c89801007387 */ /* 0x000fe80000100a00 */
[----:B------:R-:W-:Y:S01]  /*19f80*/  STL.64 [R1+0x4c0], R90 ;  /* 0x0004c05a01007387 */ /* 0x000fe20000100a00 */
[----:B------:R-:W-:-:S03]  /*19f90*/  @!P2 FMUL R87, R87, R87 ;  /* 0x000000575757a220 */ /* 0x000fc60000400000 */
        /* <DEDUP_REMOVED lines=31> */
[----:B-1----:R-:W2:Y:S04]  /*1a190*/  LDL.LU.64 R28, [R1] ;  /* 0x00000000011c7983 */ /* 0x002ea80000300a00 */
        /* <DEDUP_REMOVED lines=66> */
[----:B------:R-:W2:Y:S02]  /*1a5c0*/  LDL.LU.64 R154, [R1+0x1f8] ;  /* 0x0001f800019a7983 */ /* 0x000ea40000300a00 */
        /* <DEDUP_REMOVED lines=55> */
[----:B------:R-:W4:Y:S01]  /*1a940*/  LDL.LU.64 R78, [R1+0x490] ;  /* 0x00049000014e7983 */ /* 0x000f220000300a00 */
[----:B------:R-:W-:-:S03]  /*1a950*/  MOV R92, R68 ;  /* 0x00000044005c7202 */ /* 0x000fc60000000f00 */
[----:B------:R-:W4:Y:S01]  /*1a960*/  LDL.LU.64 R76, [R1+0x488] ;  /* 0x00048800014c7983 */ /* 0x000f220000300a00 */
[----:B------:R-:W-:-:S03]  /*1a970*/  MOV R216, R66 ;  /* 0x0000004200d87202 */ /* 0x000fc60000000f00 */
[----:B------:R-:W4:Y:S01]  /*1a980*/  LDL.LU.64 R74, [R1+0x480] ;  /* 0x00048000014a7983 */ /* 0x000f220000300a00 */
[----:B------:R-:W-:-:S03]  /*1a990*/  IMAD.MOV.U32 R215, RZ, RZ, R67 ;  /* 0x000000ffffd77224 */ /* 0x000fc600078e0043 */
        /* <DEDUP_REMOVED lines=56> */
[----:B------:R-:W-:Y:S02]  /*1ad20*/  MOV R21, R28 ;  /* 0x0000001c00157202 */ /* 0x000fe40000000f00 */
[----:B------:R-:W-:Y:S01]  /*1ad30*/  MOV R17, R29 ;  /* 0x0000001d00117202 */ /* 0x000fe20000000f00 */
        /* <DEDUP_REMOVED lines=47> */
[----:B------:R-:W2:Y:S04]  /*1b030*/  LDL.LU R144, [R1+0x3c4] ;  /* 0x0003c40001907983 */ /* 0x000ea80000300800 */
        /* <DEDUP_REMOVED lines=49> */
[----:B------:R-:W4:Y:S01]  /*1b350*/  LDL.LU R217, [R1+0x1fc] ;  /* 0x0001fc0001d97983 */ /* 0x000f220000300800 */
[----:B------:R-:W-:Y:S01]  /*1b360*/  FADD R181, R192, R181 ;  /* 0x000000b5c0b57221 */ /* 0x000fe20000000000 */
[----:B------:R-:W-:-:S03]  /*1b370*/  FADD R182, R193, R182 ;  /* 0x000000b6c1b67221 */ /* 0x000fc60000000000 */
        /* <DEDUP_REMOVED lines=17> */
[----:B------:R-:W-:Y:S01]  /*1b490*/  FADD R178, R178, R162 ;  /* 0x000000a2b2b27221 */ /* 0x000fe20000000000 */
[----:B---3--:R-:W-:-:S05]  /*1b4a0*/  FFMA R145, R145, UR14, -R2 ;  /* 0x0000000e91917c23 */ /* 0x008fca0008000802 */
[----:B------:R-:W-:Y:S01]  /*1b4b0*/  FSETP.GEU.AND P6, PT, R145, -126, PT ;  /* 0xc2fc00009100780b */ /* 0x000fe20003fce000 */
[----:B--2---:R-:W-:Y:S01]  /*1b4c0*/  FFMA R144, R144, UR14, -R2 ;  /* 0x0000000e90907c23 */ /* 0x004fe20008000802 */
[----:B----4-:R-:W-:-:S11]  /*1b4d0*/  FFMA R146, R146, UR14, -R3 ;  /* 0x0000000e92927c23 */ /* 0x010fd60008000803 */
[----:B------:R-:W-:Y:S01]  /*1b4e0*/  @!P6 FMUL R145, R145, 0.5 ;  /* 0x3f0000009191e820 */ /* 0x000fe20000400000 */
[----:B------:R-:W-:Y:S02]  /*1b4f0*/  FSETP.GEU.AND P3, PT, R144, -126, PT ;  /* 0xc2fc00009000780b */ /* 0x000fe40003f6e000 */
[----:B------:R-:W-:-:S03]  /*1b500*/  FSETP.GEU.AND P5, PT, R146, -126, PT ;  /* 0xc2fc00009200780b */ /* 0x000fc60003fae000 */
[----:B------:R-:W1:Y:S01]  /*1b510*/  MUFU.EX2 R145, R145 ;  /* 0x0000009100917308 */ /* 0x000e620000000800 */
[----:B------:R-:W-:Y:S01]  /*1b520*/  FFMA R148, R148, UR14, -R2 ;  /* 0x0000000e94947c23 */ /* 0x000fe20008000802 */
[----:B------:R-:W-:-:S06]  /*1b530*/  FFMA R147, R147, UR14, -R3 ;  /* 0x0000000e93937c23 */ /* 0x000fcc0008000803 */
[----:B------:R-:W-:Y:S02]  /*1b540*/  @!P3 FMUL R144, R144, 0.5 ;  /* 0x3f0000009090b820 */ /* 0x000fe40000400000 */
[----:B------:R-:W-:Y:S01]  /*1b550*/  @!P5 FMUL R146, R146, 0.5 ;  /* 0x3f0000009292d820 */ /* 0x000fe20000400000 */
[----:B------:R-:W-:Y:S01]  /*1b560*/  FFMA R150, R150, UR14, -R3 ;  /* 0x0000000e96967c23 */ /* 0x000fe20008000803 */
[----:B-1----:R-:W-:Y:S01]  /*1b570*/  @!P6 FMUL R145, R145, R145 ;  /* 0x000000919191e220 */ /* 0x002fe20000400000 */
[----:B------:R-:W-:-:S03]  /*1b580*/  FSETP.GEU.AND P4, PT, R148, -126, PT ;  /* 0xc2fc00009400780b */ /* 0x000fc60003f8e000 */
[----:B------:R-:W-:Y:S02]  /*1b590*/  FSETP.GEU.AND P6, PT, R150, -126, PT ;  /* 0xc2fc00009600780b */ /* 0x000fe40003fce000 */
[----:B------:R-:W-:Y:S01]  /*1b5a0*/  FSETP.GEU.AND P2, PT, R147, -126, PT ;  /* 0xc2fc00009300780b */ /* 0x000fe20003f4e000 */
[----:B------:R-:W1:Y:S08]  /*1b5b0*/  MUFU.EX2 R144, R144 ;  /* 0x0000009000907308 */ /* 0x000e700000000800 */
[----:B------:R-:W2:Y:S01]  /*1b5c0*/  MUFU.EX2 R146, R146 ;  /* 0x0000009200927308 */ /* 0x000ea20000000800 */
[----:B------:R-:W-:Y:S01]  /*1b5d0*/  @!P4 FMUL R148, R148, 0.5 ;  /* 0x3f0000009494c820 */ /* 0x000fe20000400000 */
[----:B------:R-:W-:-:S02]  /*1b5e0*/  @!P6 FMUL R150, R150, 0.5 ;  /* 0x3f0000009696e820 */ /* 0x000fc40000400000 */
[----:B------:R-:W-:Y:S01]  /*1b5f0*/  @!P2 FMUL R147, R147, 0.5 ;  /* 0x3f0000009393a820 */ /* 0x000fe20000400000 */
[----:B------:R-:W-:Y:S01]  /*1b600*/  FFMA R2, R149, UR14, -R2 ;  /* 0x0000000e95027c23 */ /* 0x000fe20008000802 */
[----:B------:R-:W-:Y:S02]  /*1b610*/  FFMA R3, R151, UR14, -R3 ;  /* 0x0000000e97037c23 */ /* 0x000fe40008000803 */
[----:B------:R-:W3:Y:S01]  /*1b620*/  MUFU.EX2 R150, R150 ;  /* 0x0000009600967308 */ /* 0x000ee20000000800 */
[----:B-1----:R-:W-:Y:S01]  /*1b630*/  @!P3 FMUL R144, R144, R144 ;  /* 0x000000909090b220 */ /* 0x002fe20000400000 */
[----:B------:R-:W-:-:S06]  /*1b640*/  FSETP.GEU.AND P3, PT, R2, -126, PT ;  /* 0xc2fc00000200780b */ /* 0x000fcc0003f6e000 */
[----:B------:R-:W1:Y:S01]  /*1b650*/  MUFU.EX2 R148, R148 ;  /* 0x0000009400947308 */ /* 0x000e620000000800 */
[----:B--2---:R-:W-:Y:S01]  /*1b660*/  @!P5 FMUL R146, R146, R146 ;  /* 0x000000929292d220 */ /* 0x004fe20000400000 */
[----:B------:R-:W-:-:S06]  /*1b670*/  FSETP.GEU.AND P5, PT, R3, -126, PT ;  /* 0xc2fc00000300780b */ /* 0x000fcc0003fae000 */
[----:B------:R-:W2:Y:S01]  /*1b680*/  MUFU.EX2 R147, R147 ;  /* 0x0000009300937308 */ /* 0x000ea20000000800 */
[----:B------:R-:W-:Y:S01]  /*1b690*/  FADD R180, R180, R163 ;  /* 0x000000a3b4b47221 */ /* 0x000fe20000000000 */
[----:B------:R-:W-:Y:S01]  /*1b6a0*/  FADD R178, R178, R161 ;  /* 0x000000a1b2b27221 */ /* 0x000fe20000000000 */
[----:B------:R-:W-:Y:S02]  /*1b6b0*/  @!P3 FMUL R2, R2, 0.5 ;  /* 0x3f0000000202b820 */ /* 0x000fe40000400000 */
[----:B------:R-:W-:Y:S01]  /*1b6c0*/  FADD R180, R180, R160 ;  /* 0x000000a0b4b47221 */ /* 0x000fe20000000000 */
[----:B------:R-:W-:Y:S01]  /*1b6d0*/  FADD R178, R178, R158 ;  /* 0x0000009eb2b27221 */ /* 0x000fe20000000000 */
[----:B------:R-:W-:Y:S01]  /*1b6e0*/  @!P5 FMUL R3, R3, 0.5 ;  /* 0x3f0000000303d820 */ /* 0x000fe20000400000 */
[----:B---3--:R-:W-:Y:S01]  /*1b6f0*/  @!P6 FMUL R150, R150, R150 ;  /* 0x000000969696e220 */ /* 0x008fe20000400000 */
[----:B-1----:R-:W-:Y:S01]  /*1b700*/  @!P4 FMUL R148, R148, R148 ;  /* 0x000000949494c220 */ /* 0x002fe20000400000 */
[----:B------:R-:W-:Y:S01]  /*1b710*/  FADD R180, R180, R159 ;  /* 0x0000009fb4b47221 */ /* 0x000fe20000000000 */
[----:B------:R-:W-:Y:S01]  /*1b720*/  FADD R178, R178, R157 ;  /* 0x0000009db2b27221 */ /* 0x000fe20000000000 */
[----:B------:R-:W1:Y:S01]  /*1b730*/  MUFU.EX2 R2, R2 ;  /* 0x0000000200027308 */ /* 0x000e620000000800 */
[----:B------:R-:W-:Y:S01]  /*1b740*/  STL [R1+0x30c], R150 ;  /* 0x00030c9601007387 */ /* 0x000fe20000100800 */
[----:B--2---:R-:W-:Y:S01]  /*1b750*/  @!P2 FMUL R147, R147, R147 ;  /* 0x000000939393a220 */ /* 0x004fe20000400000 */
[----:B------:R-:W-:Y:S01]  /*1b760*/  FADD R180, R180, R156 ;  /* 0x0000009cb4b47221 */ /* 0x000fe20000000000 */
[----:B------:R-:W-:-:S04]  /*1b770*/  FADD R178, R178, R154 ;  /* 0x0000009ab2b27221 */ /* 0x000fc80000000000 */
[----:B------:R-:W2:Y:S01]  /*1b780*/  MUFU.EX2 R3, R3 ;  /* 0x0000000300037308 */ /* 0x000ea20000000800 */
[----:B------:R-:W-:Y:S01]  /*1b790*/  STL [R1+0x308], R148 ;  /* 0x0003089401007387 */ /* 0x000fe20000100800 */
[----:B------:R-:W-:-:S03]  /*1b7a0*/  FADD R180, R180, R155 ;  /* 0x0000009bb4b47221 */ /* 0x000fc60000000000 */
[----:B------:R-:W-:Y:S01]  /*1b7b0*/  STL.64 [R1+0x300], R146 ;  /* 0x0003009201007387 */ /* 0x000fe20000100a00 */
[----:B------:R-:W-:-:S03]  /*1b7c0*/  FADD R178, R178, R153 ;  /* 0x00000099b2b27221 */ /* 0x000fc60000000000 */
[----:B------:R-:W-:Y:S04]  /*1b7d0*/  STL.64 [R1+0x2f8], R144 ;  /* 0x0002f89001007387 */ /* 0x000fe80000100a00 */
[----:B------:R-:W-:Y:S04]  /*1b7e0*/  STL.64 [R1+0x2f0], R90 ;  /* 0x0002f05a01007387 */ /* 0x000fe80000100a00 */
[----:B------:R-:W-:Y:S01]  /*1b7f0*/  STL.64 [R1+0x2e8], R88 ;  /* 0x0002e85801007387 */ /* 0x000fe20000100a00 */
        /* <DEDUP_REMOVED lines=14> */
[----:B------:R-:W-:Y:S01]  /*1b8e0*/  FADD R178, R178, R5 ;  /* 0x00000005b2b27221 */ /* 0x000fe20000000000 */
[----:B-1----:R-:W-:Y:S02]  /*1b8f0*/  @!P3 FMUL R2, R2, R2 ;  /* 0x000000020202b220 */ /* 0x002fe40000400000 */
[----:B------:R-:W-:Y:S01]  /*1b900*/  STL.64 [R1+0x298], R68 ;  /* 0x0002984401007387 */ /* 0x000fe20000100a00 */
[----:B--2---:R-:W-:Y:S01]  /*1b910*/  @!P5 FMUL R3, R3, R3 ;  /* 0x000000030303d220 */ /* 0x004fe20000400000 */
[----:B------:R-:W-:Y:S02]  /*1b920*/  IADD3 R4, R4, 0x780, RZ ;  /* 0x0000078004047810 */ /* 0x000fe40007ffe0ff */
[----:B------:R-:W-:Y:S01]  /*1b930*/  STL.64 [R1+0x290], R66 ;  /* 0x0002904201007387 */ /* 0x000fe20000100a00 */
[----:B------:R-:W-:-:S03]  /*1b940*/  MOV R5, 0x40000040 ;  /* 0x4000004000057802 */ /* 0x000fc60000000f00 */
[----:B------:R1:W-:Y:S01]  /*1b950*/  STL.64 [R1+0x288], R64 ;  /* 0x0002884001007387 */ /* 0x0003e20000100a00 */
[----:B------:R-:W-:-:S03]  /*1b960*/  FADD R0, R25, R0 ;  /* 0x0000000019007221 */ /* 0x000fc60000000000 */
[----:B------:R-:W-:Y:S01]  /*1b970*/  STL.64 [R1+0x280], R62 ;  /* 0x0002803e01007387 */ /* 0x000fe20000100a00 */
[----:B------:R-:W-:-:S03]  /*1b980*/  FADD R7, R178, R7 ;  /* 0x00000007b2077221 */ /* 0x000fc60000000000 */
[----:B------:R-:W-:Y:S01]  /*1b990*/  STL.64 [R1+0x278], R60 ;  /* 0x0002783c01007387 */ /* 0x000fe20000100a00 */
[----:B------:R-:W-:-:S03]  /*1b9a0*/  R2UR UR6, R4 ;  /* 0x00000000040672ca */ /* 0x000fc600000e0000 */
[----:B------:R2:W-:Y:S01]  /*1b9b0*/  STL [R1+0x270], R56 ;  /* 0x0002703801007387 */ /* 0x0005e20000100800 */
[----:B------:R-:W-:Y:S01]  /*1b9c0*/  R2UR UR7, R5 ;  /* 0x00000000050772ca */ /* 0x000fe200000e0000 */
[----:B------:R-:W-:Y:S01]  /*1b9d0*/  IMAD.MOV.U32 R52, RZ, RZ, R21 ;  /* 0x000000ffff347224 */ /* 0x000fe200078e0015 */
[----:B------:R-:W-:Y:S01]  /*1b9e0*/  F2FP.F16.F32.PACK_AB R24, R145, R144 ;  /* 0x000000909118723e */ /* 0x000fe200000000ff */
[----:B------:R3:W-:Y:S01]  /*1b9f0*/  STL.64 [R1+0x268], R54 ;  /* 0x0002683601007387 */ /* 0x0007e20000100a00 */
[----:B------:R-:W-:Y:S01]  /*1ba00*/  F2FP.F16.F32.PACK_AB R25, R147, R146 ;  /* 0x000000929319723e */ /* 0x000fe200000000ff */
[----:B-1----:R-:W-:Y:S01]  /*1ba10*/  IMAD.MOV.U32 R64, RZ, RZ, R213 ;  /* 0x000000ffff407224 */ /* 0x002fe200078e00d5 */
[----:B------:R-:W-:Y:S01]  /*1ba20*/  F2FP.F16.F32.PACK_AB R26, R2, R148 ;  /* 0x00000094021a723e */ /* 0x000fe200000000ff */
[----:B------:R1:W-:Y:S01]  /*1ba30*/  STL [R1+0x260], R53 ;  /* 0x0002603501007387 */ /* 0x0003e20000100800 */
[----:B------:R-:W-:Y:S01]  /*1ba40*/  F2FP.F16.F32.PACK_AB R27, R3, R150 ;  /* 0x00000096031b723e */ /* 0x000fe200000000ff */
[----:B--2---:R-:W-:Y:S01]  /*1ba50*/  IMAD.MOV.U32 R56, RZ, RZ, R18 ;  /* 0x000000ffff387224 */ /* 0x004fe200078e0012 */
[----:B------:R-:W-:Y:S01]  /*1ba60*/  MOV R57, R15 ;  /* 0x0000000f00397202 */ /* 0x000fe20000000f00 */
[----:B------:R-:W-:Y:S01]  /*1ba70*/  IMAD.MOV.U32 R60, RZ, RZ, R186 ;  /* 0x000000ffff3c7224 */ /* 0x000fe200078e00ba */
[----:B------:R-:W-:Y:S01]  /*1ba80*/  MOV R58, R13 ;  /* 0x0000000d003a7202 */ /* 0x000fe20000000f00 */
[----:B------:R-:W-:Y:S01]  /*1ba90*/  IMAD.MOV.U32 R68, RZ, RZ, R209 ;  /* 0x000000ffff447224 */ /* 0x000fe200078e00d1 */
[----:B------:R-:W-:Y:S01]  /*1baa0*/  MOV R59, R187 ;  /* 0x000000bb003b7202 */ /* 0x000fe20000000f00 */
[----:B------:R-:W-:Y:S01]  /*1bab0*/  IMAD.MOV.U32 R72, RZ, RZ, R205 ;  /* 0x000000ffff487224 */ /* 0x000fe200078e00cd */
[----:B---3--:R-:W-:Y:S01]  /*1bac0*/  MOV R54, R19 ;  /* 0x0000001300367202 */ /* 0x008fe20000000f00 */
[----:B------:R-:W-:Y:S01]  /*1bad0*/  IMAD.MOV.U32 R76, RZ, RZ, R201 ;  /* 0x000000ffff4c7224 */ /* 0x000fe200078e00c9 */
[----:B-1----:R-:W-:Y:S01]  /*1bae0*/  MOV R53, R17 ;  /* 0x0000001100357202 */ /* 0x002fe20000000f00 */
        /* <DEDUP_REMOVED lines=24> */
[----:B------:R-:W2:Y:S01]  /*1bc70*/  LDL.LU R21, [R1+0x3a4] ;  /* 0x0003a40001157983 */ /* 0x000ea20000300800 */
[----:B------:R-:W-:-:S02]  /*1bc80*/  MOV R75, R202 ;  /* 0x000000ca004b7202 */ /* 0x000fc40000000f00 */
[----:B------:R-:W-:Y:S01]  /*1bc90*/  MOV R77, R200 ;  /* 0x000000c8004d7202 */ /* 0x000fe20000000f00 */
[----:B------:R-:W3:Y:S01]  /*1bca0*/  LDL.LU R17, [R1+0x3a0] ;  /* 0x0003a00001117983 */ /* 0x000ee20000300800 */
[----:B------:R-:W-:Y:S02]  /*1bcb0*/  MOV R78, R199 ;  /* 0x000000c7004e7202 */ /* 0x000fe40000000f00 */
[----:B------:R-:W-:Y:S01]  /*1bcc0*/  MOV R79, R198 ;  /* 0x000000c6004f7202 */ /* 0x000fe20000000f00 */
[----:B------:R-:W4:Y:S01]  /*1bcd0*/  LDL.LU R19, [R1+0x39c] ;  /* 0x00039c0001137983 */ /* 0x000f220000300800 */
[----:B------:R-:W-:Y:S02]  /*1bce0*/  MOV R81, R196 ;  /* 0x000000c400517202 */ /* 0x000fe40000000f00 */
[----:B------:R-:W-:Y:S01]  /*1bcf0*/  MOV R82, R195 ;  /* 0x000000c300527202 */ /* 0x000fe20000000f00 */
[----:B------:R-:W2:Y:S01]  /*1bd00*/  LDL.LU R16, [R1+0x398] ;  /* 0x0003980001107983 */ /* 0x000ea20000300800 */
[----:B------:R-:W-:-:S02]  /*1bd10*/  MOV R83, R194 ;  /* 0x000000c200537202 */ /* 0x000fc40000000f00 */
[----:B------:R-:W-:Y:S01]  /*1bd20*/  MOV R85, R190 ;  /* 0x000000be00557202 */ /* 0x000fe20000000f00 */
[----:B------:R-:W4:Y:S01]  /*1bd30*/  LDL.LU R18, [R1+0x394] ;  /* 0x0003940001127983 */ /* 0x000f220000300800 */
[----:B------:R-:W-:Y:S02]  /*1bd40*/  MOV R86, R188 ;  /* 0x000000bc00567202 */ /* 0x000fe40000000f00 */
[----:B------:R-:W-:Y:S01]  /*1bd50*/  MOV R87, R184 ;  /* 0x000000b800577202 */ /* 0x000fe20000000f00 */
[----:B------:R-:W3:Y:S01]  /*1bd60*/  LDL.LU R15, [R1+0x390] ;  /* 0x00039000010f7983 */ /* 0x000ee20000300800 */
[----:B------:R-:W-:Y:S02]  /*1bd70*/  MOV R89, R6 ;  /* 0x0000000600597202 */ /* 0x000fe40000000f00 */
[----:B------:R-:W-:Y:S01]  /*1bd80*/  MOV R90, R216 ;  /* 0x000000d8005a7202 */ /* 0x000fe20000000f00 */
[----:B------:R-:W2:Y:S01]  /*1bd90*/  LDL.LU R13, [R1+0x38c] ;  /* 0x00038c00010d7983 */ /* 0x000ea20000300800 */
[----:B------:R-:W-:-:S02]  /*1bda0*/  MOV R91, R215 ;  /* 0x000000d7005b7202 */ /* 0x000fc40000000f00 */
[----:B------:R-:W-:Y:S01]  /*1bdb0*/  MOV R145, R251 ;  /* 0x000000fb00917202 */ /* 0x000fe20000000f00 */
[----:B------:R1:W5:Y:S01]  /*1bdc0*/  LDL.LU R187, [R1+0x388] ;  /* 0x0003880001bb7983 */ /* 0x0003620000300800 */
[----:B------:R-:W-:Y:S02]  /*1bdd0*/  MOV R146, R250 ;  /* 0x000000fa00927202 */ /* 0x000fe40000000f00 */
[----:B------:R-:W-:Y:S01]  /*1bde0*/  MOV R147, R249 ;  /* 0x000000f900937202 */ /* 0x000fe20000000f00 */
[----:B------:R1:W5:Y:S01]  /*1bdf0*/  LDL.LU R186, [R1+0x384] ;  /* 0x0003840001ba7983 */ /* 0x0003620000300800 */
[----:B------:R-:W-:Y:S02]  /*1be00*/  MOV R149, R247 ;  /* 0x000000f700957202 */ /* 0x000fe40000000f00 */
[----:B------:R-:W-:Y:S01]  /*1be10*/  MOV R150, R246 ;  /* 0x000000f600967202 */ /* 0x000fe20000000f00 */
[----:B------:R1:W5:Y:S01]  /*1be20*/  LDL.LU R185, [R1+0x380] ;  /* 0x0003800001b97983 */ /* 0x0003620000300800 */
[----:B------:R-:W-:-:S02]  /*1be30*/  MOV R151, R245 ;  /* 0x000000f500977202 */ /* 0x000fc40000000f00 */
[----:B------:R-:W-:Y:S01]  /*1be40*/  MOV R153, R243 ;  /* 0x000000f300997202 */ /* 0x000fe20000000f00 */
[----:B------:R-:W4:Y:S01]  /*1be50*/  LDL.LU R189, [R1+0x37c] ;  /* 0x00037c0001bd7983 */ /* 0x000f220000300800 */
        /* <DEDUP_REMOVED lines=29> */
[----:B------:R1:W5:Y:S04]  /*1c030*/  LDL.LU R205, [R1+0x354] ;  /* 0x0003540001cd7983 */ /* 0x0003680000300800 */
[----:B------:R1:W5:Y:S01]  /*1c040*/  LDL.LU R204, [R1+0x350] ;  /* 0x0003500001cc7983 */ /* 0x0003620000300800 */
[----:B------:R-:W-:-:S03]  /*1c050*/  WARPGROUP.ARRIVE ;  /* 0x00000000000079c5 */ /* 0x000fc60000000000 */
[----:B------:R1:W5:Y:S03]  /*1c060*/  LDL.LU R203, [R1+0x34c] ;  /* 0x00034c0001cb7983 */ /* 0x0003660000300800 */
[----:B------:R-:W-:Y:S01]  /*1c070*/  HGMMA.64x256x16.F32 R52, R24, gdesc[UR4].tnspB, R52, gsb0 ;  /* 0x43e0000418347df0 */ /* 0x000fe20008000834 */
[----:B------:R1:W5:Y:S04]  /*1c080*/  LDL.LU R202, [R1+0x348] ;  /* 0x0003480001ca7983 */ /* 0x0003680000300800 */
        /* <DEDUP_REMOVED lines=91> */
[----:B-1----:R-:W4:Y:S04]  /*1c640*/  LDL.LU R150, [R1+0x30c] ;  /* 0x00030c0001967983 */ /* 0x002f280000300800 */
        /* <DEDUP_REMOVED lines=34> */
[----:B------:R-:W-:Y:S01]  /*1c870*/  FADD R0, R0, R11 ;  /* 0x0000000b00007221 */ /* 0x000fe20000000000 */
[----:B------:R-:W-:-:S03]  /*1c880*/  FADD R7, R7, R8 ;  /* 0x0000000807077221 */ /* 0x000fc60000000000 */
[----:B------:R-:W-:Y:S01]  /*1c890*/  FADD R9, R0, R9 ;  /* 0x0000000900097221 */ /* 0x000fe20000000000 */
[----:B------:R-:W-:-:S03]  /*1c8a0*/  FADD R7, R7, R10 ;  /* 0x0000000a07077221 */ /* 0x000fc60000000000 */
[----:B------:R-:W-:Y:S01]  /*1c8b0*/  FADD R12, R9, R12 ;  /* 0x0000000c090c7221 */ /* 0x000fe20000000000 */
[----:B------:R-:W-:-:S03]  /*1c8c0*/  FADD R14, R7, R14 ;  /* 0x0000000e070e7221 */ /* 0x000fc60000000000 */
[----:B--2---:R-:W-:Y:S01]  /*1c8d0*/  FADD R13, R12, R13 ;  /* 0x0000000d0c0d7221 */ /* 0x004fe20000000000 */
[----:B---3--:R-:W-:-:S03]  /*1c8e0*/  FADD R14, R14, R15 ;  /* 0x0000000f0e0e7221 */ /* 0x008fc60000000000 */
[----:B------:R-:W-:Y:S01]  /*1c8f0*/  FADD R13, R13, R16 ;  /* 0x000000100d0d7221 */ /* 0x000fe20000000000 */
[----:B------:R-:W-:-:S03]  /*1c900*/  FADD R14, R14, R17 ;  /* 0x000000110e0e7221 */ /* 0x000fc60000000000 */
[----:B----4-:R-:W-:Y:S01]  /*1c910*/  FADD R13, R13, R18 ;  /* 0x000000120d0d7221 */ /* 0x010fe20000000000 */
[----:B------:R-:W-:-:S03]  /*1c920*/  FADD R19, R14, R19 ;  /* 0x000000130e137221 */ /* 0x000fc60000000000 */
[----:B------:R-:W-:Y:S01]  /*1c930*/  FADD R20, R13, R20 ;  /* 0x000000140d147221 */ /* 0x000fe20000000000 */
[----:B------:R-:W-:-:S03]  /*1c940*/  FADD R22, R19, R22 ;  /* 0x0000001613167221 */ /* 0x000fc60000000000 */
[----:B------:R-:W-:Y:S01]  /*1c950*/  FADD R21, R20, R21 ;  /* 0x0000001514157221 */ /* 0x000fe20000000000 */
[----:B------:R-:W-:Y:S01]  /*1c960*/  FADD R22, R22, R23 ;  /* 0x0000001716167221 */ /* 0x000fe20000000000 */
[----:B------:R-:W1:Y:S01]  /*1c970*/  S2R R216, SR_TID.X ;  /* 0x0000000000d87919 */ /* 0x000e620000002100 */
[----:B------:R-:W-:-:S05]  /*1c980*/  VIADD R189, R189, 0x1 ;  /* 0x00000001bdbd7836 */ /* 0x000fca0000000000 */
[----:B------:R-:W-:-:S04]  /*1c990*/  ISETP.NE.AND P2, PT, R189, 0x4, PT ;  /* 0x00000004bd00780c */ /* 0x000fc80003f45270 */
[----:B------:R-:W-:-:S04]  /*1c9a0*/  SEL R189, R189, RZ, P2 ;  /* 0x000000ffbdbd7207 */ /* 0x000fc80001000000 */
[----:B------:R-:W-:-:S04]  /*1c9b0*/  LEA R0, R189, UR15, 0x3 ;  /* 0x0000000fbd007c11 */ /* 0x000fc8000f8e18ff */
[----:B------:R-:W-:-:S04]  /*1c9c0*/  PRMT R0, RZ, 0x654, R0 ;  /* 0x00000654ff007816 */ /* 0x000fc80000000000 */
[----:B------:R2:W-:Y:S01]  /*1c9d0*/  SYNCS.ARRIVE.TRANS64.RED.A1T0 RZ, [R0+URZ], RZ ;  /* 0x000000ff00ff79a7 */ /* 0x0005e2000810043f */
[----:B-1----:R-:W-:Y:S01]  /*1c9e0*/  LOP3.LUT R215, R216, 0x7f, RZ, 0xc0, !PT ;  /* 0x0000007fd8d77812 */ /* 0x002fe200078ec0ff */
        /* <DEDUP_REMOVED lines=68> */
[----:B--2---:R-:W-:Y:S06]  /*1ce30*/  @P1 BRA `(.L_x_32) ;  /* 0x0000000000e41947 */ /* 0x004fec0003800000 */
[----:B-----5:R-:W-:Y:S01]  /*1ce40*/  ISETP.LT.OR P1, PT, R184, 0x1, !P0 ;  /* 0x00000001b800780c */ /* 0x020fe20004721670 */
[----:B------:R-:W-:-:S12]  /*1ce50*/  BSSY B0, `(.L_x_33) ;  /* 0x0000036000007945 */ /* 0x000fd80003800000 */
[----:B------:R-:W-:Y:S05]  /*1ce60*/  @P1 BRA `(.L_x_34) ;  /* 0x0000000000d01947 */ /* 0x000fea0003800000 */
[----:B------:R-:W-:Y:S02]  /*1ce70*/  LEA R0, R6, R214, 0x3 ;  /* 0x000000d606007211 */ /* 0x000fe400078e18ff */
[----:B------:R-:W-:Y:S02]  /*1ce80*/  SHF.L.U32 R3, R183, 0x1f, RZ ;  /* 0x0000001fb7037819 */ /* 0x000fe400000006ff */
[----:B------:R-:W-:Y:S02]  /*1ce90*/  ISETP.NE.AND P2, PT, R215, RZ, PT ;  /* 0x000000ffd700720c */ /* 0x000fe40003f45270 */
[----:B------:R-:W1:Y:S02]  /*1cea0*/  SYNCS.PHASECHK.TRANS64.TRYWAIT P1, [R0+URZ+0x88020], R3 ;  /* 0x08802003000075a7 */ /* 0x000e64000802017f */
[----:B-1----:R-:W-:Y:S09]  /*1ceb0*/  @!P1 BRA `(.L_x_35) ;  /* 0x0000003800b89947 */ /* 0x002ff20003800000 */
.L_x_82:
[----:B------:R-:W-:Y:S05]  /*1cec0*/  @P2 BRA `(.L_x_36) ;  /* 0x0000000000142947 */ /* 0x000fea0003800000 */
[----:B------:R-:W-:Y:S02]  /*1ced0*/  LOP3.LUT P1, RZ, R216, 0x1f, RZ, 0xc0, !PT ;  /* 0x0000001fd8ff7812 */ /* 0x000fe4000782c0ff */
[----:B-1----:R-:W-:-:S04]  /*1cee0*/  MOV R3, 0x20000 ;  /* 0x0002000000037802 */ /* 0x002fc80000000f00 */
[----:B------:R2:W-:Y:S07]  /*1cef0*/  SYNCS.ARRIVE.TRANS64 RZ, [R0+URZ+0x88000], R3 ;  /* 0x0880000300ff79a7 */ /* 0x0005ee000800003f */
[----:B------:R-:W-:Y:S05]  /*1cf00*/  @!P1 BRA `(.L_x_36) ;  /* 0x0000000000049947 */ /* 0x000fea0003800000 */
[----:B------:R-:W-:Y:S01]  /*1cf10*/  BPT.TRAP 0x1 ;  /* 0x000000040000795c */ /* 0x000fe20000300000 */
.L_x_36:
[----:B------:R-:W-:Y:S01]  /*1cf20*/  LEA R2, R6, R214, 0x11 ;  /* 0x000000d606027211 */ /* 0x000fe200078e88ff */
[----:B------:R-:W-:Y:S01]  /*1cf30*/  UIADD3 UR6, UP0, UR38, 0x2f0, URZ ;  /* 0x000002f026067890 */ /* 0x000fe2000ff1e03f */
[----:B------:R-:W-:Y:S01]  /*1cf40*/  R2UR UR35, R188 ;  /* 0x00000000bc2372ca */ /* 0x000fe200000e0000 */
        /* <DEDUP_REMOVED lines=10> */
[----:B------:R-:W-:Y:S01]  /*1cff0*/  UMOV UR20, UR36 ;  /* 0x0000002400147c82 */ /* 0x000fe20008000000 */
[----:B------:R-:W-:Y:S01]  /*1d000*/  UMOV UR21, UR37 ;  /* 0x0000002500157c82 */ /* 0x000fe20008000000 */
[----:B------:R-:W-:Y:S01]  /*1d010*/  USHF.L.U32 UR35, UR35, 0x8, URZ ;  /* 0x0000000823237899 */ /* 0x000fe2000800063f */
[----:B------:R-:W-:Y:S01]  /*1d020*/  VIADD R6, R6, 0x1 ;  /* 0x0000000106067836 */ /* 0x000fe20000000000 */
[----:B------:R-:W-:Y:S01]  /*1d030*/  UIADD3 UR33, UR33, 0x88000, URZ ;  /* 0x0008800021217890 */ /* 0x000fe2000fffe03f */
[----:B------:R-:W-:Y:S01]  /*1d040*/  IADD3 R188, R188, 0x1, RZ ;  /* 0x00000001bcbc7810 */ /* 0x000fe20007ffe0ff */
[----:B------:R-:W-:-:S02]  /*1d050*/  UIADD3 UR32, UR8, 0x8000, URZ ;  /* 0x0000800008207890 */ /* 0x000fc4000fffe03f */
[----:B------:R-:W-:Y:S01]  /*1d060*/  UIADD3 UR24, UR8, 0x10000, URZ ;  /* 0x0001000008187890 */ /* 0x000fe2000fffe03f */
[----:B------:R-:W-:Y:S01]  /*1d070*/  ISETP.NE.AND P1, PT, R6, 0x4, PT ;  /* 0x000000040600780c */ /* 0x000fe20003f25270 */
[----:B------:R-:W-:Y:S02]  /*1d080*/  UIADD3 UR16, UR8, 0x18000, URZ ;  /* 0x0001800008107890 */ /* 0x000fe4000fffe03f */
[----:B------:R-:W-:Y:S01]  /*1d090*/  UIADD3 UR8, UR8, 0x20000, URZ ;  /* 0x0002000008087890 */ /* 0x000fe2000fffe03f */
[----:B-12---:R-:W-:Y:S01]  /*1d0a0*/  SEL R0, RZ, 0x1, P1 ;  /* 0x00000001ff007807 */ /* 0x006fe20000800000 */
        /* <DEDUP_REMOVED lines=11> */
[----:B------:R-:W-:-:S02]  /*1d160*/  LOP3.LUT R183, R183, R0, RZ, 0x3c, !PT ;  /* 0x00000000b7b77212 */ /* 0x000fc400078e3cff */
[----:B------:R-:W-:Y:S01]  /*1d170*/  SEL R6, R6, RZ, P1 ;  /* 0x000000ff06067207 */ /* 0x000fe20000800000 */
[----:B------:R1:W-:Y:S01]  /*1d180*/  UTMALDG.4D [UR16], [UR6], desc[UR22] ;  /* 0x00001610060075b4 */ /* 0x0003e20008019000 */
[----:B------:R1:W-:Y:S02]  /*1d190*/  UTMALDG.4D [UR8], [UR6], desc[UR22] ;  /* 0x00001608060075b4 */ /* 0x0003e40008019000 */
[----:B-1----:R-:W-:-:S03]  /*1d1a0*/  NOP ;  /* 0x0000000000007918 */ /* 0x002fc60000000000 */
.L_x_34:
[----:B------:R-:W-:Y:S05]  /*1d1b0*/  BSYNC B0 ;  /* 0x0000000000007941 */ /* 0x000fea0003800000 */
.L_x_33:
[----:B------:R-:W-:-:S07]  /*1d1c0*/  IADD3 R184, R184, -0x1, RZ ;  /* 0xffffffffb8b87810 */ /* 0x000fce0007ffe0ff */
.L_x_32:
[----:B-----5:R-:W-:Y:S01]  /*1d1d0*/  ISETP.GT.AND P3, PT, R191, 0x2, PT ;  /* 0x00000002bf00780c */ /* 0x020fe20003f64270 */
[----:B------:R-:W-:Y:S01]  /*1d1e0*/  VIADD R189, R189, 0x1 ;  /* 0x00000001bdbd7836 */ /* 0x000fe20000000000 */
[----:B------:R-:W-:Y:S02]  /*1d1f0*/  IADD3 R0, R187, 0x1, RZ ;  /* 0x00000001bb007810 */ /* 0x000fe40007ffe0ff */
[----:B------:R-:W-:Y:S02]  /*1d200*/  IADD3 R191, R191, -0x1, RZ ;  /* 0xffffffffbfbf7810 */ /* 0x000fe40007ffe0ff */
[----:B------:R-:W-:Y:S02]  /*1d210*/  ISETP.NE.AND P1, PT, R0, 0x4, PT ;  /* 0x000000040000780c */ /* 0x000fe40003f25270 */
[----:B------:R-:W-:Y:S02]  /*1d220*/  ISETP.NE.AND P2, PT, R189, 0x4, PT ;  /* 0x00000004bd00780c */ /* 0x000fe40003f45270 */
[----:B------:R-:W-:-:S02]  /*1d230*/  SEL R21, RZ, 0x1, P1 ;  /* 0x00000001ff157807 */ /* 0x000fc40000800000 */
[----:B------:R-:W-:Y:S02]  /*1d240*/  MOV R15, R186 ;  /* 0x000000ba000f7202 */ /* 0x000fe40000000f00 */
[----:B------:R-:W-:Y:S02]  /*1d250*/  LOP3.LUT R21, R190, R21, RZ, 0x3c, !PT ;  /* 0x00000015be157212 */ /* 0x000fe400078e3cff */
[----:B------:R-:W-:Y:S02]  /*1d260*/  MOV R3, R185 ;  /* 0x000000b900037202 */ /* 0x000fe40000000f00 */
[----:B------:R-:W-:Y:S02]  /*1d270*/  SEL R0, R0, RZ, P1 ;  /* 0x000000ff00007207 */ /* 0x000fe40000800000 */
[----:B------:R-:W-:Y:S01]  /*1d280*/  SEL R189, R189, RZ, P2 ;  /* 0x000000ffbdbd7207 */ /* 0x000fe20001000000 */
[----:B------:R-:W-:Y:S06]  /*1d290*/  @P3 BRA `(.L_x_37) ;  /* 0xfffffefc00c83947 */ /* 0x000fec000383ffff */
.L_x_24:
[----:B------:R-:W-:Y:S05]  /*1d2a0*/  WARPSYNC.ALL ;  /* 0x0000000000007948 */ /* 0x000fea0003800000 */
[----:B------:R-:W1:Y:S01]  /*1d2b0*/  SHFL.BFLY PT, R0, R23, 0x1, 0x1f ;  /* 0x0c201f0017007f89 */ /* 0x000e6200000e0000 */
[----:B------:R-:W-:Y:S01]  /*1d2c0*/  BSSY B0, `(.L_x_38) ;  /* 0x0000024000007945 */ /* 0x000fe20003800000 */
[----:B------:R-:W-:Y:S01]  /*1d2d0*/  IMAD.MOV.U32 R4, RZ, RZ, 0x7f800000 ;  /* 0x7f800000ff047424 */ /* 0x000fe200078e00ff */
[----:B------:R-:W-:Y:S01]  /*1d2e0*/  MOV R7, 0x3f800000 ;  /* 0x3f80000000077802 */ /* 0x000fe20000000f00 */
[----:B------:R-:W2:Y:S01]  /*1d2f0*/  SHFL.BFLY PT, R3, R22, 0x1, 0x1f ;  /* 0x0c201f0016037f89 */ /* 0x000ea200000e0000 */
[----:B------:R-:W-:Y:S01]  /*1d300*/  MOV R2, 0x3f800000 ;  /* 0x3f80000000027802 */ /* 0x000fe20000000f00 */
[----:B-1----:R-:W-:Y:S01]  /*1d310*/  FADD R0, R0, R23 ;  /* 0x0000001700007221 */ /* 0x002fe20000000000 */
[----:B--2---:R-:W-:-:S04]  /*1d320*/  FADD R13, R3, R22 ;  /* 0x00000016030d7221 */ /* 0x004fc80000000000 */
[----:B------:R-:W1:Y:S04]  /*1d330*/  SHFL.BFLY PT, R5, R0, 0x2, 0x1f ;  /* 0x0c401f0000057f89 */ /* 0x000e6800000e0000 */
[----:B------:R-:W2:Y:S01]  /*1d340*/  SHFL.BFLY PT, R14, R13, 0x2, 0x1f ;  /* 0x0c401f000d0e7f89 */ /* 0x000ea200000e0000 */
[C---:B-1----:R-:W-:Y:S01]  /*1d350*/  FSETP.NE.AND P0, PT, R0.reuse, -R5, PT ;  /* 0x800000050000720b */ /* 0x042fe20003f05000 */
[----:B------:R-:W-:Y:S01]  /*1d360*/  FADD R9, R0, R5 ;  /* 0x0000000500097221 */ /* 0x000fe20000000000 */
[----:B------:R-:W-:Y:S01]  /*1d370*/  MOV R5, 0x7f800000 ;  /* 0x7f80000000057802 */ /* 0x000fe20000000f00 */
[----:B--2--5:R-:W-:-:S10]  /*1d380*/  FADD R6, R13, R14 ;  /* 0x0000000e0d067221 */ /* 0x024fd40000000000 */
[----:B------:R-:W-:Y:S05]  /*1d390*/  @!P0 BRA `(.L_x_39) ;  /* 0x0000000000588947 */ /* 0x000fea0003800000 */
[----:B------:R-:W-:Y:S01]  /*1d3a0*/  VIADD R0, R9, 0x1800000 ;  /* 0x0180000009007836 */ /* 0x000fe20000000000 */
[----:B------:R-:W-:Y:S04]  /*1d3b0*/  BSSY B1, `(.L_x_40) ;  /* 0x000000d000017945 */ /* 0x000fe80003800000 */
[----:B------:R-:W-:-:S04]  /*1d3c0*/  LOP3.LUT R0, R0, 0x7f800000, RZ, 0xc0, !PT ;  /* 0x7f80000000007812 */ /* 0x000fc800078ec0ff */
[----:B------:R-:W-:-:S13]  /*1d3d0*/  ISETP.GT.U32.AND P0, PT, R0, 0x1ffffff, PT ;  /* 0x01ffffff0000780c */ /* 0x000fda0003f04070 */
[----:B------:R-:W-:Y:S05]  /*1d3e0*/  @P0 BRA `(.L_x_41) ;  /* 0x0000000000140947 */ /* 0x000fea0003800000 */
[----:B------:R-:W-:Y:S02]  /*1d3f0*/  MOV R2, R9 ;  /* 0x0000000900027202 */ /* 0x000fe40000000f00 */
[----:B------:R-:W-:-:S07]  /*1d400*/  MOV R8, 0x1d420 ;  /* 0x0001d42000087802 */ /* 0x000fce0000000f00 */
[----:B------:R-:W-:Y:S05]  /*1d410*/  CALL.REL.NOINC `($__internal_0_$__cuda_sm20_rcp_rn_f32_slowpath) ;  /* 0x0000003400747944 */ /* 0x000fea0003c00000 */
[----:B------:R-:W-:Y:S01]  /*1d420*/  MOV R2, R0 ;  /* 0x0000000000027202 */ /* 0x000fe20000000f00 */
[----:B------:R-:W-:Y:S06]  /*1d430*/  BRA `(.L_x_42) ;  /* 0x0000000000107947 */ /* 0x000fec0003800000 */
.L_x_41:
[----:B------:R-:W1:Y:S02]  /*1d440*/  MUFU.RCP R2, R9 ;  /* 0x0000000900027308 */ /* 0x000e640000001000 */
[----:B-1----:R-:W-:-:S04]  /*1d450*/  FFMA R0, R9, R2, -1 ;  /* 0xbf80000009007423 */ /* 0x002fc80000000002 */
[----:B------:R-:W-:-:S04]  /*1d460*/  FADD.FTZ R3, -R0, -RZ ;  /* 0x800000ff00037221 */ /* 0x000fc80000010100 */
[----:B------:R-:W-:-:S07]  /*1d470*/  FFMA R2, R2, R3, R2 ;  /* 0x0000000302027223 */ /* 0x000fce0000000002 */
.L_x_42:
[----:B------:R-:W-:Y:S05]  /*1d480*/  BSYNC B1 ;  /* 0x0000000000017941 */ /* 0x000fea0003800000 */
.L_x_40:
[----:B------:R-:W-:Y:S01]  /*1d490*/  FSETP.GEU.AND P0, PT, |R9|, 1.175494350822287508e-38, PT ;  /* 0x008000000900780b */ /* 0x000fe20003f0e200 */
[----:B------:R-:W-:-:S12]  /*1d4a0*/  ULDC UR6, c[0x0][0x600] ;  /* 0x0001800000067ab9 */ /* 0x000fd80000000800 */
[----:B------:R-:W-:-:S04]  /*1d4b0*/  @!P0 FMUL R9, R9, 16777216 ;  /* 0x4b80000009098820 */ /* 0x000fc80000400000 */
[----:B------:R-:W1:Y:S02]  /*1d4c0*/  MUFU.LG2 R0, R9 ;  /* 0x0000000900007308 */ /* 0x000e640000000c00 */
[----:B-1----:R-:W-:-:S04]  /*1d4d0*/  @!P0 FADD R0, R0, -24 ;  /* 0xc1c0000000008421 */ /* 0x002fc80000000000 */
[----:B------:R-:W-:-:S04]  /*1d4e0*/  FMUL R5, R0, 0.69314718246459960938 ;  /* 0x3f31721800057820 */ /* 0x000fc80000400000 */
[----:B------:R-:W-:-:S07]  /*1d4f0*/  FFMA R5, R186, UR6, R5 ;  /* 0x00000006ba057c23 */ /* 0x000fce0008000005 */
.L_x_39:
[----:B------:R-:W-:Y:S05]  /*1d500*/  BSYNC B0 ;  /* 0x0000000000007941 */ /* 0x000fea0003800000 */
.L_x_38:
[----:B------:R-:W2:Y:S01]  /*1d510*/  LDL.LU R16, [R1] ;  /* 0x0000000001107983 */ /* 0x000ea20000300800 */
[----:B------:R-:W-:-:S03]  /*1d520*/  ULDC UR4, c[0x0][0x608] ;  /* 0x0001820000047ab9 */ /* 0x000fc60000000800 */
[----:B------:R-:W3:Y:S04]  /*1d530*/  LDL.LU R17, [R1+0x4] ;  /* 0x0000040001117983 */ /* 0x000ee80000300800 */
[----:B------:R-:W4:Y:S04]  /*1d540*/  LDL.LU R18, [R1+0x10] ;  /* 0x0000100001127983 */ /* 0x000f280000300800 */
[----:B------:R-:W5:Y:S04]  /*1d550*/  LDL.LU R19, [R1+0x14] ;  /* 0x0000140001137983 */ /* 0x000f680000300800 */
        /* <DEDUP_REMOVED lines=59> */
[----:B------:R-:W5:Y:S01]  /*1d910*/  LDL.LU R0, [R1+0x1f4] ;  /* 0x0001f40001007983 */ /* 0x000f620000300800 */
[----:B------:R-:W-:Y:S01]  /*1d920*/  FSETP.NE.AND P0, PT, R13, -R14, PT ;  /* 0x8000000e0d00720b */ /* 0x000fe20003f05000 */
[----:B------:R-:W-:Y:S01]  /*1d930*/  FMUL R2, R2, UR4 ;  /* 0x0000000402027c20 */ /* 0x000fe20008400000 */
[----:B------:R-:W-:Y:S03]  /*1d940*/  BSSY B0, `(.L_x_43) ;  /* 0x0000058000007945 */ /* 0x000fe60003800000 */
[-C--:B--2---:R-:W-:Y:S01]  /*1d950*/  FMUL R16, R16, R2.reuse ;  /* 0x0000000210107220 */ /* 0x084fe20000400000 */
[-C--:B---3--:R-:W-:Y:S01]  /*1d960*/  FMUL R17, R17, R2.reuse ;  /* 0x0000000211117220 */ /* 0x088fe20000400000 */
[-C--:B----4-:R-:W-:Y:S01]  /*1d970*/  FMUL R18, R18, R2.reuse ;  /* 0x0000000212127220 */ /* 0x090fe20000400000 */
[-C--:B-----5:R-:W-:Y:S01]  /*1d980*/  FMUL R19, R19, R2.reuse ;  /* 0x0000000213137220 */ /* 0x0a0fe20000400000 */
[-C--:B------:R-:W-:Y:S01]  /*1d990*/  FMUL R22, R22, R2.reuse ;  /* 0x0000000216167220 */ /* 0x080fe20000400000 */
        /* <DEDUP_REMOVED lines=58> */
[----:B------:R-:W-:Y:S01]  /*1dd40*/  FMUL R81, R0, R2 ;  /* 0x0000000200517220 */ /* 0x000fe20000400000 */
[----:B------:R-:W-:Y:S06]  /*1dd50*/  @!P0 BRA `(.L_x_44) ;  /* 0x0000000000588947 */ /* 0x000fec0003800000 */
[----:B------:R-:W-:Y:S01]  /*1dd60*/  IADD3 R0, R6, 0x1800000, RZ ;  /* 0x0180000006007810 */ /* 0x000fe20007ffe0ff */
[----:B------:R-:W-:Y:S03]  /*1dd70*/  BSSY B1, `(.L_x_45) ;  /* 0x000000d000017945 */ /* 0x000fe60003800000 */
[----:B------:R-:W-:-:S04]  /*1dd80*/  LOP3.LUT R0, R0, 0x7f800000, RZ, 0xc0, !PT ;  /* 0x7f80000000007812 */ /* 0x000fc800078ec0ff */
[----:B------:R-:W-:-:S13]  /*1dd90*/  ISETP.GT.U32.AND P0, PT, R0, 0x1ffffff, PT ;  /* 0x01ffffff0000780c */ /* 0x000fda0003f04070 */
[----:B------:R-:W-:Y:S05]  /*1dda0*/  @P0 BRA `(.L_x_46) ;  /* 0x0000000000140947 */ /* 0x000fea0003800000 */
[----:B------:R-:W-:Y:S01]  /*1ddb0*/  IMAD.MOV.U32 R2, RZ, RZ, R6 ;  /* 0x000000ffff027224 */ /* 0x000fe200078e0006 */
[----:B------:R-:W-:-:S07]  /*1ddc0*/  MOV R8, 0x1dde0 ;  /* 0x0001dde000087802 */ /* 0x000fce0000000f00 */
[----:B------:R-:W-:Y:S05]  /*1ddd0*/  CALL.REL.NOINC `($__internal_0_$__cuda_sm20_rcp_rn_f32_slowpath) ;  /* 0x0000002c00047944 */ /* 0x000fea0003c00000 */
[----:B------:R-:W-:Y:S01]  /*1dde0*/  MOV R7, R0 ;  /* 0x0000000000077202 */ /* 0x000fe20000000f00 */
[----:B------:R-:W-:Y:S06]  /*1ddf0*/  BRA `(.L_x_47) ;  /* 0x0000000000107947 */ /* 0x000fec0003800000 */
.L_x_46:
[----:B------:R-:W1:Y:S02]  /*1de00*/  MUFU.RCP R7, R6 ;  /* 0x0000000600077308 */ /* 0x000e640000001000 */
[----:B-1----:R-:W-:-:S04]  /*1de10*/  FFMA R0, R6, R7, -1 ;  /* 0xbf80000006007423 */ /* 0x002fc80000000007 */
[----:B------:R-:W-:-:S04]  /*1de20*/  FADD.FTZ R0, -R0, -RZ ;  /* 0x800000ff00007221 */ /* 0x000fc80000010100 */
[----:B------:R-:W-:-:S07]  /*1de30*/  FFMA R7, R7, R0, R7 ;  /* 0x0000000007077223 */ /* 0x000fce0000000007 */
.L_x_47:
[----:B------:R-:W-:Y:S05]  /*1de40*/  BSYNC B1 ;  /* 0x0000000000017941 */ /* 0x000fea0003800000 */
.L_x_45:
[----:B------:R-:W-:Y:S01]  /*1de50*/  FSETP.GEU.AND P0, PT, |R6|, 1.175494350822287508e-38, PT ;  /* 0x008000000600780b */ /* 0x000fe20003f0e200 */
[----:B------:R-:W-:-:S12]  /*1de60*/  ULDC UR4, c[0x0][0x600] ;  /* 0x0001800000047ab9 */ /* 0x000fd80000000800 */
[----:B------:R-:W-:-:S04]  /*1de70*/  @!P0 FMUL R6, R6, 16777216 ;  /* 0x4b80000006068820 */ /* 0x000fc80000400000 */
[----:B------:R-:W1:Y:S02]  /*1de80*/  MUFU.LG2 R0, R6 ;  /* 0x0000000600007308 */ /* 0x000e640000000c00 */
[----:B-1----:R-:W-:-:S04]  /*1de90*/  @!P0 FADD R0, R0, -24 ;  /* 0xc1c0000000008421 */ /* 0x002fc80000000000 */
[----:B------:R-:W-:-:S04]  /*1dea0*/  FMUL R0, R0, 0.69314718246459960938 ;  /* 0x3f31721800007820 */ /* 0x000fc80000400000 */
[----:B------:R-:W-:-:S07]  /*1deb0*/  FFMA R4, R185, UR4, R0 ;  /* 0x00000004b9047c23 */ /* 0x000fce0008000000 */
.L_x_44:
[----:B------:R-:W-:Y:S05]  /*1dec0*/  BSYNC B0 ;  /* 0x0000000000007941 */ /* 0x000fea0003800000 */
.L_x_43:
[C---:B------:R-:W-:Y:S01]  /*1ded0*/  LOP3.LUT P0, RZ, R216.reuse, 0x3, RZ, 0xc0, !PT ;  /* 0x00000003d8ff7812 */ /* 0x040fe2000780c0ff */
[----:B------:R-:W-:Y:S01]  /*1dee0*/  ULDC UR4, c[0x0][0x608] ;  /* 0x0001820000047ab9 */ /* 0x000fe20000000800 */
[----:B------:R-:W-:Y:S01]  /*1def0*/  LOP3.LUT R0, R216, 0x60, RZ, 0xc0, !PT ;  /* 0x00000060d8007812 */ /* 0x000fe200078ec0ff */
[----:B------:R-:W-:Y:S01]  /*1df00*/  ULDC.64 UR8, c[0x0][0x208] ;  /* 0x0000820000087ab9 */ /* 0x000fe20000000a00 */
[----:B------:R-:W-:Y:S01]  /*1df10*/  FMUL R7, R7, UR4 ;  /* 0x0000000407077c20 */ /* 0x000fe20008400000 */
[----:B------:R-:W-:Y:S01]  /*1df20*/  BSSY B0, `(.L_x_48) ;  /* 0x0000018000007945 */ /* 0x000fe20003800000 */
[----:B------:R-:W-:-:S07]  /*1df30*/  SHF.R.U32.HI R125, RZ, 0x5, R0 ;  /* 0x00000005ff7d7819 */ /* 0x000fce0000011600 */
[----:B------:R-:W-:Y:S05]  /*1df40*/  @P0 BRA `(.L_x_49) ;  /* 0x0000000000540947 */ /* 0x000fea0003800000 */
[----:B------:R-:W1:Y:S01]  /*1df50*/  S2UR UR4, SR_CTAID.X ;  /* 0x00000000000479c3 */ /* 0x000e620000002500 */
[----:B------:R-:W-:Y:S02]  /*1df60*/  SHF.R.U32.HI R0, RZ, 0x2, R216 ;  /* 0x00000002ff007819 */ /* 0x000fe400000116d8 */
[----:B------:R-:W-:Y:S02]  /*1df70*/  SHF.L.U32 R3, R125, 0x4, RZ ;  /* 0x000000047d037819 */ /* 0x000fe400000006ff */
[----:B------:R-:W-:-:S04]  /*1df80*/  LOP3.LUT R0, R0, 0x7, RZ, 0xc0, !PT ;  /* 0x0000000700007812 */ /* 0x000fc800078ec0ff */
[----:B------:R-:W-:Y:S01]  /*1df90*/  LOP3.LUT R0, R3, 0xfffffff0, R0, 0xe2, !PT ;  /* 0xfffffff003007812 */ /* 0x000fe200078ee200 */
[----:B-1----:R-:W-:-:S03]  /*1dfa0*/  USHF.L.U32 UR6, UR4, 0x6, URZ ;  /* 0x0000000604067899 */ /* 0x002fc6000800063f */
[----:B------:R-:W-:Y:S02]  /*1dfb0*/  ULDC.64 UR4, c[0x0][0x688] ;  /* 0x0001a20000047ab9 */ /* 0x000fe40000000a00 */
[----:B------:R-:W-:Y:S02]  /*1dfc0*/  UIMAD UR4, UR36, UR4, UR6 ;  /* 0x00000004240472a4 */ /* 0x000fe4000f8e0206 */
[----:B------:R-:W-:Y:S02]  /*1dfd0*/  LOP3.LUT R2, R0, UR6, RZ, 0xfc, !PT ;  /* 0x0000000600027c12 */ /* 0x000fe4000f8efcff */
[----:B------:R-:W-:Y:S02]  /*1dfe0*/  UIMAD UR4, UR37, UR5, UR4 ;  /* 0x00000005250472a4 */ /* 0x000fe4000f8e0204 */
[C---:B------:R-:W-:Y:S01]  /*1dff0*/  IADD3 R3, R2.reuse, 0x8, RZ ;  /* 0x0000000802037810 */ /* 0x040fe20007ffe0ff */
[----:B------:R-:W-:Y:S02]  /*1e000*/  ULDC UR5, c[0x0][0x288] ;  /* 0x0000a20000057ab9 */ /* 0x000fe40000000800 */
[----:B------:R-:W-:-:S02]  /*1e010*/  ISETP.GE.U32.AND P0, PT, R2, UR5, PT ;  /* 0x0000000502007c0c */ /* 0x000fc4000bf06070 */
[----:B------:R-:W-:Y:S02]  /*1e020*/  IADD3 R0, P2, R0, UR4, RZ ;  /* 0x0000000400007c10 */ /* 0x000fe4000ff5e0ff */
[----:B------:R-:W-:Y:S01]  /*1e030*/  ISETP.GE.U32.AND P1, PT, R3, UR5, PT ;  /* 0x0000000503007c0c */ /* 0x000fe2000bf26070 */
[----:B------:R-:W-:Y:S02]  /*1e040*/  ULDC.64 UR4, c[0x0][0x680] ;  /* 0x0001a00000047ab9 */ /* 0x000fe40000000a00 */
[----:B------:R-:W-:Y:S01]  /*1e050*/  IMAD.X R3, RZ, RZ, RZ, P2 ;  /* 0x000000ffff037224 */ /* 0x000fe200010e06ff */
[----:B------:R-:W-:-:S04]  /*1e060*/  LEA R2, P2, R0, UR4, 0x2 ;  /* 0x0000000400027c11 */ /* 0x000fc8000f8410ff */
[----:B------:R-:W-:-:S05]  /*1e070*/  LEA.HI.X R3, R0, UR5, R3, 0x2, P2 ;  /* 0x0000000500037c11 */ /* 0x000fca00090f1403 */
[----:B------:R1:W-:Y:S04]  /*1e080*/  @!P0 STG.E desc[UR8][R2.64], R5 ;  /* 0x0000000502008986 */ /* 0x0003e8000c101908 */
[----:B------:R1:W-:Y:S02]  /*1e090*/  @!P1 STG.E desc[UR8][R2.64+0x20], R4 ;  /* 0x0000200402009986 */ /* 0x0003e4000c101908 */
.L_x_49:
[----:B------:R-:W-:Y:S05]  /*1e0a0*/  BSYNC B0 ;  /* 0x0000000000007941 */ /* 0x000fea0003800000 */
.L_x_48:
[----:B------:R-:W2:Y:S01]  /*1e0b0*/  LDL.LU R130, [R1+0x8] ;  /* 0x0000080001827983 */ /* 0x000ea20000300800 */
[----:B------:R-:W-:-:S03]  /*1e0c0*/  ULDC.64 UR4, c[0x0][0x730] ;  /* 0x0001cc0000047ab9 */ /* 0x000fc60000000a00 */
        /* <DEDUP_REMOVED lines=58> */
[----:B-1----:R-:W5:Y:S04]  /*1e470*/  LDL.LU R5, [R1+0x1dc] ;  /* 0x0001dc0001057983 */ /* 0x002f680000300800 */
[----:B------:R-:W5:Y:S04]  /*1e480*/  LDL.LU R4, [R1+0x1e8] ;  /* 0x0001e80001047983 */ /* 0x000f680000300800 */
[----:B------:R-:W5:Y:S04]  /*1e490*/  LDL.LU R3, [R1+0x1ec] ;  /* 0x0001ec0001037983 */ /* 0x000f680000300800 */
[----:B------:R-:W5:Y:S04]  /*1e4a0*/  LDL.LU R2, [R1+0x1f8] ;  /* 0x0001f80001027983 */ /* 0x000f680000300800 */
[----:B------:R-:W5:Y:S01]  /*1e4b0*/  LDL.LU R0, [R1+0x1fc] ;  /* 0x0001fc0001007983 */ /* 0x000f620000300800 */
[----:B------:R-:W-:-:S04]  /*1e4c0*/  ISETP.NE.U32.AND P0, PT, RZ, UR4, PT ;  /* 0x00000004ff007c0c */ /* 0x000fc8000bf05070 */
[----:B------:R-:W-:Y:S01]  /*1e4d0*/  ISETP.NE.AND.EX P0, PT, RZ, UR5, PT, P0 ;  /* 0x00000005ff007c0c */ /* 0x000fe2000bf05300 */
        /* <DEDUP_REMOVED lines=64> */
[----:B------:R-:W-:Y:S06]  /*1e8e0*/  @P0 BRA `(.L_x_50) ;  /* 0x0000000000200947 */ /* 0x000fec0003800000 */
[----:B------:R-:W-:Y:S02]  /*1e8f0*/  ULDC.64 UR4, c[0x0][0x728] ;  /* 0x0001ca0000047ab9 */ /* 0x000fe40000000a00 */
[----:B------:R-:W-:-:S04]  /*1e900*/  ISETP.NE.U32.AND P0, PT, RZ, UR4, PT ;  /* 0x00000004ff007c0c */ /* 0x000fc8000bf05070 */
[----:B------:R-:W-:-:S13]  /*1e910*/  ISETP.NE.AND.EX P0, PT, RZ, UR5, PT, P0 ;  /* 0x00000005ff007c0c */ /* 0x000fda000bf05300 */
[----:B------:R-:W-:Y:S05]  /*1e920*/  @!P0 BRA `(.L_x_51) ;  /* 0x00000000000c8947 */ /* 0x000fea0003800000 */
[----:B------:R-:W1:Y:S02]  /*1e930*/  LDC.64 R2, c[0x0][0x728] ;  /* 0x0001ca00ff027b82 */ /* 0x000e640000000a00 */
[----:B-1----:R1:W5:Y:S01]  /*1e940*/  LDG.E R123, desc[UR8][R2.64] ;  /* 0x00000008027b7981 */ /* 0x002362000c1e1900 */
[----:B------:R-:W-:Y:S05]  /*1e950*/  BRA `(.L_x_50) ;  /* 0x0000000000047947 */ /* 0x000fea0003800000 */
.L_x_51:
[----:B------:R-:W2:Y:S02]  /*1e960*/  LDC R123, c[0x0][0x720] ;  /* 0x0001c800ff7b7b82 */ /* 0x000ea40000000800 */
.L_x_50:
[----:B------:R-:W-:-:S04]  /*1e970*/  MOV R0, RZ ;  /* 0x000000ff00007202 */ /* 0x000fc80000000f00 */
[----:B------:R-:W-:-:S13]  /*1e980*/  LOP3.LUT P0, RZ, R0, 0x1bf, RZ, 0xc0, !PT ;  /* 0x000001bf00ff7812 */ /* 0x000fda000780c0ff */
[----:B------:R-:W-:Y:S05]  /*1e990*/  @!P0 BRA `(.L_x_52) ;  /* 0x0000000000408947 */ /* 0x000fea0003800000 */
[----:B-1----:R-:W-:Y:S01]  /*1e9a0*/  MOV R2, 0x0 ;  /* 0x0000000000027802 */ /* 0x002fe20000000f00 */
[----:B------:R-:W-:Y:S01]  /*1e9b0*/  ULDC.64 UR4, c[0x4][0x70] ;  /* 0x01001c0000047ab9 */ /* 0x000fe20000000a00 */
[----:B------:R-:W-:Y:S01]  /*1e9c0*/  ULDC.64 UR6, c[0x4][0x8] ;  /* 0x0100020000067ab9 */ /* 0x000fe20000000a00 */
[----:B------:R-:W-:Y:S01]  /*1e9d0*/  MOV R4, UR4 ;  /* 0x0000000400047c02 */ /* 0x000fe20008000f00 */
[----:B------:R-:W-:Y:S01]  /*1e9e0*/  IMAD.MOV.U32 R12, RZ, RZ, 0x1 ;  /* 0x00000001ff0c7424 */ /* 0x000fe200078e00ff */
[----:B------:R-:W-:Y:S01]  /*1e9f0*/  MOV R5, UR5 ;  /* 0x0000000500057c02 */ /* 0x000fe20008000f00 */
[----:B------:R-:W1:Y:S01]  /*1ea00*/  LDC.64 R2, c[0x4][R2] ;  /* 0x0100000002027b82 */ /* 0x000e620000000a00 */
[----:B------:R-:W-:Y:S01]  /*1ea10*/  ULDC.64 UR4, c[0x4][0x78] ;  /* 0x01001e0000047ab9 */ /* 0x000fe20000000a00 */
[----:B------:R-:W-:Y:S01]  /*1ea20*/  MOV R10, UR6 ;  /* 0x00000006000a7c02 */ /* 0x000fe20008000f00 */
[----:B------:R-:W-:Y:S01]  /*1ea30*/  IMAD.U32 R7, RZ, RZ, UR5 ;  /* 0x00000005ff077e24 */ /* 0x000fe2000f8e00ff */
[----:B------:R-:W-:-:S02]  /*1ea40*/  MOV R6, UR4 ;  /* 0x0000000400067c02 */ /* 0x000fc40008000f00 */
[----:B------:R-:W-:Y:S02]  /*1ea50*/  MOV R11, UR7 ;  /* 0x00000007000b7c02 */ /* 0x000fe40008000f00 */
[----:B------:R-:W-:Y:S02]  /*1ea60*/  MOV R8, 0x70 ;  /* 0x0000007000087802 */ /* 0x000fe40000000f00 */
[----:B------:R-:W-:-:S07]  /*1ea70*/  MOV R13, RZ ;  /* 0x000000ff000d7202 */ /* 0x000fce0000000f00 */
[----:B------:R-:W-:-:S07]  /*1ea80*/  LEPC R20, `(.L_x_52) ;  /* 0x000000001014794e */ /* 0x000fce0000000000 */
[----:B-12--5:R-:W-:Y:S05]  /*1ea90*/  CALL.ABS.NOINC R2 ;  /* 0x0000000002007343 */ /* 0x026fea0003c00000 */
.L_x_52:
[----:B------:R-:W-:-:S13]  /*1eaa0*/  LOP3.LUT P0, RZ, R214, 0x1bf, RZ, 0xc0, !PT ;  /* 0x000001bfd6ff7812 */ /* 0x000fda000780c0ff */
[----:B------:R-:W-:Y:S05]  /*1eab0*/  @!P0 BRA `(.L_x_53) ;  /* 0x0000000000408947 */ /* 0x000fea0003800000 */
[----:B-1----:R-:W-:Y:S01]  /*1eac0*/  MOV R2, 0x0 ;  /* 0x0000000000027802 */ /* 0x002fe20000000f00 */
[----:B------:R-:W-:Y:S01]  /*1ead0*/  ULDC.64 UR4, c[0x4][0x70] ;  /* 0x01001c0000047ab9 */ /* 0x000fe20000000a00 */
[----:B------:R-:W-:Y:S01]  /*1eae0*/  ULDC.64 UR6, c[0x4][0x78] ;  /* 0x01001e0000067ab9 */ /* 0x000fe20000000a00 */
[----:B------:R-:W-:Y:S01]  /*1eaf0*/  MOV R4, UR4 ;  /* 0x0000000400047c02 */ /* 0x000fe20008000f00 */
[----:B------:R-:W-:Y:S01]  /*1eb00*/  IMAD.U32 R6, RZ, RZ, UR6 ;  /* 0x00000006ff067e24 */ /* 0x000fe2000f8e00ff */
[----:B------:R-:W-:Y:S01]  /*1eb10*/  MOV R5, UR5 ;  /* 0x0000000500057c02 */ /* 0x000fe20008000f00 */
[----:B------:R-:W1:Y:S01]  /*1eb20*/  LDC.64 R2, c[0x4][R2] ;  /* 0x0100000002027b82 */ /* 0x000e620000000a00 */
[----:B------:R-:W-:Y:S01]  /*1eb30*/  ULDC.64 UR4, c[0x4][0x10] ;  /* 0x0100040000047ab9 */ /* 0x000fe20000000a00 */
[----:B------:R-:W-:Y:S01]  /*1eb40*/  MOV R7, UR7 ;  /* 0x0000000700077c02 */ /* 0x000fe20008000f00 */
[----:B------:R-:W-:Y:S01]  /*1eb50*/  IMAD.MOV.U32 R8, RZ, RZ, 0x70 ;  /* 0x00000070ff087424 */ /* 0x000fe200078e00ff */
[----:B------:R-:W-:-:S02]  /*1eb60*/  MOV R10, UR4 ;  /* 0x00000004000a7c02 */ /* 0x000fc40008000f00 */
[----:B------:R-:W-:Y:S02]  /*1eb70*/  MOV R11, UR5 ;  /* 0x00000005000b7c02 */ /* 0x000fe40008000f00 */
[----:B------:R-:W-:Y:S02]  /*1eb80*/  MOV R12, 0x1 ;  /* 0x00000001000c7802 */ /* 0x000fe40000000f00 */
[----:B------:R-:W-:-:S07]  /*1eb90*/  MOV R13, RZ ;  /* 0x000000ff000d7202 */ /* 0x000fce0000000f00 */
[----:B------:R-:W-:-:S07]  /*1eba0*/  LEPC R20, `(.L_x_53) ;  /* 0x000000001014794e */ /* 0x000fce0000000000 */
[----:B-12--5:R-:W-:Y:S05]  /*1ebb0*/  CALL.ABS.NOINC R2 ;  /* 0x0000000002007343 */ /* 0x026fea0003c00000 */
.L_x_53:
[----:B------:R-:W-:Y:S01]  /*1ebc0*/  ULDC.64 UR4, c[0x0][0x730] ;  /* 0x0001cc0000047ab9 */ /* 0x000fe20000000a00 */
[----:B------:R-:W-:Y:S02]  /*1ebd0*/  SHF.L.U32 R0, R216, 0x5, RZ ;  /* 0x00000005d8007819 */ /* 0x000fe400000006ff */
[----:B------:R-:W-:Y:S02]  /*1ebe0*/  ISETP.NE.U32.AND P0, PT, RZ, UR4, PT ;  /* 0x00000004ff007c0c */ /* 0x000fe4000bf05070 */
[----:B-1----:R-:W-:Y:S02]  /*1ebf0*/  SHF.R.U32.HI R3, RZ, 0x1, R216 ;  /* 0x00000001ff037819 */ /* 0x002fe400000116d8 */
[----:B------:R-:W-:Y:S02]  /*1ec00*/  ISETP.NE.AND.EX P0, PT, RZ, UR5, PT, P0 ;  /* 0x00000005ff007c0c */ /* 0x000fe4000bf05300 */
[C---:B------:R-:W-:Y:S02]  /*1ec10*/  LOP3.LUT R2, R0.reuse, 0xc0, RZ, 0xc0, !PT ;  /* 0x000000c000027812 */ /* 0x040fe400078ec0ff */
[----:B------:R-:W-:-:S02]  /*1ec20*/  LOP3.LUT R4, R0, 0x20, RZ, 0xc0, !PT ;  /* 0x0000002000047812 */ /* 0x000fc400078ec0ff */
[----:B------:R-:W-:Y:S01]  /*1ec30*/  LOP3.LUT R2, R2, 0x8, R3, 0xf8, !PT ;  /* 0x0000000802027812 */ /* 0x000fe200078ef803 */
[----:B------:R-:W-:Y:S01]  /*1ec40*/  IMAD.SHL.U32 R3, R216, 0x4, RZ ;  /* 0x00000004d8037824 */ /* 0x000fe200078e00ff */
[----:B------:R-:W-:Y:S02]  /*1ec50*/  IADD3 R215, R215, 0x1f, RZ ;  /* 0x0000001fd7d77810 */ /* 0x000fe40007ffe0ff */
[----:B------:R-:W-:Y:S02]  /*1ec60*/  LEA R4, R125, R4, 0x9 ;  /* 0x000000047d047211 */ /* 0x000fe400078e48ff */
[----:B------:R-:W-:Y:S01]  /*1ec70*/  LOP3.LUT R2, R2, 0x18, R3, 0x78, !PT ;  /* 0x0000001802027812 */ /* 0x000fe200078e7803 */
[----:B--2--5:R-:W1:Y:S01]  /*1ec80*/  @P0 LDC R123, c[0x0][0x720] ;  /* 0x0001c800ff7b0b82 */ /* 0x024e620000000800 */
[----:B------:R-:W-:Y:S02]  /*1ec90*/  LOP3.LUT R3, R0, 0x100, RZ, 0xc0, !PT ;  /* 0x0000010000037812 */ /* 0x000fe400078ec0ff */
[----:B------:R-:W-:-:S02]  /*1eca0*/  ISETP.GT.U32.AND P1, PT, R215, 0x3e, PT ;  /* 0x0000003ed700780c */ /* 0x000fc40003f24070 */
[----:B------:R-:W-:Y:S02]  /*1ecb0*/  IADD3 R3, R2, R4, R3 ;  /* 0x0000000402037210 */ /* 0x000fe40007ffe003 */
[----:B------:R-:W-:-:S03]  /*1ecc0*/  LOP3.LUT P0, RZ, R216, 0x4, RZ, 0xc0, !PT ;  /* 0x00000004d8ff7812 */ /* 0x000fc6000780c0ff */
[----:B------:R-:W-:Y:S02]  /*1ecd0*/  IMAD R3, R3, 0x2, R214 ;  /* 0x0000000203037824 */ /* 0x000fe400078e02d6 */
[-C--:B-1----:R-:W-:Y:S01]  /*1ece0*/  FMUL R5, R148, R123.reuse ;  /* 0x0000007b94057220 */ /* 0x082fe20000400000 */
        /* <DEDUP_REMOVED lines=15> */
[----:B------:R-:W-:Y:S01]  /*1ede0*/  F2FP.F16.F32.PACK_AB R5, R2, R5 ;  /* 0x000000050205723e */ /* 0x000fe200000000ff */
[-C--:B------:R-:W-:Y:S01]  /*1edf0*/  FMUL R12, R27, R123.reuse ;  /* 0x0000007b1b0c7220 */ /* 0x080fe20000400000 */
[----:B------:R-:W-:Y:S01]  /*1ee00*/  MOV R2, 0x10 ;  /* 0x0000001000027802 */ /* 0x000fe20000000f00 */
[-C--:B------:R-:W-:Y:S01]  /*1ee10*/  FMUL R14, R29, R123.reuse ;  /* 0x0000007b1d0e7220 */ /* 0x080fe20000400000 */
[----:B------:R-:W-:Y:S01]  /*1ee20*/  F2FP.F16.F32.PACK_AB R6, R7, R6 ;  /* 0x000000060706723e */ /* 0x000fe200000000ff */
[-C--:B------:R-:W-:Y:S01]  /*1ee30*/  FMUL R19, R26, R123.reuse ;  /* 0x0000007b1a137220 */ /* 0x080fe20000400000 */
[----:B------:R-:W-:Y:S01]  /*1ee40*/  F2FP.F16.F32.PACK_AB R7, R9, R8 ;  /* 0x000000080907723e */ /* 0x000fe200000000ff */
[-C--:B------:R-:W-:Y:S01]  /*1ee50*/  FMUL R13, R166, R123.reuse ;  /* 0x0000007ba60d7220 */ /* 0x080fe20000400000 */
[----:B------:R-:W-:Y:S01]  /*1ee60*/  F2FP.F16.F32.PACK_AB R4, R17, R4 ;  /* 0x000000041104723e */ /* 0x000fe200000000ff */
[----:B------:R-:W-:Y:S01]  /*1ee70*/  FMUL R0, R164, R123 ;  /* 0x0000007ba4007220 */ /* 0x000fe20000400000 */
[----:B------:R-:W-:Y:S01]  /*1ee80*/  F2FP.F16.F32.PACK_AB R9, R18, R11 ;  /* 0x0000000b1209723e */ /* 0x000fe200000000ff */
        /* <DEDUP_REMOVED lines=107> */
[----:B------:R-:W-:-:S02]  /*1f540*/  F2FP.F16.F32.PACK_AB R8, R23, R22 ;  /* 0x000000161708723e */ /* 0x000fc400000000ff */
[----:B------:R-:W-:Y:S02]  /*1f550*/  F2FP.F16.F32.PACK_AB R10, R25, R10 ;  /* 0x0000000a190a723e */ /* 0x000fe400000000ff */
[----:B------:R-:W-:Y:S02]  /*1f560*/  F2FP.F16.F32.PACK_AB R11, R125, R16 ;  /* 0x000000107d0b723e */ /* 0x000fe400000000ff */
[----:B------:R-:W-:Y:S02]  /*1f570*/  SEL R2, R2, 0xfffffff0, !P0 ;  /* 0xfffffff002027807 */ /* 0x000fe40004000000 */
[----:B------:R-:W-:Y:S01]  /*1f580*/  IADD3 R17, R3, 0x1000, RZ ;  /* 0x0000100003117810 */ /* 0x000fe20007ffe0ff */
[----:B------:R-:W-:Y:S06]  /*1f590*/  @P1 BRA `(.L_x_54) ;  /* 0x0000000000041947 */ /* 0x000fec0003800000 */
[----:B------:R-:W-:-:S04]  /*1f5a0*/  DEPBAR.LE SB0, 0x1 ;  /* 0x000080400000791a */ /* 0x000fc80000000000 */
.L_x_54:
[----:B------:R-:W-:Y:S05]  /*1f5b0*/  WARPSYNC.ALL ;  /* 0x0000000000007948 */ /* 0x000fea0003800000 */
[----:B------:R-:W-:Y:S01]  /*1f5c0*/  BAR.SYNC.DEFER_BLOCKING 0x1, 0x80 ;  /* 0x0042000000007b1d */ /* 0x000fe20000010000 */
[C---:B------:R-:W-:Y:S02]  /*1f5d0*/  LEA R20, R2.reuse, R17, 0x1 ;  /* 0x0000001102147211 */ /* 0x040fe400078e08ff */
[----:B------:R-:W-:Y:S02]  /*1f5e0*/  LEA R2, R2, R3, 0x1 ;  /* 0x0000000302027211 */ /* 0x000fe400078e08ff */
[----:B------:R-:W-:Y:S01]  /*1f5f0*/  F2FP.F16.F32.PACK_AB R12, R12, R19 ;  /* 0x000000130c0c723e */ /* 0x000fe200000000ff */
[----:B------:R-:W-:Y:S01]  /*1f600*/  BSSY B0, `(.L_x_55) ;  /* 0x000001e000007945 */ /* 0x000fe20003800000 */
[----:B------:R-:W-:-:S02]  /*1f610*/  F2FP.F16.F32.PACK_AB R13, R13, R0 ;  /* 0x000000000d0d723e */ /* 0x000fc400000000ff */
[----:B------:R-:W-:Y:S02]  /*1f620*/  F2FP.F16.F32.PACK_AB R14, R14, R21 ;  /* 0x000000150e0e723e */ /* 0x000fe400000000ff */
[----:B------:R-:W-:Y:S02]  /*1f630*/  F2FP.F16.F32.PACK_AB R15, R15, R144 ;  /* 0x000000900f0f723e */ /* 0x000fe400000000ff */
[----:B------:R-:W-:Y:S02]  /*1f640*/  F2FP.F16.F32.PACK_AB R16, R31, R30 ;  /* 0x0000001e1f10723e */ /* 0x000fe400000000ff */
[----:B------:R-:W-:Y:S02]  /*1f650*/  F2FP.F16.F32.PACK_AB R17, R146, R27 ;  /* 0x0000001b9211723e */ /* 0x000fe400000000ff */
[----:B------:R-:W-:Y:S02]  /*1f660*/  F2FP.F16.F32.PACK_AB R18, R33, R32 ;  /* 0x000000202112723e */ /* 0x000fe400000000ff */
[----:B------:R-:W-:Y:S01]  /*1f670*/  F2FP.F16.F32.PACK_AB R19, R142, R29 ;  /* 0x0000001d8e13723e */ /* 0x000fe200000000ff */
[----:B------:R1:W-:Y:S04]  /*1f680*/  STSM.16.M88.4 [R3], R4 ;  /* 0x0000000403007844 */ /* 0x0003e80000000200 */
[----:B------:R1:W-:Y:S01]  /*1f690*/  STSM.16.M88.4 [R2], R8 ;  /* 0x0000000802007844 */ /* 0x0003e20000000200 */
[----:B------:R-:W-:Y:S01]  /*1f6a0*/  @!PT LDS RZ, [RZ] ;  /* 0x00000000fffff984 */ /* 0x000fe20000000800 */
[----:B------:R-:W-:Y:S01]  /*1f6b0*/  @!PT LDS RZ, [RZ] ;  /* 0x00000000fffff984 */ /* 0x000fe20000000800 */
[----:B------:R-:W-:Y:S01]  /*1f6c0*/  @!PT LDS RZ, [RZ] ;  /* 0x00000000fffff984 */ /* 0x000fe20000000800 */
[----:B------:R-:W-:Y:S01]  /*1f6d0*/  @!PT LDS RZ, [RZ] ;  /* 0x00000000fffff984 */ /* 0x000fe20000000800 */
[----:B------:R2:W-:Y:S06]  /*1f6e0*/  MEMBAR.ALL.CTA ;  /* 0x0000000000007992 */ /* 0x0005ec0000008000 */
[----:B--2---:R-:W2:Y:S02]  /*1f6f0*/  FENCE.VIEW.ASYNC.S ;  /* 0x00000000000073c6 */ /* 0x004ea40000000000 */
[----:B--2---:R-:W-:Y:S06]  /*1f700*/  BAR.SYNC.DEFER_BLOCKING 0x1, 0x80 ;  /* 0x0042000000007b1d */ /* 0x004fec0000010000 */
[----:B------:R-:W-:Y:S05]  /*1f710*/  @P1 BRA `(.L_x_56) ;  /* 0x0000000000301947 */ /* 0x000fea0003800000 */
[----:B------:R-:W2:Y:S01]  /*1f720*/  S2UR UR10, SR_CTAID.X ;  /* 0x00000000000a79c3 */ /* 0x000ea20000002500 */
[----:B------:R-:W-:Y:S01]  /*1f730*/  ULDC.64 UR4, c[0x0][0x198] ;  /* 0x0000660000047ab9 */ /* 0x000fe20000000a00 */
[----:B------:R-:W-:Y:S01]  /*1f740*/  R2UR UR8, R214 ;  /* 0x00000000d60872ca */ /* 0x000fe200000e0000 */
[----:B------:R-:W-:Y:S01]  /*1f750*/  UIADD3 UR4, UP0, UR4, 0x670, URZ ;  /* 0x0000067004047890 */ /* 0x000fe2000ff1e03f */
[----:B------:R-:W-:Y:S01]  /*1f760*/  UMOV UR9, URZ ;  /* 0x0000003f00097c82 */ /* 0x000fe20008000000 */
[----:B------:R-:W-:Y:S02]  /*1f770*/  UMOV UR11, UR36 ;  /* 0x00000024000b7c82 */ /* 0x000fe40008000000 */
[----:B------:R-:W-:Y:S01]  /*1f780*/  UIADD3.X UR5, URZ, UR5, URZ, UP0, !UPT ;  /* 0x000000053f057290 */ /* 0x000fe200087fe43f */
[----:B------:R-:W-:Y:S01]  /*1f790*/  UMOV UR12, UR37 ;  /* 0x00000025000c7c82 */ /* 0x000fe20008000000 */
[----:B--2---:R-:W-:-:S09]  /*1f7a0*/  USHF.L.U32 UR10, UR10, 0x6, URZ ;  /* 0x000000060a0a7899 */ /* 0x004fd2000800063f */
[----:B------:R2:W-:Y:S01]  /*1f7b0*/  UTMASTG.4D [UR8], [UR4] ;  /* 0x00000008040073b5 */ /* 0x0005e20008018000 */
[----:B------:R0:W-:Y:S01]  /*1f7c0*/  UTMACMDFLUSH ;  /* 0x00000000000079b7 */ /* 0x0001e20000000000 */
[----:B--2---:R-:W-:-:S04]  /*1f7d0*/  DEPBAR.LE SB0, 0x1 ;  /* 0x000080400000791a */ /* 0x004fc80000000000 */
.L_x_56:
[----:B------:R-:W-:Y:S05]  /*1f7e0*/  BSYNC B0 ;  /* 0x0000000000007941 */ /* 0x000fea0003800000 */
.L_x_55:
[----:B------:R-:W-:Y:S01]  /*1f7f0*/  BAR.SYNC.DEFER_BLOCKING 0x1, 0x80 ;  /* 0x0042000000007b1d */ /* 0x000fe20000010000 */
[----:B-1----:R-:W-:Y:S02]  /*1f800*/  F2FP.F16.F32.PACK_AB R4, R35, R34 ;  /* 0x000000222304723e */ /* 0x002fe400000000ff */
[----:B------:R-:W-:Y:S02]  /*1f810*/  F2FP.F16.F32.PACK_AB R5, R138, R127 ;  /* 0x0000007f8a05723e */ /* 0x000fe400000000ff */
[----:B------:R-:W-:Y:S01]  /*1f820*/  F2FP.F16.F32.PACK_AB R6, R37, R36 ;  /* 0x000000242506723e */ /* 0x000fe200000000ff */
[----:B------:R-:W-:Y:S01]  /*1f830*/  BSSY B0, `(.L_x_57) ;  /* 0x000001d000007945 */ /* 0x000fe20003800000 */
[----:B------:R-:W-:Y:S02]  /*1f840*/  F2FP.F16.F32.PACK_AB R7, R134, R129 ;  /* 0x000000818607723e */ /* 0x000fe400000000ff */
[----:B------:R-:W-:Y:S02]  /*1f850*/  F2FP.F16.F32.PACK_AB R8, R39, R38 ;  /* 0x000000262708723e */ /* 0x000fe400000000ff */
[----:B------:R-:W-:-:S02]  /*1f860*/  F2FP.F16.F32.PACK_AB R9, R130, R131 ;  /* 0x000000838209723e */ /* 0x000fc400000000ff */
[----:B------:R-:W-:Y:S02]  /*1f870*/  F2FP.F16.F32.PACK_AB R10, R41, R40 ;  /* 0x00000028290a723e */ /* 0x000fe400000000ff */
[----:B------:R-:W-:Y:S01]  /*1f880*/  F2FP.F16.F32.PACK_AB R11, R126, R133 ;  /* 0x000000857e0b723e */ /* 0x000fe200000000ff */
[----:B------:R1:W-:Y:S04]  /*1f890*/  STSM.16.M88.4 [R3+0x1000], R12 ;  /* 0x0010000c03007844 */ /* 0x0003e80000000200 */
[----:B------:R1:W-:Y:S01]  /*1f8a0*/  STSM.16.M88.4 [R2+0x1000], R16 ;  /* 0x0010001002007844 */ /* 0x0003e20000000200 */
        /* <DEDUP_REMOVED lines=9> */
[----:B------:R-:W-:Y:S01]  /*1f940*/  R2UR UR8, R214 ;  /* 0x00000000d60872ca */ /* 0x000fe200000e0000 */
[----:B------:R-:W-:Y:S01]  /*1f950*/  ULDC.64 UR4, c[0x0][0x198] ;  /* 0x0000660000047ab9 */ /* 0x000fe20000000a00 */
[----:B------:R-:W-:Y:S01]  /*1f960*/  UMOV UR9, 0x20 ;  /* 0x0000002000097882 */ /* 0x000fe20000000000 */
[----:B------:R-:W-:Y:S01]  /*1f970*/  UIADD3 UR4, UP0, UR4, 0x670, URZ ;  /* 0x0000067004047890 */ /* 0x000fe2000ff1e03f */
[----:B------:R-:W-:Y:S01]  /*1f980*/  UMOV UR11, UR36 ;  /* 0x00000024000b7c82 */ /* 0x000fe20008000000 */
[----:B------:R-:W-:Y:S02]  /*1f990*/  UMOV UR12, UR37 ;  /* 0x00000025000c7c82 */ /* 0x000fe40008000000 */
[----:B------:R-:W-:-:S06]  /*1f9a0*/  UIADD3.X UR5, URZ, UR5, URZ, UP0, !UPT ;  /* 0x000000053f057290 */ /* 0x000fcc00087fe43f */
[----:B------:R-:W-:Y:S02]  /*1f9b0*/  UIADD3 UR8, UR8, 0x1000, URZ ;  /* 0x0000100008087890 */ /* 0x000fe4000fffe03f */
[----:B--2---:R-:W-:-:S09]  /*1f9c0*/  USHF.L.U32 UR10, UR10, 0x6, URZ ;  /* 0x000000060a0a7899 */ /* 0x004fd2000800063f */
[----:B------:R2:W-:Y:S01]  /*1f9d0*/  UTMASTG.4D [UR8], [UR4] ;  /* 0x00000008040073b5 */ /* 0x0005e20008018000 */
[----:B------:R0:W-:Y:S01]  /*1f9e0*/  UTMACMDFLUSH ;  /* 0x00000000000079b7 */ /* 0x0001e20000000000 */
[----:B--2---:R-:W-:-:S04]  /*1f9f0*/  DEPBAR.LE SB0, 0x1 ;  /* 0x000080400000791a */ /* 0x004fc80000000000 */
.L_x_58:
[----:B------:R-:W-:Y:S05]  /*1fa00*/  BSYNC B0 ;  /* 0x0000000000007941 */ /* 0x000fea0003800000 */
.L_x_57:
        /* <DEDUP_REMOVED lines=24> */
[----:B------:R-:W-:Y:S01]  /*1fb90*/  UMOV UR9, 0x40 ;  /* 0x0000004000097882 */ /* 0x000fe20000000000 */
[----:B------:R-:W-:Y:S02]  /*1fba0*/  UMOV UR11, UR36 ;  /* 0x00000024000b7c82 */ /* 0x000fe40008000000 */
[----:B------:R-:W-:Y:S01]  /*1fbb0*/  UIADD3.X UR5, URZ, UR5, URZ, UP0, !UPT ;  /* 0x000000053f057290 */ /* 0x000fe200087fe43f */
[----:B------:R-:W-:Y:S01]  /*1fbc0*/  UMOV UR12, UR37 ;  /* 0x00000025000c7c82 */ /* 0x000fe20008000000 */
[----:B--2---:R-:W-:-:S09]  /*1fbd0*/  USHF.L.U32 UR10, UR10, 0x6, URZ ;  /* 0x000000060a0a7899 */ /* 0x004fd2000800063f */
[----:B------:R2:W-:Y:S01]  /*1fbe0*/  UTMASTG.4D [UR8], [UR4] ;  /* 0x00000008040073b5 */ /* 0x0005e20008018000 */
[----:B------:R0:W-:Y:S01]  /*1fbf0*/  UTMACMDFLUSH ;  /* 0x00000000000079b7 */ /* 0x0001e20000000000 */
[----:B--2---:R-:W-:-:S04]  /*1fc00*/  DEPBAR.LE SB0, 0x1 ;  /* 0x000080400000791a */ /* 0x004fc80000000000 */
.L_x_60:
[----:B------:R-:W-:Y:S05]  /*1fc10*/  BSYNC B0 ;  /* 0x0000000000007941 */ /* 0x000fea0003800000 */
.L_x_59:
        /* <DEDUP_REMOVED lines=33> */
.L_x_62:
[----:B------:R-:W-:Y:S05]  /*1fe30*/  BSYNC B0 ;  /* 0x0000000000007941 */ /* 0x000fea0003800000 */
.L_x_61:
        /* <DEDUP_REMOVED lines=32> */
.L_x_64:
[----:B------:R-:W-:Y:S05]  /*20040*/  BSYNC B0 ;  /* 0x0000000000007941 */ /* 0x000fea0003800000 */
.L_x_63:
        /* <DEDUP_REMOVED lines=33> */
.L_x_66:
[----:B------:R-:W-:Y:S05]  /*20260*/  BSYNC B0 ;  /* 0x0000000000007941 */ /* 0x000fea0003800000 */
.L_x_65:
        /* <DEDUP_REMOVED lines=32> */
.L_x_68:
[----:B------:R-:W-:Y:S05]  /*20470*/  BSYNC B0 ;  /* 0x0000000000007941 */ /* 0x000fea0003800000 */
.L_x_67:
[----:B------:R-:W-:Y:S06]  /*20480*/  BAR.SYNC.DEFER_BLOCKING 0x1, 0x80 ;  /* 0x0042000000007b1d */ /* 0x000fec0000010000 */
[----:B------:R-:W-:Y:S01]  /*20490*/  BSSY B0, `(.L_x_69) ;  /* 0x0000017000007945 */ /* 0x000fe20003800000 */
[----:B------:R2:W-:Y:S04]  /*204a0*/  STSM.16.M88.4 [R3+0x1000], R12 ;  /* 0x0010000c03007844 */ /* 0x0005e80000000200 */
[----:B------:R2:W-:Y:S01]  /*204b0*/  STSM.16.M88.4 [R20], R16 ;  /* 0x0000001014007844 */ /* 0x0005e20000000200 */
[----:B------:R-:W-:Y:S01]  /*204c0*/  @!PT LDS RZ, [RZ] ;  /* 0x00000000fffff984 */ /* 0x000fe20000000800 */
[----:B------:R-:W-:Y:S01]  /*204d0*/  @!PT LDS RZ, [RZ] ;  /* 0x00000000fffff984 */ /* 0x000fe20000000800 */
[----:B------:R-:W-:Y:S01]  /*204e0*/  @!PT LDS RZ, [RZ] ;  /* 0x00000000fffff984 */ /* 0x000fe20000000800 */
[----:B------:R-:W-:Y:S01]  /*204f0*/  @!PT LDS RZ, [RZ] ;  /* 0x00000000fffff984 */ /* 0x000fe20000000800 */
[----:B------:R3:W-:Y:S06]  /*20500*/  MEMBAR.ALL.CTA ;  /* 0x0000000000007992 */ /* 0x0007ec0000008000 */
[----:B---3--:R-:W3:Y:S02]  /*20510*/  FENCE.VIEW.ASYNC.S ;  /* 0x00000000000073c6 */ /* 0x008ee40000000000 */
[----:B---3--:R-:W-:Y:S06]  /*20520*/  BAR.SYNC.DEFER_BLOCKING 0x1, 0x80 ;  /* 0x0042000000007b1d */ /* 0x008fec0000010000 */
[----:B------:R-:W-:Y:S05]  /*20530*/  @P1 BRA `(.L_x_70) ;  /* 0x0000000000301947 */ /* 0x000fea0003800000 */
[----:B------:R-:W3:Y:S01]  /*20540*/  S2UR UR10, SR_CTAID.X ;  /* 0x00000000000a79c3 */ /* 0x000ee20000002500 */
        /* <DEDUP_REMOVED lines=8> */
[----:B---3--:R-:W-:-:S09]  /*205d0*/  USHF.L.U32 UR10, UR10, 0x6, URZ ;  /* 0x000000060a0a7899 */ /* 0x008fd2000800063f */
[----:B------:R3:W-:Y:S02]  /*205e0*/  UTMASTG.4D [UR8], [UR4] ;  /* 0x00000008040073b5 */ /* 0x0007e40008018000 */
[----:B---3--:R0:W-:Y:S02]  /*205f0*/  UTMACMDFLUSH ;  /* 0x00000000000079b7 */ /* 0x0081e40000000000 */
.L_x_70:
[----:B------:R-:W-:Y:S05]  /*20600*/  BSYNC B0 ;  /* 0x0000000000007941 */ /* 0x000fea0003800000 */
.L_x_69:
[----:B------:R-:W-:-:S04]  /*20610*/  DEPBAR.LE SB0, 0x0 ;  /* 0x000080000000791a */ /* 0x000fc80000000000 */
[----:B------:R-:W-:Y:S05]  /*20620*/  EXIT ;  /* 0x000000000000794d */ /* 0x000fea0003800000 */
.L_x_7:
[----:B-1----:R1:W2:Y:S02]  /*20630*/  SYNCS.PHASECHK.TRANS64.TRYWAIT P2, [R3+URZ+0x88048], R0 ;  /* 0x08804800030075a7 */ /* 0x0022a4000804017f */
[----:B--2---:R-:W-:Y:S05]  /*20640*/  @!P2 NANOSLEEP.SYNCS 0x989680 ;  /* 0x009896800000a95d */ /* 0x004fea0003900000 */
[----:B------:R-:W2:Y:S02]  /*20650*/  @!P2 SYNCS.PHASECHK.TRANS64 P2, [R3+URZ+0x88048], R0 ;  /* 0x088048000300a5a7 */ /* 0x000ea4000804007f */
[----:B--2---:R-:W-:Y:S05]  /*20660*/  @!P2 BRA `(.L_x_7) ;  /* 0xfffffffc00f0a947 */ /* 0x004fea000383ffff */
[----:B------:R-:W-:Y:S05]  /*20670*/  BRA `(.L_x_71) ;  /* 0xfffffe0000207947 */ /* 0x000fea000383ffff */
.L_x_12:
[----:B-1----:R1:W2:Y:S02]  /*20680*/  SYNCS.PHASECHK.TRANS64.TRYWAIT P1, [R3+URZ+0x88020], R0 ;  /* 0x08802000030075a7 */ /* 0x0022a4000802017f */
[----:B--2---:R-:W-:Y:S05]  /*20690*/  @!P1 NANOSLEEP.SYNCS 0x989680 ;  /* 0x009896800000995d */ /* 0x004fea0003900000 */
[----:B------:R-:W2:Y:S02]  /*206a0*/  @!P1 SYNCS.PHASECHK.TRANS64 P1, [R3+URZ+0x88020], R0 ;  /* 0x08802000030095a7 */ /* 0x000ea4000802007f */
[----:B--2---:R-:W-:Y:S05]  /*206b0*/  @!P1 BRA `(.L_x_12) ;  /* 0xfffffffc00f09947 */ /* 0x004fea000383ffff */
[----:B------:R-:W-:Y:S05]  /*206c0*/  BRA `(.L_x_72) ;  /* 0xfffffe0400087947 */ /* 0x000fea000383ffff */
.L_x_14:
[----:B-1----:R1:W2:Y:S02]  /*206d0*/  SYNCS.PHASECHK.TRANS64.TRYWAIT P1, [R0+URZ+0x88020], R3 ;  /* 0x08802003000075a7 */ /* 0x0022a4000802017f */
[----:B--2---:R-:W-:Y:S05]  /*206e0*/  @!P1 NANOSLEEP.SYNCS 0x989680 ;  /* 0x009896800000995d */ /* 0x004fea0003900000 */
[----:B------:R-:W2:Y:S02]  /*206f0*/  @!P1 SYNCS.PHASECHK.TRANS64 P1, [R0+URZ+0x88020], R3 ;  /* 0x08802003000095a7 */ /* 0x000ea4000802007f */
[----:B--2---:R-:W-:Y:S05]  /*20700*/  @!P1 BRA `(.L_x_14) ;  /* 0xfffffffc00f09947 */ /* 0x004fea000383ffff */
[----:B------:R-:W-:Y:S05]  /*20710*/  BRA `(.L_x_73) ;  /* 0xfffffe0400b47947 */ /* 0x000fea000383ffff */
.L_x_17:
[----:B-1----:R1:W2:Y:S02]  /*20720*/  SYNCS.PHASECHK.TRANS64.TRYWAIT P1, [R0+URZ+0x88020], R5 ;  /* 0x08802005000075a7 */ /* 0x0022a4000802017f */
[----:B--2---:R-:W-:Y:S05]  /*20730*/  @!P1 NANOSLEEP.SYNCS 0x989680 ;  /* 0x009896800000995d */ /* 0x004fea0003900000 */
[----:B------:R-:W2:Y:S02]  /*20740*/  @!P1 SYNCS.PHASECHK.TRANS64 P1, [R0+URZ+0x88020], R5 ;  /* 0x08802005000095a7 */ /* 0x000ea4000802007f */
[----:B--2---:R-:W-:Y:S05]  /*20750*/  @!P1 BRA `(.L_x_17) ;  /* 0xfffffffc00f09947 */ /* 0x004fea000383ffff */
[----:B------:R-:W-:Y:S05]  /*20760*/  BRA `(.L_x_74) ;  /* 0xfffffe08007c7947 */ /* 0x000fea000383ffff */
.L_x_19:
[----:B-1----:R1:W2:Y:S02]  /*20770*/  SYNCS.PHASECHK.TRANS64.TRYWAIT P1, [R3+URZ+0x88020], R0 ;  /* 0x08802000030075a7 */ /* 0x0022a4000802017f */
[----:B--2---:R-:W-:Y:S05]  /*20780*/  @!P1 NANOSLEEP.SYNCS 0x989680 ;  /* 0x009896800000995d */ /* 0x004fea0003900000 */
[----:B------:R-:W2:Y:S02]  /*20790*/  @!P1 SYNCS.PHASECHK.TRANS64 P1, [R3+URZ+0x88020], R0 ;  /* 0x08802000030095a7 */ /* 0x000ea4000802007f */
[----:B--2---:R-:W-:Y:S05]  /*207a0*/  @!P1 BRA `(.L_x_19) ;  /* 0xfffffffc00f09947 */ /* 0x004fea000383ffff */
[----:B------:R-:W-:Y:S05]  /*207b0*/  BRA `(.L_x_75) ;  /* 0xfffffe0c00307947 */ /* 0x000fea000383ffff */
.L_x_21:
[----:B-1----:R1:W2:Y:S02]  /*207c0*/  SYNCS.PHASECHK.TRANS64.TRYWAIT P1, [R214+URZ+0x88040], R153 ;  /* 0x08804099d60075a7 */ /* 0x0022a4000802017f */
[----:B--2---:R-:W-:Y:S05]  /*207d0*/  @!P1 NANOSLEEP.SYNCS 0x989680 ;  /* 0x009896800000995d */ /* 0x004fea0003900000 */
[----:B------:R-:W2:Y:S02]  /*207e0*/  @!P1 SYNCS.PHASECHK.TRANS64 P1, [R214+URZ+0x88040], R153 ;  /* 0x08804099d60095a7 */ /* 0x000ea4000802007f */
[----:B--2---:R-:W-:Y:S05]  /*207f0*/  @!P1 BRA `(.L_x_21) ;  /* 0xfffffffc00f09947 */ /* 0x004fea000383ffff */
[----:B------:R-:W-:Y:S05]  /*20800*/  BRA `(.L_x_76) ;  /* 0xfffffe0c00fc7947 */ /* 0x000fea000383ffff */
.L_x_22:
[----:B--2---:R2:W3:Y:S02]  /*20810*/  SYNCS.PHASECHK.TRANS64.TRYWAIT P1, [R214+URZ+0x88000], R153 ;  /* 0x08800099d60075a7 */ /* 0x0044e4000802017f */
[----:B---3--:R-:W-:Y:S05]  /*20820*/  @!P1 NANOSLEEP.SYNCS 0x989680 ;  /* 0x009896800000995d */ /* 0x008fea0003900000 */
[----:B------:R-:W3:Y:S02]  /*20830*/  @!P1 SYNCS.PHASECHK.TRANS64 P1, [R214+URZ+0x88000], R153 ;  /* 0x08800099d60095a7 */ /* 0x000ee4000802007f */
[----:B---3--:R-:W-:Y:S05]  /*20840*/  @!P1 BRA `(.L_x_22) ;  /* 0xfffffffc00f09947 */ /* 0x008fea000383ffff */
[----:B------:R-:W-:Y:S05]  /*20850*/  BRA `(.L_x_77) ;  /* 0xfffffe0c00f47947 */ /* 0x000fea000383ffff */
.L_x_23:
[----:B--2---:R2:W4:Y:S02]  /*20860*/  SYNCS.PHASECHK.TRANS64.TRYWAIT P6, [R214+URZ+0x88008], R153 ;  /* 0x08800899d60075a7 */ /* 0x00452400080c017f */
[----:B----4-:R-:W-:Y:S05]  /*20870*/  @!P6 NANOSLEEP.SYNCS 0x989680 ;  /* 0x009896800000e95d */ /* 0x010fea0003900000 */
[----:B------:R-:W4:Y:S02]  /*20880*/  @!P6 SYNCS.PHASECHK.TRANS64 P6, [R214+URZ+0x88008], R153 ;  /* 0x08800899d600e5a7 */ /* 0x000f2400080c007f */
[----:B----4-:R-:W-:Y:S05]  /*20890*/  @!P6 BRA `(.L_x_23) ;  /* 0xfffffffc00f0e947 */ /* 0x010fea000383ffff */
[----:B------:R-:W-:Y:S05]  /*208a0*/  BRA `(.L_x_78) ;  /* 0xfffffe4000ac7947 */ /* 0x000fea000383ffff */
.L_x_25:
[----:B-1----:R1:W2:Y:S02]  /*208b0*/  SYNCS.PHASECHK.TRANS64.TRYWAIT P1, [R5+URZ+0x88000], R2 ;  /* 0x08800002050075a7 */ /* 0x0022a4000802017f */
[----:B--2---:R-:W-:Y:S05]  /*208c0*/  @!P1 NANOSLEEP.SYNCS 0x989680 ;  /* 0x009896800000995d */ /* 0x004fea0003900000 */
[----:B------:R-:W2:Y:S02]  /*208d0*/  @!P1 SYNCS.PHASECHK.TRANS64 P1, [R5+URZ+0x88000], R2 ;  /* 0x08800002050095a7 */ /* 0x000ea4000802007f */
[----:B--2---:R-:W-:Y:S05]  /*208e0*/  @!P1 BRA `(.L_x_25) ;  /* 0xfffffffc00f09947 */ /* 0x004fea000383ffff */
[----:B------:R-:W-:Y:S05]  /*208f0*/  BRA `(.L_x_79) ;  /* 0xfffffec800447947 */ /* 0x000fea000383ffff */
.L_x_28:
[----:B-1----:R1:W2:Y:S02]  /*20900*/  SYNCS.PHASECHK.TRANS64.TRYWAIT P2, [R2+URZ+0x88020], R4 ;  /* 0x08802004020075a7 */ /* 0x0022a4000804017f */
[----:B--2---:R-:W-:Y:S05]  /*20910*/  @!P2 NANOSLEEP.SYNCS 0x989680 ;  /* 0x009896800000a95d */ /* 0x004fea0003900000 */
[----:B------:R-:W2:Y:S02]  /*20920*/  @!P2 SYNCS.PHASECHK.TRANS64 P2, [R2+URZ+0x88020], R4 ;  /* 0x088020040200a5a7 */ /* 0x000ea4000804007f */
[----:B--2---:R-:W-:Y:S05]  /*20930*/  @!P2 BRA `(.L_x_28) ;  /* 0xfffffffc00f0a947 */ /* 0x004fea000383ffff */
[----:B------:R-:W-:Y:S05]  /*20940*/  BRA `(.L_x_80) ;  /* 0xfffffed400147947 */ /* 0x000fea000383ffff */
.L_x_31:
[----:B-1----:R1:W2:Y:S02]  /*20950*/  SYNCS.PHASECHK.TRANS64.TRYWAIT P2, [R0+URZ+0x88000], R2 ;  /* 0x08800002000075a7 */ /* 0x0022a4000804017f */
[----:B--2---:R-:W-:Y:S05]  /*20960*/  @!P2 NANOSLEEP.SYNCS 0x989680 ;  /* 0x009896800000a95d */ /* 0x004fea0003900000 */
[----:B------:R-:W2:Y:S02]  /*20970*/  @!P2 SYNCS.PHASECHK.TRANS64 P2, [R0+URZ+0x88000], R2 ;  /* 0x088000020000a5a7 */ /* 0x000ea4000804007f */
[----:B--2---:R-:W-:Y:S05]  /*20980*/  @!P2 BRA `(.L_x_31) ;  /* 0xfffffffc00f0a947 */ /* 0x004fea000383ffff */
[----:B------:R-:W-:Y:S05]  /*20990*/  BRA `(.L_x_81) ;  /* 0xfffffee000147947 */ /* 0x000fea000383ffff */
.L_x_35:
[----:B-1----:R1:W2:Y:S02]  /*209a0*/  SYNCS.PHASECHK.TRANS64.TRYWAIT P1, [R0+URZ+0x88020], R3 ;  /* 0x08802003000075a7 */ /* 0x0022a4000802017f */
[----:B--2---:R-:W-:Y:S05]  /*209b0*/  @!P1 NANOSLEEP.SYNCS 0x989680 ;  /* 0x009896800000995d */ /* 0x004fea0003900000 */
[----:B------:R-:W2:Y:S02]  /*209c0*/  @!P1 SYNCS.PHASECHK.TRANS64 P1, [R0+URZ+0x88020], R3 ;  /* 0x08802003000095a7 */ /* 0x000ea4000802007f */
[----:B--2---:R-:W-:Y:S05]  /*209d0*/  @!P1 BRA `(.L_x_35) ;  /* 0xfffffffc00f09947 */ /* 0x004fea000383ffff */
[----:B------:R-:W-:Y:S05]  /*209e0*/  BRA `(.L_x_82) ;  /* 0xffffffc400347947 */ /* 0x000fea000383ffff */
        .weak           $__internal_0_$__cuda_sm20_rcp_rn_f32_slowpath
        .type           $__internal_0_$__cuda_sm20_rcp_rn_f32_slowpath,@function
        .size           $__internal_0_$__cuda_sm20_rcp_rn_f32_slowpath,(.L_x_88 - $__internal_0_$__cuda_sm20_rcp_rn_f32_slowpath)
$__internal_0_$__cuda_sm20_rcp_rn_f32_slowpath:
[----:B------:R-:W-:Y:S01]  /*209f0*/  IMAD.SHL.U32 R0, R2, 0x2, RZ ;  /* 0x0000000202007824 */ /* 0x000fe200078e00ff */
[----:B------:R-:W-:Y:S04]  /*20a00*/  BSSY B2, `(.L_x_83) ;  /* 0x0000030000027945 */ /* 0x000fe80003800000 */
[----:B------:R-:W-:-:S04]  /*20a10*/  SHF.R.U32.HI R15, RZ, 0x18, R0 ;  /* 0x00000018ff0f7819 */ /* 0x000fc80000011600 */
[----:B------:R-:W-:-:S13]  /*20a20*/  ISETP.NE.U32.AND P0, PT, R15, RZ, PT ;  /* 0x000000ff0f00720c */ /* 0x000fda0003f05070 */
[----:B------:R-:W-:Y:S05]  /*20a30*/  @P0 BRA `(.L_x_84) ;  /* 0x0000000000280947 */ /* 0x000fea0003800000 */
[----:B------:R-:W-:-:S04]  /*20a40*/  SHF.L.U32 R0, R2, 0x1, RZ ;  /* 0x0000000102007819 */ /* 0x000fc800000006ff */
[----:B------:R-:W-:-:S13]  /*20a50*/  ISETP.NE.AND P0, PT, R0, RZ, PT ;  /* 0x000000ff0000720c */ /* 0x000fda0003f05270 */
[----:B------:R-:W-:Y:S01]  /*20a60*/  @P0 FFMA R10, R2, 1.84467440737095516160e+19, RZ ;  /* 0x5f800000020a0823 */ /* 0x000fe200000000ff */
[----:B------:R-:W-:Y:S08]  /*20a70*/  @!P0 MUFU.RCP R3, R2 ;  /* 0x0000000200038308 */ /* 0x000ff00000001000 */
[----:B------:R-:W1:Y:S02]  /*20a80*/  @P0 MUFU.RCP R11, R10 ;  /* 0x0000000a000b0308 */ /* 0x000e640000001000 */
[----:B-1----:R-:W-:-:S04]  /*20a90*/  @P0 FFMA R0, R10, R11, -1 ;  /* 0xbf8000000a000423 */ /* 0x002fc8000000000b */
[----:B------:R-:W-:-:S04]  /*20aa0*/  @P0 FADD.FTZ R0, -R0, -RZ ;  /* 0x800000ff00000221 */ /* 0x000fc80000010100 */
[----:B------:R-:W-:-:S04]  /*20ab0*/  @P0 FFMA R0, R11, R0, R11 ;  /* 0x000000000b000223 */ /* 0x000fc8000000000b */
[----:B------:R-:W-:Y:S01]  /*20ac0*/  @P0 FFMA R3, R0, 1.84467440737095516160e+19, RZ ;  /* 0x5f80000000030823 */ /* 0x000fe200000000ff */
[----:B------:R-:W-:Y:S06]  /*20ad0*/  BRA `(.L_x_85) ;  /* 0x0000000000887947 */ /* 0x000fec0003800000 */
.L_x_84:
[----:B------:R-:W-:-:S04]  /*20ae0*/  IADD3 R21, R15, -0xfd, RZ ;  /* 0xffffff030f157810 */ /* 0x000fc80007ffe0ff */
[----:B------:R-:W-:-:S13]  /*20af0*/  ISETP.GT.U32.AND P0, PT, R21, 0x1, PT ;  /* 0x000000011500780c */ /* 0x000fda0003f04070 */
[----:B------:R-:W-:Y:S05]  /*20b00*/  @P0 BRA `(.L_x_86) ;  /* 0x0000000000780947 */ /* 0x000fea0003800000 */
[----:B------:R-:W-:Y:S02]  /*20b10*/  LOP3.LUT R0, R2, 0x7fffff, RZ, 0xc0, !PT ;  /* 0x007fffff02007812 */ /* 0x000fe400078ec0ff */
[----:B------:R-:W-:Y:S02]  /*20b20*/  MOV R12, 0x3 ;  /* 0x00000003000c7802 */ /* 0x000fe40000000f00 */
[----:B------:R-:W-:Y:S02]  /*20b30*/  LOP3.LUT R0, R0, 0x3f800000, RZ, 0xfc, !PT ;  /* 0x3f80000000007812 */ /* 0x000fe400078efcff */
[----:B------:R-:W-:Y:S02]  /*20b40*/  SHF.L.U32 R12, R12, R21, RZ ;  /* 0x000000150c0c7219 */ /* 0x000fe400000006ff */
[----:B------:R-:W1:Y:S02]  /*20b50*/  MUFU.RCP R3, R0 ;  /* 0x0000000000037308 */ /* 0x000e640000001000 */
[----:B-1----:R-:W-:-:S04]  /*20b60*/  FFMA R10, R0, R3, -1 ;  /* 0xbf800000000a7423 */ /* 0x002fc80000000003 */
[----:B------:R-:W-:-:S04]  /*20b70*/  FADD.FTZ R10, -R10, -RZ ;  /* 0x800000ff0a0a7221 */ /* 0x000fc80000010100 */
[CCC-:B------:R-:W-:Y:S01]  /*20b80*/  FFMA.RM R11, R3.reuse, R10.reuse, R3.reuse ;  /* 0x0000000a030b7223 */ /* 0x1c0fe20000004003 */
[----:B------:R-:W-:-:S04]  /*20b90*/  FFMA.RP R10, R3, R10, R3 ;  /* 0x0000000a030a7223 */ /* 0x000fc80000008003 */
[C---:B------:R-:W-:Y:S02]  /*20ba0*/  LOP3.LUT R3, R11.reuse, 0x7fffff, RZ, 0xc0, !PT ;  /* 0x007fffff0b037812 */ /* 0x040fe400078ec0ff */
[----:B------:R-:W-:Y:S02]  /*20bb0*/  FSETP.NEU.FTZ.AND P0, PT, R11, R10, PT ;  /* 0x0000000a0b00720b */ /* 0x000fe40003f1d000 */
[----:B------:R-:W-:Y:S02]  /*20bc0*/  LOP3.LUT R3, R3, 0x800000, RZ, 0xfc, !PT ;  /* 0x0080000003037812 */ /* 0x000fe400078efcff */
[----:B------:R-:W-:Y:S02]  /*20bd0*/  SEL R10, RZ, 0xffffffff, !P0 ;  /* 0xffffffffff0a7807 */ /* 0x000fe40004000000 */
[----:B------:R-:W-:-:S03]  /*20be0*/  LOP3.LUT R12, R12, R3, RZ, 0xc0, !PT ;  /* 0x000000030c0c7212 */ /* 0x000fc600078ec0ff */
[----:B------:R-:W-:Y:S01]  /*20bf0*/  IMAD.MOV R10, RZ, RZ, -R10 ;  /* 0x000000ffff0a7224 */ /* 0x000fe200078e0a0a */
[----:B------:R-:W-:-:S04]  /*20c00*/  SHF.R.U32.HI R12, RZ, R21, R12 ;  /* 0x00000015ff0c7219 */ /* 0x000fc8000001160c */
[----:B------:R-:W-:Y:S02]  /*20c10*/  LOP3.LUT P1, RZ, R10, R21, R3, 0xf8, !PT ;  /* 0x000000150aff7212 */ /* 0x000fe4000782f803 */
[C---:B------:R-:W-:Y:S02]  /*20c20*/  LOP3.LUT P0, RZ, R12.reuse, 0x1, RZ, 0xc0, !PT ;  /* 0x000000010cff7812 */ /* 0x040fe4000780c0ff */
[----:B------:R-:W-:-:S04]  /*20c30*/  LOP3.LUT P2, RZ, R12, 0x2, RZ, 0xc0, !PT ;  /* 0x000000020cff7812 */ /* 0x000fc8000784c0ff */
[----:B------:R-:W-:Y:S02]  /*20c40*/  PLOP3.LUT P0, PT, P0, P1, P2, 0xe0, 0x0 ;  /* 0x000000000000781c */ /* 0x000fe40000703c20 */
[----:B------:R-:W-:Y:S02]  /*20c50*/  LOP3.LUT P1, RZ, R2, 0x7fffff, RZ, 0xc0, !PT ;  /* 0x007fffff02ff7812 */ /* 0x000fe4000782c0ff */
[----:B------:R-:W-:-:S04]  /*20c60*/  SEL R0, RZ, 0x1, !P0 ;  /* 0x00000001ff007807 */ /* 0x000fc80004000000 */
[----:B------:R-:W-:-:S04]  /*20c70*/  IADD3 R0, -R0, RZ, RZ ;  /* 0x000000ff00007210 */ /* 0x000fc80007ffe1ff */
[----:B------:R-:W-:Y:S02]  /*20c80*/  ISETP.GE.AND P0, PT, R0, RZ, PT ;  /* 0x000000ff0000720c */ /* 0x000fe40003f06270 */
[----:B------:R-:W-:-:S04]  /*20c90*/  IADD3 R0, R15, -0xfc, RZ ;  /* 0xffffff040f007810 */ /* 0x000fc80007ffe0ff */
[----:B------:R-:W-:-:S07]  /*20ca0*/  SHF.R.U32.HI R3, RZ, R0, R3 ;  /* 0x00000000ff037219 */ /* 0x000fce0000011603 */
[----:B------:R-:W-:-:S05]  /*20cb0*/  @!P0 IADD3 R3, R3, 0x1, RZ ;  /* 0x0000000103038810 */ /* 0x000fca0007ffe0ff */
[----:B------:R-:W-:-:S05]  /*20cc0*/  @!P1 IMAD.SHL.U32 R3, R3, 0x2, RZ ;  /* 0x0000000203039824 */ /* 0x000fca00078e00ff */
[----:B------:R-:W-:Y:S01]  /*20cd0*/  LOP3.LUT R3, R3, 0x80000000, R2, 0xf8, !PT ;  /* 0x8000000003037812 */ /* 0x000fe200078ef802 */
[----:B------:R-:W-:Y:S06]  /*20ce0*/  BRA `(.L_x_85) ;  /* 0x0000000000047947 */ /* 0x000fec0003800000 */
.L_x_86:
[----:B------:R1:W2:Y:S02]  /*20cf0*/  MUFU.RCP R3, R2 ;  /* 0x0000000200037308 */ /* 0x0002a40000001000 */
.L_x_85:
[----:B------:R-:W-:Y:S05]  /*20d00*/  BSYNC B2 ;  /* 0x0000000000027941 */ /* 0x000fea0003800000 */
.L_x_83:
[----:B--2---:R-:W-:Y:S02]  /*20d10*/  MOV R0, R3 ;  /* 0x0000000300007202 */ /* 0x004fe40000000f00 */
[----:B-1----:R-:W-:Y:S02]  /*20d20*/  MOV R2, R8 ;  /* 0x0000000800027202 */ /* 0x002fe40000000f00 */
[----:B------:R-:W-:-:S04]  /*20d30*/  MOV R3, 0x0 ;  /* 0x0000000000037802 */ /* 0x000fc80000000f00 */
[----:B------:R-:W-:Y:S05]  /*20d40*/  RET.REL.NODEC R2 `(_ZN7cutlass13device_kernelINS_4fmha6kernel13FmhaKernelTmaINS1_10collective15FmhaMainloopTmaINS_6half_tEfN4cute5tupleIJNS7_1CILi64EEENS9_ILi256EEESB_EEENS4_13DefaultFusionEJEEENS4_15FmhaFwdEpilogueIS6_fSC_EEJEEEEEvNT_6ParamsE) ;  /* 0xfffffdf002ac7950 */ /* 0x000fea0003c3ffff */
.L_x_87:
[----:B------:R-:W-:-:S00]  /*20d50*/  BRA `(.L_x_87) ;  /* 0xfffffffc00fc7947 */ /* 0x000fc0000383ffff */
[----:B------:R-:W-:-:S00]  /*20d60*/  NOP ;  /* 0x0000000000007918 */ /* 0x000fc00000000000 */
        /* <DEDUP_REMOVED lines=9> */
.L_x_88:


//--------------------- .nv.global.init           --------------------------
	.section	.nv.global.init,"aw",@progbits
.nv.global.init:
	.type		$str$23,@object
	.size		$str$23,($str$24 - $str$23)
$str$23:
        /*0000*/ 	.byte	0x28, 0x61, 0x64, 0x64, 0x72, 0x65, 0x73, 0x73, 0x20, 0x26, 0x20, 0x6d, 0x61, 0x73, 0x6b, 0x29
        /*0010*/ 	.byte	0x20, 0x3d, 0x3d, 0x20, 0x30, 0x00
	.type		$str$24,@object
	.size		$str$24,(__unnamed_1 - $str$24)
$str$24:
        /*0016*/ 	.byte	0x2f, 0x74, 0x6d, 0x70, 0x2f, 0x63, 0x75, 0x74, 0x6c, 0x61, 0x73, 0x73, 0x5f, 0x73, 0x77, 0x65
        /*0026*/ 	.byte	0x65, 0x70, 0x5f, 0x73, 0x72, 0x63, 0x2f, 0x69, 0x6e, 0x63, 0x6c, 0x75, 0x64, 0x65, 0x2f, 0x63
        /*0036*/ 	.byte	0x75, 0x74, 0x65, 0x2f, 0x70, 0x6f, 0x69, 0x6e, 0x74, 0x65, 0x72, 0x5f, 0x66, 0x6c, 0x61, 0x67
        /*0046*/ 	.byte	0x67, 0x65, 0x64, 0x2e, 0x68, 0x70, 0x70, 0x00
	.type		__unnamed_1,@object
	.size		__unnamed_1,(__unnamed_2 - __unnamed_1)
__unnamed_1:
        /* <DEDUP_REMOVED lines=28> */
        /*020e*/ 	.byte	0x3e, 0x3e, 0x3e, 0x3e, 0x3e, 0x5d, 0x00
	.type		__unnamed_2,@object
	.size		__unnamed_2,(.L_1 - __unnamed_2)
__unnamed_2:
        /* <DEDUP_REMOVED lines=29> */
.L_1:


//--------------------- .nv.shared._ZN7cutlass13device_kernelINS_4fmha6kernel13FmhaKernelTmaINS1_10collective15FmhaMainloopTmaINS_6half_tEfN4cute5tupleIJNS7_1CILi64EEENS9_ILi256EEESB_EEENS4_13DefaultFusionEJEEENS4_15FmhaFwdEpilogueIS6_fSC_EEJEEEEEvNT_6ParamsE --------------------------
	.section	.nv.shared._ZN7cutlass13device_kernelINS_4fmha6kernel13FmhaKernelTmaINS1_10collective15FmhaMainloopTmaINS_6half_tEfN4cute5tupleIJNS7_1CILi64EEENS9_ILi256EEESB_EEENS4_13DefaultFusionEJEEENS4_15FmhaFwdEpilogueIS6_fSC_EEJEEEEEvNT_6ParamsE,"aw",@nobits
	.sectionflags	@""
	.align	16
	.zero		1024


//--------------------- .nv.shared.reserved.0     --------------------------
	.section	.nv.shared.reserved.0,"aw",@nobits
	.weak		__nv_reservedSMEM_offset_0_alias
	.size		__nv_reservedSMEM_offset_0_alias, 0, 0
	.other		__nv_reservedSMEM_offset_0_alias,@"STO_CUDA_RESERVED_SHARED STV_DEFAULT"
__nv_reservedSMEM_offset_0_alias:
	.zero		0


//--------------------- .nv.global                --------------------------
	.section	.nv.global,"aw",@nobits
.nv.global:
	.type		_ZN39_INTERNAL_7677ab4e_4_k_cu_474bbc9e_27864cute1_E,@object
	.size		_ZN39_INTERNAL_7677ab4e_4_k_cu_474bbc9e_27864cute1_E,(_ZN39_INTERNAL_7677ab4e_4_k_cu_474bbc9e_27864cuda3std3__45__cpo6cbeginE - _ZN39_INTERNAL_7677ab4e_4_k_cu_474bbc9e_27864cute1_E)
_ZN39_INTERNAL_7677ab4e_4_k_cu_474bbc9e_27864cute1_E:
	.zero		1
	.type		_ZN39_INTERNAL_7677ab4e_4_k_cu_474bbc9e_27864cuda3std3__45__cpo6cbeginE,@object
	.size		_ZN39_INTERNAL_7677ab4e_4_k_cu_474bbc9e_27864cuda3std3__45__cpo6cbeginE,(_ZN39_INTERNAL_7677ab4e_4_k_cu_474bbc9e_27864cuda3std3__48in_placeE - _ZN39_INTERNAL_7677ab4e_4_k_cu_474bbc9e_27864cuda3std3__45__cpo6cbeginE)
_ZN39_INTERNAL_7677ab4e_4_k_cu_474bbc9e_27864cuda3std3__45__cpo6cbeginE:
	.zero		1
	.type		_ZN39_INTERNAL_7677ab4e_4_k_cu_474bbc9e_27864cuda3std3__48in_placeE,@object
	.size		_ZN39_INTERNAL_7677ab4e_4_k_cu_474bbc9e_27864cuda3std3__48in_placeE,(_ZN39_INTERNAL_7677ab4e_4_k_cu_474bbc9e_27864cuda3std6ranges3__45__cpo9iter_moveE - _ZN39_INTERNAL_7677ab4e_4_k_cu_474bbc9e_27864cuda3std3__48in_placeE)
_ZN39_INTERNAL_7677ab4e_4_k_cu_474bbc9e_27864cuda3std3__48in_placeE:
	.zero		1
	.type		_ZN39_INTERNAL_7677ab4e_4_k_cu_474bbc9e_27864cuda3std6ranges3__45__cpo9iter_moveE,@object
	.size		_ZN39_INTERNAL_7677ab4e_4_k_cu_474bbc9e_27864cuda3std6ranges3__45__cpo9iter_moveE,(_ZN39_INTERNAL_7677ab4e_4_k_cu_474bbc9e_27864cuda3std3__45__cpo5beginE - _ZN39_INTERNAL_7677ab4e_4_k_cu_474bbc9e_27864cuda3std6ranges3__45__cpo9iter_moveE)
_ZN39_INTERNAL_7677ab4e_4_k_cu_474bbc9e_27864cuda3std6ranges3__45__cpo9iter_moveE:
	.zero		1
	.type		_ZN39_INTERNAL_7677ab4e_4_k_cu_474bbc9e_27864cuda3std3__45__cpo5beginE,@object
	.size		_ZN39_INTERNAL_7677ab4e_4_k_cu_474bbc9e_27864cuda3std3__45__cpo5beginE,(_ZN39_INTERNAL_7677ab4e_4_k_cu_474bbc9e_27864cuda3std3__441_GLOBAL__N__7677ab4e_4_k_cu_474bbc9e_27866ignoreE - _ZN39_INTERNAL_7677ab4e_4_k_cu_474bbc9e_27864cuda3std3__45__cpo5beginE)
_ZN39_INTERNAL_7677ab4e_4_k_cu_474bbc9e_27864cuda3std3__45__cpo5beginE:
	.zero		1
	.type		_ZN39_INTERNAL_7677ab4e_4_k_cu_474bbc9e_27864cuda3std3__441_GLOBAL__N__7677ab4e_4_k_cu_474bbc9e_27866ignoreE,@object
	.size		_ZN39_INTERNAL_7677ab4e_4_k_cu_474bbc9e_27864cuda3std3__441_GLOBAL__N__7677ab4e_4_k_cu_474bbc9e_27866ignoreE,(_ZN39_INTERNAL_7677ab4e_4_k_cu_474bbc9e_27864cute7productE - _ZN39_INTERNAL_7677ab4e_4_k_cu_474bbc9e_27864cuda3std3__441_GLOBAL__N__7677ab4e_4_k_cu_474bbc9e_27866ignoreE)
_ZN39_INTERNAL_7677ab4e_4_k_cu_474bbc9e_27864cuda3std3__441_GLOBAL__N__7677ab4e_4_k_cu_474bbc9e_27866ignoreE:
	.zero		1
	.type		_ZN39_INTERNAL_7677ab4e_4_k_cu_474bbc9e_27864cute7productE,@object
	.size		_ZN39_INTERNAL_7677ab4e_4_k_cu_474bbc9e_27864cute7productE,(_ZN39_INTERNAL_7677ab4e_4_k_cu_474bbc9e_27864cuda3std3__45__cpo3endE - _ZN39_INTERNAL_7677ab4e_4_k_cu_474bbc9e_27864cute7productE)
_ZN39_INTERNAL_7677ab4e_4_k_cu_474bbc9e_27864cute7productE:
	.zero		1
	.type		_ZN39_INTERNAL_7677ab4e_4_k_cu_474bbc9e_27864cuda3std3__45__cpo3endE,@object
	.size		_ZN39_INTERNAL_7677ab4e_4_k_cu_474bbc9e_27864cuda3std3__45__cpo3endE,(_ZN39_INTERNAL_7677ab4e_4_k_cu_474bbc9e_27864cuda3std3__419piecewise_constructE - _ZN39_INTERNAL_7677ab4e_4_k_cu_474bbc9e_27864cuda3std3__45__cpo3endE)
_ZN39_INTERNAL_7677ab4e_4_k_cu_474bbc9e_27864cuda3std3__45__cpo3endE:
	.zero		1
	.type		_ZN39_INTERNAL_7677ab4e_4_k_cu_474bbc9e_27864cuda3std3__419piecewise_constructE,@object
	.size		_ZN39_INTERNAL_7677ab4e_4_k_cu_474bbc9e_27864cuda3std3__419piecewise_constructE,(_ZN39_INTERNAL_7677ab4e_4_k_cu_474bbc9e_27864cuda3std3__45__cpo4cendE - _ZN39_INTERNAL_7677ab4e_4_k_cu_474bbc9e_27864cuda3std3__419piecewise_constructE)
_ZN39_INTERNAL_7677ab4e_4_k_cu_474bbc9e_27864cuda3std3__419piecewise_constructE:
	.zero		1
	.type		_ZN39_INTERNAL_7677ab4e_4_k_cu_474bbc9e_27864cuda3std3__45__cpo4cendE,@object
	.size		_ZN39_INTERNAL_7677ab4e_4_k_cu_474bbc9e_27864cuda3std3__45__cpo4cendE,(_ZN39_INTERNAL_7677ab4e_4_k_cu_474bbc9e_27864cuda3std6ranges3__45__cpo4swapE - _ZN39_INTERNAL_7677ab4e_4_k_cu_474bbc9e_27864cuda3std3__45__cpo4cendE)
_ZN39_INTERNAL_7677ab4e_4_k_cu_474bbc9e_27864cuda3std3__45__cpo4cendE:
	.zero		1
	.type		_ZN39_INTERNAL_7677ab4e_4_k_cu_474bbc9e_27864cuda3std6ranges3__45__cpo4swapE,@object
	.size		_ZN39_INTERNAL_7677ab4e_4_k_cu_474bbc9e_27864cuda3std6ranges3__45__cpo4swapE,(.L_9 - _ZN39_INTERNAL_7677ab4e_4_k_cu_474bbc9e_27864cuda3std6ranges3__45__cpo4swapE)
_ZN39_INTERNAL_7677ab4e_4_k_cu_474bbc9e_27864cuda3std6ranges3__45__cpo4swapE:
	.zero		1
.L_9:


//--------------------- .nv.constant0._ZN7cutlass13device_kernelINS_4fmha6kernel13FmhaKernelTmaINS1_10collective15FmhaMainloopTmaINS_6half_tEfN4cute5tupleIJNS7_1CILi64EEENS9_ILi256EEESB_EEENS4_13DefaultFusionEJEEENS4_15FmhaFwdEpilogueIS6_fSC_EEJEEEEEvNT_6ParamsE --------------------------
	.section	.nv.constant0._ZN7cutlass13device_kernelINS_4fmha6kernel13FmhaKernelTmaINS1_10collective15FmhaMainloopTmaINS_6half_tEfN4cute5tupleIJNS7_1CILi64EEENS9_ILi256EEESB_EEENS4_13DefaultFusionEJEEENS4_15FmhaFwdEpilogueIS6_fSC_EEJEEEEEvNT_6ParamsE,"a",@progbits
	.sectionflags	@""
	.align	4
.nv.constant0._ZN7cutlass13device_kernelINS_4fmha6kernel13FmhaKernelTmaINS1_10collective15FmhaMainloopTmaINS_6half_tEfN4cute5tupleIJNS7_1CILi64EEENS9_ILi256EEESB_EEENS4_13DefaultFusionEJEEENS4_15FmhaFwdEpilogueIS6_fSC_EEJEEEEEvNT_6ParamsE:
	.zero		2688


//--------------------- SYMBOLS --------------------------

	.type		.nv.reservedSmem.offset0,@object
	.size		.nv.reservedSmem.offset0,0x4
	.type		__assertfail,@function
